def matmul_kernel(
    a_ptr,
    b_ptr,
    c_ptr,
    M,
    N,
    K,
    stride_am,
    stride_ak,
    stride_bk,
    stride_bn,
    stride_cm,
    stride_cn,
    BLOCK_M: tl.constexpr,
    BLOCK_N: tl.constexpr,
    BLOCK_K: tl.constexpr,
    GROUP_M: tl.constexpr,
):
    pid = tl.program_id(axis=0)
    num_pid_m = tl.cdiv(M, BLOCK_M)
    num_pid_n = tl.cdiv(N, BLOCK_N)
    num_pid_in_group = GROUP_M * num_pid_n
    group_id = pid // num_pid_in_group
    first_pid_m = group_id * GROUP_M
    group_size_m = min(num_pid_m - first_pid_m, GROUP_M)
    pid_m = first_pid_m + ((pid % num_pid_in_group) % group_size_m)
    pid_n = (pid % num_pid_in_group) // group_size_m

    offs_am = (pid_m * BLOCK_M + tl.arange(0, BLOCK_M)) % M
    offs_bn = (pid_n * BLOCK_N + tl.arange(0, BLOCK_N)) % N
    offs_k = tl.arange(0, BLOCK_K)
    a_ptrs = a_ptr + offs_am[:, None] * stride_am + offs_k[None, :] * stride_ak
    b_ptrs = b_ptr + offs_k[:, None] * stride_bk + offs_bn[None, :] * stride_bn

    acc = tl.zeros((BLOCK_M, BLOCK_N), dtype=tl.float32)
    for kk in range(0, tl.cdiv(K, BLOCK_K)):
        a = tl.load(a_ptrs, mask=offs_k[None, :] < K - kk * BLOCK_K, other=0.0)
        b = tl.load(b_ptrs, mask=offs_k[:, None] < K - kk * BLOCK_K, other=0.0)
        acc = tl.dot(a, b, acc)
        a_ptrs += BLOCK_K * stride_ak
        b_ptrs += BLOCK_K * stride_bk

    c = acc.to(c_ptr.dtype.element_ty)
    offs_cm = pid_m * BLOCK_M + tl.arange(0, BLOCK_M)
    offs_cn = pid_n * BLOCK_N + tl.arange(0, BLOCK_N)
    c_ptrs = c_ptr + offs_cm[:, None] * stride_cm + offs_cn[None, :] * stride_cn
    mask = (offs_cm[:, None] < M) & (offs_cn[None, :] < N)
    tl.store(c_ptrs, c, mask=mask)

# config = {"BLOCK_K": 32, "BLOCK_M": 256, "BLOCK_N": 128, "GROUP_M": 4, "arch": "sm_90", "dtype": "fp32", "num_ctas": 1, "num_stages": 3, "num_warps": 4}
# arch = sm_90


// ===== COMPILED SASS (sm_90a) =====

	.target	sm_90a

	.elftype	@"ET_EXEC"


//--------------------- .note.nv.tkinfo           --------------------------
	.section	.note.nv.tkinfo,"",@"SHT_NOTE"
	.sectionflags	@"SHF_NOTE_NV_TKINFO"
	.tkinfo
        /*0018*/ 	.word	0x00000002
        /*0030*/ 	.string	""
        /*0030*/ 	.string	"ptxas"
        /*0030*/ 	.string	"Cuda compilation tools, release 13.0, V13.0.88"
        /*0030*/ 	.string	"Build cuda_13.0.r13.0/compiler.36424714_0"
        /*0030*/ 	.string	"-v  -suppress-debug-info  -lineinfo  -arch sm_90a "



//--------------------- .note.nv.cuinfo           --------------------------
	.section	.note.nv.cuinfo,"",@"SHT_NOTE"
	.sectionflags	@"SHF_NOTE_NV_CUINFO"
        /*0018*/ 	.short	0x0002
        /*001a*/ 	.short	0x005a
        /*001c*/ 	.short	0x0082
	.zero		2


//--------------------- .nv.info                  --------------------------
	.section	.nv.info,"",@"SHT_CUDA_INFO"
	.align	4


	//----- nvinfo : EIATTR_REGCOUNT
	.align		4
        /*0000*/ 	.byte	0x04, 0x2f
        /*0002*/ 	.short	(.L_1 - .L_0)
	.align		4
.L_0:
        /*0004*/ 	.word	index@(matmul_kernel)
        /*0008*/ 	.word	0x000000ff


	//----- nvinfo : EIATTR_FRAME_SIZE
	.align		4
.L_1:
        /*000c*/ 	.byte	0x04, 0x11
        /*000e*/ 	.short	(.L_3 - .L_2)
	.align		4
.L_2:
        /*0010*/ 	.word	index@(matmul_kernel)
        /*0014*/ 	.word	0x000004c8


	//----- nvinfo : EIATTR_MIN_STACK_SIZE
	.align		4
.L_3:
        /*0018*/ 	.byte	0x04, 0x12
        /*001a*/ 	.short	(.L_5 - .L_4)
	.align		4
.L_4:
        /*001c*/ 	.word	index@(matmul_kernel)
        /*0020*/ 	.word	0x000004c8
.L_5:


//--------------------- .nv.compat                --------------------------
	.section	.nv.compat,"",@"SHT_CUDA_COMPAT_INFO"
	.align	4
        /*0000*/ 	.byte	0x02, 0x09, 0x01, 0x00, 0x02, 0x02, 0x04, 0x00, 0x02, 0x05, 0x05, 0x00, 0x03, 0x07, 0x01, 0x01
        /*0010*/ 	.byte	0x02, 0x03, 0x00, 0x00, 0x02, 0x06, 0x01, 0x00, 0x04, 0x0b, 0x08, 0x00, 0x00, 0x00, 0x00, 0x00
        /*0020*/ 	.byte	0x00, 0x00, 0x00, 0x00


//--------------------- .nv.info.matmul_kernel    --------------------------
	.section	.nv.info.matmul_kernel,"",@"SHT_CUDA_INFO"
	.sectionflags	@""
	.align	4


	//----- nvinfo : EIATTR_CUDA_API_VERSION
	.align		4
        /*0000*/ 	.byte	0x04, 0x37
        /*0002*/ 	.short	(.L_7 - .L_6)
.L_6:
        /*0004*/ 	.word	0x00000082


	//----- nvinfo : EIATTR_KPARAM_INFO
	.align		4
.L_7:
        /*0008*/ 	.byte	0x04, 0x17
        /*000a*/ 	.short	(.L_9 - .L_8)
.L_8:
        /*000c*/ 	.word	0x00000000
        /*0010*/ 	.short	0x000d
        /*0012*/ 	.short	0x0048
        /*0014*/ 	.byte	0x00, 0xf4, 0x21, 0x00


	//----- nvinfo : EIATTR_KPARAM_INFO
	.align		4
.L_9:
        /*0018*/ 	.byte	0x04, 0x17
        /*001a*/ 	.short	(.L_11 - .L_10)
.L_10:
        /*001c*/ 	.word	0x00000000
        /*0020*/ 	.short	0x000c
        /*0022*/ 	.short	0x0040
        /*0024*/ 	.byte	0x00, 0xf4, 0x21, 0x00


	//----- nvinfo : EIATTR_KPARAM_INFO
	.align		4
.L_11:
        /*0028*/ 	.byte	0x04, 0x17
        /*002a*/ 	.short	(.L_13 - .L_12)
.L_12:
        /*002c*/ 	.word	0x00000000
        /*0030*/ 	.short	0x000b
        /*0032*/ 	.short	0x0038
        /*0034*/ 	.byte	0x00, 0xf0, 0x11, 0x00


	//----- nvinfo : EIATTR_KPARAM_INFO
	.align		4
.L_13:
        /*0038*/ 	.byte	0x04, 0x17
        /*003a*/ 	.short	(.L_15 - .L_14)
.L_14:
        /*003c*/ 	.word	0x00000000
        /*0040*/ 	.short	0x000a
        /*0042*/ 	.short	0x0034
        /*0044*/ 	.byte	0x00, 0xf0, 0x11, 0x00


	//----- nvinfo : EIATTR_KPARAM_INFO
	.align		4
.L_15:
        /*0048*/ 	.byte	0x04, 0x17
        /*004a*/ 	.short	(.L_17 - .L_16)
.L_16:
        /*004c*/ 	.word	0x00000000
        /*0050*/ 	.short	0x0009
        /*0052*/ 	.short	0x0030
        /*0054*/ 	.byte	0x00, 0xf0, 0x11, 0x00


	//----- nvinfo : EIATTR_KPARAM_INFO
	.align		4
.L_17:
        /*0058*/ 	.byte	0x04, 0x17
        /*005a*/ 	.short	(.L_19 - .L_18)
.L_18:
        /*005c*/ 	.word	0x00000000
        /*0060*/ 	.short	0x0008
        /*0062*/ 	.short	0x002c
        /*0064*/ 	.byte	0x00, 0xf0, 0x11, 0x00


	//----- nvinfo : EIATTR_KPARAM_INFO
	.align		4
.L_19:
        /*0068*/ 	.byte	0x04, 0x17
        /*006a*/ 	.short	(.L_21 - .L_20)
.L_20:
        /*006c*/ 	.word	0x00000000
        /*0070*/ 	.short	0x0007
        /*0072*/ 	.short	0x0028
        /*0074*/ 	.byte	0x00, 0xf0, 0x11, 0x00


	//----- nvinfo : EIATTR_KPARAM_INFO
	.align		4
.L_21:
        /*0078*/ 	.byte	0x04, 0x17
        /*007a*/ 	.short	(.L_23 - .L_22)
.L_22:
        /*007c*/ 	.word	0x00000000
        /*0080*/ 	.short	0x0006
        /*0082*/ 	.short	0x0024
        /*0084*/ 	.byte	0x00, 0xf0, 0x11, 0x00


	//----- nvinfo : EIATTR_KPARAM_INFO
	.align		4
.L_23:
        /*0088*/ 	.byte	0x04, 0x17
        /*008a*/ 	.short	(.L_25 - .L_24)
.L_24:
        /*008c*/ 	.word	0x00000000
        /*0090*/ 	.short	0x0005
        /*0092*/ 	.short	0x0020
        /*0094*/ 	.byte	0x00, 0xf0, 0x11, 0x00


	//----- nvinfo : EIATTR_KPARAM_INFO
	.align		4
.L_25:
        /*0098*/ 	.byte	0x04, 0x17
        /*009a*/ 	.short	(.L_27 - .L_26)
.L_26:
        /*009c*/ 	.word	0x00000000
        /*00a0*/ 	.short	0x0004
        /*00a2*/ 	.short	0x001c
        /*00a4*/ 	.byte	0x00, 0xf0, 0x11, 0x00


	//----- nvinfo : EIATTR_KPARAM_INFO
	.align		4
.L_27:
        /*00a8*/ 	.byte	0x04, 0x17
        /*00aa*/ 	.short	(.L_29 - .L_28)
.L_28:
        /*00ac*/ 	.word	0x00000000
        /*00b0*/ 	.short	0x0003
        /*00b2*/ 	.short	0x0018
        /*00b4*/ 	.byte	0x00, 0xf0, 0x11, 0x00


	//----- nvinfo : EIATTR_KPARAM_INFO
	.align		4
.L_29:
        /*00b8*/ 	.byte	0x04, 0x17
        /*00ba*/ 	.short	(.L_31 - .L_30)
.L_30:
        /*00bc*/ 	.word	0x00000000
        /*00c0*/ 	.short	0x0002
        /*00c2*/ 	.short	0x0010
        /*00c4*/ 	.byte	0x00, 0xf4, 0x21, 0x00


	//----- nvinfo : EIATTR_KPARAM_INFO
	.align		4
.L_31:
        /*00c8*/ 	.byte	0x04, 0x17
        /*00ca*/ 	.short	(.L_33 - .L_32)
.L_32:
        /*00cc*/ 	.word	0x00000000
        /*00d0*/ 	.short	0x0001
        /*00d2*/ 	.short	0x0008
        /*00d4*/ 	.byte	0x00, 0xf4, 0x21, 0x00


	//----- nvinfo : EIATTR_KPARAM_INFO
	.align		4
.L_33:
        /*00d8*/ 	.byte	0x04, 0x17
        /*00da*/ 	.short	(.L_35 - .L_34)
.L_34:
        /*00dc*/ 	.word	0x00000000
        /*00e0*/ 	.short	0x0000
        /*00e2*/ 	.short	0x0000
        /*00e4*/ 	.byte	0x00, 0xf4, 0x21, 0x00


	//----- nvinfo : EIATTR_SPARSE_MMA_MASK
	.align		4
.L_35:
        /*00e8*/ 	.byte	0x03, 0x50
        /*00ea*/ 	.short	0x0000


	//----- nvinfo : EIATTR_MAXREG_COUNT
	.align		4
        /*00ec*/ 	.byte	0x03, 0x1b
        /*00ee*/ 	.short	0x00ff


	//----- nvinfo : EIATTR_NUM_BARRIERS
	.align		4
        /*00f0*/ 	.byte	0x02, 0x4c
        /*00f2*/ 	.byte	0x01
	.zero		1


	//----- nvinfo : EIATTR_ANNOTATIONS
	.align		4
        /*00f4*/ 	.byte	0x04, 0x55
        /*00f6*/ 	.short	(.L_37 - .L_36)


	//   ....[0]....
.L_36:
        /*00f8*/ 	.word	0x00000001
        /*00fc*/ 	.byte	0xa0, 0x00, 0x00, 0x00, 0x01, 0x00, 0x00, 0x00, 0x20, 0x21, 0x00, 0x00, 0x01, 0x00, 0x00, 0x00
        /* <DEDUP_REMOVED lines=428> */
        /*1bcc*/ 	.byte	0xc0, 0xfc, 0x00, 0x00


	//----- nvinfo : EIATTR_MERCURY_ISA_VERSION
	.align		4
.L_37:
        /*1bd0*/ 	.byte	0x03, 0x5f
        /*1bd2*/ 	.short	0x0101


	//----- nvinfo : EIATTR_EXIT_INSTR_OFFSETS
	.align		4
        /*1bd4*/ 	.byte	0x04, 0x1c
        /*1bd6*/ 	.short	(.L_39 - .L_38)


	//   ....[0]....
.L_38:
        /*1bd8*/ 	.word	0x00015500


	//   ....[1]....
        /*1bdc*/ 	.word	0x00015520


	//----- nvinfo : EIATTR_REQNTID
	.align		4
.L_39:
        /*1be0*/ 	.byte	0x04, 0x10
        /*1be2*/ 	.short	(.L_41 - .L_40)
.L_40:
        /*1be4*/ 	.word	0x00000080
        /*1be8*/ 	.word	0x00000001
        /*1bec*/ 	.word	0x00000001


	//----- nvinfo : EIATTR_CBANK_PARAM_SIZE
	.align		4
.L_41:
        /*1bf0*/ 	.byte	0x03, 0x19
        /*1bf2*/ 	.short	0x0050


	//----- nvinfo : EIATTR_PARAM_CBANK
	.align		4
        /*1bf4*/ 	.byte	0x04, 0x0a
        /*1bf6*/ 	.short	(.L_43 - .L_42)
	.align		4
.L_42:
        /*1bf8*/ 	.word	index@(.nv.constant0.matmul_kernel)
        /*1bfc*/ 	.short	0x0210
        /*1bfe*/ 	.short	0x0050


	//----- nvinfo : EIATTR_SW_WAR
	.align		4
.L_43:
        /*1c00*/ 	.byte	0x04, 0x36
        /*1c02*/ 	.short	(.L_45 - .L_44)
.L_44:
        /*1c04*/ 	.word	0x00000008
.L_45:


//--------------------- .nv.callgraph             --------------------------
	.section	.nv.callgraph,"",@"SHT_CUDA_CALLGRAPH"
	.align	4
	.sectionentsize	8
	.align		4
        /*0000*/ 	.word	0x00000000
	.align		4
        /*0004*/ 	.word	0xffffffff
	.align		4
        /*0008*/ 	.word	0x00000000
	.align		4
        /*000c*/ 	.word	0xfffffffe
	.align		4
        /*0010*/ 	.word	0x00000000
	.align		4
        /*0014*/ 	.word	0xfffffffd
	.align		4
        /*0018*/ 	.word	0x00000000
	.align		4
        /*001c*/ 	.word	0xfffffffc


//--------------------- .text.matmul_kernel       --------------------------
	.section	.text.matmul_kernel,"ax",@progbits
	.align	128
        .global         matmul_kernel
        .type           matmul_kernel,@function
        .size           matmul_kernel,(.L_x_3 - matmul_kernel)
        .other          matmul_kernel,@"STO_CUDA_ENTRY STV_DEFAULT"
matmul_kernel:
.text.matmul_kernel:
[----:B------:R-:W1:Y:S08]  /*0000*/  LDC R1, c[0x0][0x28] ;  /* 0x00000a00ff017b82 */ /* 0x000e700000000800 */
[----:B------:R-:W2:Y:S01]  /*0010*/  LDC.64 R2, c[0x0][0x228] ;  /* 0x00008a00ff027b82 */ /* 0x000ea20000000a00 */
[----:B-1----:R-:W-:Y:S01]  /*0020*/  VIADD R1, R1, 0xfffffb38 ;  /* 0xfffffb3801017836 */ /* 0x002fe20000000000 */
[----:B------:R-:W1:Y:S01]  /*0030*/  S2R R5, SR_CTAID.X ;  /* 0x0000000000057919 */ /* 0x000e620000002500 */
[----:B------:R-:W-:Y:S01]  /*0040*/  UMOV UR12, 0x400 ;  /* 0x00000400000c7882 */ /* 0x000fe20000000000 */
[----:B------:R-:W-:Y:S01]  /*0050*/  ULDC.64 UR6, c[0x0][0x210] ;  /* 0x0000840000067ab9 */ /* 0x000fe20000000a00 */
[----:B------:R-:W-:Y:S01]  /*0060*/  ULDC.64 UR16, c[0x0][0x208] ;  /* 0x0000820000107ab9 */ /* 0x000fe20000000a00 */
[----:B------:R-:W-:-:S02]  /*0070*/  ULDC UR8, c[0x0][0x240] ;  /* 0x0000900000087ab9 */ /* 0x000fc40000000800 */
[----:B------:R-:W3:Y:S01]  /*0080*/  S2UR UR4, SR_CgaCtaId ;  /* 0x00000000000479c3 */ /* 0x000ee20000008800 */
[----:B--2---:R-:W-:Y:S01]  /*0090*/  IMAD.MOV.U32 R44, RZ, RZ, R3 ;  /* 0x000000ffff2c7224 */ /* 0x004fe200078e0003 */
[----:B------:R2:W-:Y:S01]  /*00a0*/  STL.64 [R1+0x360], R2 ;  /* 0x0003600201007387 */ /* 0x0005e20000100a00 */
[----:B------:R-:W-:Y:S02]  /*00b0*/  IMAD.MOV.U32 R42, RZ, RZ, R2 ;  /* 0x000000ffff2a7224 */ /* 0x000fe400078e0002 */
[----:B------:R-:W-:Y:S01]  /*00c0*/  VIADD R0, R44, 0x7f ;  /* 0x0000007f2c007836 */ /* 0x000fe20000000000 */
[----:B---3--:R-:W-:Y:S01]  /*00d0*/  ULEA UR12, UR4, UR12, 0x18 ;  /* 0x0000000c040c7291 */ /* 0x008fe2000f8ec03f */
[----:B-1----:R-:W-:Y:S02]  /*00e0*/  IABS R8, R5 ;  /* 0x0000000500087213 */ /* 0x002fe40000000000 */
[----:B------:R-:W-:Y:S01]  /*00f0*/  ULDC.64 UR4, c[0x0][0x218] ;  /* 0x0000860000047ab9 */ /* 0x000fe20000000a00 */
[----:B--2---:R-:W-:-:S04]  /*0100*/  SHF.R.S32.HI R3, RZ, 0x1f, R0 ;  /* 0x0000001fff037819 */ /* 0x004fc80000011400 */
[----:B------:R-:W-:-:S04]  /*0110*/  LEA.HI R3, R3, R0, RZ, 0x7 ;  /* 0x0000000003037211 */ /* 0x000fc800078f38ff */
[----:B------:R-:W-:-:S05]  /*0120*/  SHF.R.S32.HI R3, RZ, 0x7, R3 ;  /* 0x00000007ff037819 */ /* 0x000fca0000011403 */
[----:B------:R-:W-:-:S05]  /*0130*/  IMAD.SHL.U32 R4, R3, 0x4, RZ ;  /* 0x0000000403047824 */ /* 0x000fca00078e00ff */
[-C--:B------:R-:W-:Y:S02]  /*0140*/  IABS R7, R4.reuse ;  /* 0x0000000400077213 */ /* 0x080fe40000000000 */
[----:B------:R-:W-:Y:S02]  /*0150*/  IABS R10, R4 ;  /* 0x00000004000a7213 */ /* 0x000fe40000000000 */
[----:B------:R-:W1:Y:S08]  /*0160*/  I2F.RP R0, R7 ;  /* 0x0000000700007306 */ /* 0x000e700000209400 */
[----:B-1----:R-:W1:Y:S02]  /*0170*/  MUFU.RCP R0, R0 ;  /* 0x0000000000007308 */ /* 0x002e640000001000 */
[----:B-1----:R-:W-:-:S02]  /*0180*/  VIADD R2, R0, 0xffffffe ;  /* 0x0ffffffe00027836 */ /* 0x002fc40000000000 */
[----:B------:R-:W-:-:S04]  /*0190*/  IMAD.MOV R0, RZ, RZ, -R10 ;  /* 0x000000ffff007224 */ /* 0x000fc800078e0a0a */
[----:B------:R1:W2:Y:S02]  /*01a0*/  F2I.FTZ.U32.TRUNC.NTZ R3, R2 ;  /* 0x0000000200037305 */ /* 0x0002a4000021f000 */
[----:B-1----:R-:W-:Y:S02]  /*01b0*/  IMAD.MOV.U32 R2, RZ, RZ, RZ ;  /* 0x000000ffff027224 */ /* 0x002fe400078e00ff */
[----:B--2---:R-:W-:-:S04]  /*01c0*/  IMAD.MOV R6, RZ, RZ, -R3 ;  /* 0x000000ffff067224 */ /* 0x004fc800078e0a03 */
[----:B------:R-:W-:Y:S02]  /*01d0*/  IMAD R9, R6, R7, RZ ;  /* 0x0000000706097224 */ /* 0x000fe400078e02ff */
[----:B------:R-:W-:Y:S02]  /*01e0*/  IMAD.MOV.U32 R6, RZ, RZ, R8 ;  /* 0x000000ffff067224 */ /* 0x000fe400078e0008 */
[----:B------:R-:W-:-:S06]  /*01f0*/  IMAD.HI.U32 R3, R3, R9, R2 ;  /* 0x0000000903037227 */ /* 0x000fcc00078e0002 */
[----:B------:R-:W-:-:S04]  /*0200*/  IMAD.HI.U32 R3, R3, R6, RZ ;  /* 0x0000000603037227 */ /* 0x000fc800078e00ff */
[----:B------:R-:W-:-:S05]  /*0210*/  IMAD R0, R3, R0, R6 ;  /* 0x0000000003007224 */ /* 0x000fca00078e0206 */
[----:B------:R-:W-:-:S13]  /*0220*/  ISETP.GT.U32.AND P1, PT, R7, R0, PT ;  /* 0x000000000700720c */ /* 0x000fda0003f24070 */
[----:B------:R-:W-:Y:S02]  /*0230*/  @!P1 IMAD.IADD R0, R0, 0x1, -R7 ;  /* 0x0000000100009824 */ /* 0x000fe400078e0a07 */
[----:B------:R-:W-:Y:S01]  /*0240*/  @!P1 VIADD R3, R3, 0x1 ;  /* 0x0000000103039836 */ /* 0x000fe20000000000 */
[----:B------:R-:W-:Y:S02]  /*0250*/  ISETP.NE.AND P1, PT, R4, RZ, PT ;  /* 0x000000ff0400720c */ /* 0x000fe40003f25270 */
[----:B------:R-:W-:Y:S02]  /*0260*/  ISETP.GE.U32.AND P0, PT, R0, R7, PT ;  /* 0x000000070000720c */ /* 0x000fe40003f06070 */
[----:B------:R-:W-:Y:S01]  /*0270*/  LOP3.LUT R0, R5, R4, RZ, 0x3c, !PT ;  /* 0x0000000405007212 */ /* 0x000fe200078e3cff */
[----:B------:R-:W1:Y:S03]  /*0280*/  S2R R7, SR_TID.X ;  /* 0x0000000000077919 */ /* 0x000e660000002100 */
[----:B------:R-:W-:Y:S01]  /*0290*/  ISETP.GE.AND P2, PT, R0, RZ, PT ;  /* 0x000000ff0000720c */ /* 0x000fe20003f46270 */
[----:B------:R-:W-:-:S06]  /*02a0*/  VIADD R0, R42, 0xff ;  /* 0x000000ff2a007836 */ /* 0x000fcc0000000000 */
[----:B------:R-:W-:-:S04]  /*02b0*/  @P0 VIADD R3, R3, 0x1 ;  /* 0x0000000103030836 */ /* 0x000fc80000000000 */
[----:B------:R-:W-:Y:S01]  /*02c0*/  IMAD.MOV.U32 R2, RZ, RZ, R3 ;  /* 0x000000ffff027224 */ /* 0x000fe200078e0003 */
[----:B------:R-:W-:-:S03]  /*02d0*/  SHF.R.S32.HI R3, RZ, 0x1f, R0 ;  /* 0x0000001fff037819 */ /* 0x000fc60000011400 */
[----:B------:R-:W-:Y:S01]  /*02e0*/  @!P2 IMAD.MOV R2, RZ, RZ, -R2 ;  /* 0x000000ffff02a224 */ /* 0x000fe200078e0a02 */
[----:B------:R-:W-:Y:S02]  /*02f0*/  @!P1 LOP3.LUT R2, RZ, R4, RZ, 0x33, !PT ;  /* 0x00000004ff029212 */ /* 0x000fe400078e33ff */
[----:B------:R-:W-:-:S03]  /*0300*/  LEA.HI R3, R3, R0, RZ, 0x8 ;  /* 0x0000000003037211 */ /* 0x000fc600078f40ff */
[----:B------:R-:W-:Y:S02]  /*0310*/  IMAD.SHL.U32 R14, R2, 0x4, RZ ;  /* 0x00000004020e7824 */ /* 0x000fe400078e00ff */
[----:B------:R-:W-:-:S03]  /*0320*/  IMAD.MOV R2, RZ, RZ, -R2 ;  /* 0x000000ffff027224 */ /* 0x000fc600078e0a02 */
[----:B------:R-:W-:Y:S01]  /*0330*/  LEA.HI.SX32 R3, R3, -R14, 0x18 ;  /* 0x8000000e03037211 */ /* 0x000fe200078fc2ff */
[----:B------:R-:W-:Y:S01]  /*0340*/  IMAD R16, R4, R2, R5 ;  /* 0x0000000204107224 */ /* 0x000fe200078e0205 */
[----:B-1----:R-:W-:Y:S02]  /*0350*/  LOP3.LUT R64, R7, 0x1f, RZ, 0xc0, !PT ;  /* 0x0000001f07407812 */ /* 0x002fe400078ec0ff */
[----:B------:R-:W-:Y:S02]  /*0360*/  VIMNMX R13, R3, 0x4, PT ;  /* 0x00000004030d7848 */ /* 0x000fe40003fe0100 */
[----:B------:R-:W-:Y:S02]  /*0370*/  IABS R4, R16 ;  /* 0x0000001000047213 */ /* 0x000fe40000000000 */
[----:B------:R-:W-:-:S04]  /*0380*/  IABS R9, R13 ;  /* 0x0000000d00097213 */ /* 0x000fc80000000000 */
[----:B------:R-:W1:Y:S08]  /*0390*/  I2F.RP R0, R9 ;  /* 0x0000000900007306 */ /* 0x000e700000209400 */
[----:B-1----:R-:W1:Y:S02]  /*03a0*/  MUFU.RCP R0, R0 ;  /* 0x0000000000007308 */ /* 0x002e640000001000 */
[----:B-1----:R-:W-:Y:S01]  /*03b0*/  VIADD R3, R0, 0xffffffe ;  /* 0x0ffffffe00037836 */ /* 0x002fe20000000000 */
[----:B------:R-:W-:-:S05]  /*03c0*/  IABS R0, R44 ;  /* 0x0000002c00007213 */ /* 0x000fca0000000000 */
[----:B------:R-:W1:Y:S02]  /*03d0*/  F2I.FTZ.U32.TRUNC.NTZ R3, R3 ;  /* 0x0000000300037305 */ /* 0x000e64000021f000 */
[----:B-1----:R-:W-:-:S04]  /*03e0*/  IMAD.MOV R6, RZ, RZ, -R3 ;  /* 0x000000ffff067224 */ /* 0x002fc800078e0a03 */
[----:B------:R-:W-:Y:S01]  /*03f0*/  IMAD.MOV.U32 R2, RZ, RZ, R6 ;  /* 0x000000ffff027224 */ /* 0x000fe200078e0006 */
[----:B------:R-:W-:-:S03]  /*0400*/  IABS R6, R13 ;  /* 0x0000000d00067213 */ /* 0x000fc60000000000 */
[----:B------:R-:W-:Y:S02]  /*0410*/  IMAD R5, R2, R9, RZ ;  /* 0x0000000902057224 */ /* 0x000fe400078e02ff */
[----:B------:R-:W-:-:S04]  /*0420*/  IMAD.MOV.U32 R2, RZ, RZ, RZ ;  /* 0x000000ffff027224 */ /* 0x000fc800078e00ff */
[----:B------:R-:W-:-:S04]  /*0430*/  IMAD.HI.U32 R2, R3, R5, R2 ;  /* 0x0000000503027227 */ /* 0x000fc800078e0002 */
[----:B------:R-:W-:Y:S02]  /*0440*/  IMAD.MOV R5, RZ, RZ, -R6 ;  /* 0x000000ffff057224 */ /* 0x000fe400078e0a06 */
[----:B------:R-:W-:Y:S01]  /*0450*/  IMAD.HI.U32 R3, R2, R4, RZ ;  /* 0x0000000402037227 */ /* 0x000fe200078e00ff */
[----:B------:R-:W1:Y:S01]  /*0460*/  I2F.RP R6, R0 ;  /* 0x0000000000067306 */ /* 0x000e620000209400 */
[----:B------:R-:W-:Y:S02]  /*0470*/  IABS R2, R42 ;  /* 0x0000002a00027213 */ /* 0x000fe40000000000 */
[----:B------:R-:W-:-:S05]  /*0480*/  IMAD R4, R3, R5, R4 ;  /* 0x0000000503047224 */ /* 0x000fca00078e0204 */
[----:B------:R-:W-:Y:S01]  /*0490*/  ISETP.GT.U32.AND P1, PT, R9, R4, PT ;  /* 0x000000040900720c */ /* 0x000fe20003f24070 */
[----:B------:R-:W2:Y:S08]  /*04a0*/  I2F.RP R5, R2 ;  /* 0x0000000200057306 */ /* 0x000eb00000209400 */
[----:B-1----:R-:W1:Y:S04]  /*04b0*/  MUFU.RCP R6, R6 ;  /* 0x0000000600067308 */ /* 0x002e680000001000 */
[----:B------:R-:W-:-:S02]  /*04c0*/  @!P1 IMAD.IADD R4, R4, 0x1, -R9 ;  /* 0x0000000104049824 */ /* 0x000fc400078e0a09 */
[----:B------:R-:W-:Y:S01]  /*04d0*/  @!P1 VIADD R3, R3, 0x1 ;  /* 0x0000000103039836 */ /* 0x000fe20000000000 */
[----:B------:R-:W-:Y:S01]  /*04e0*/  ISETP.NE.AND P1, PT, R13, RZ, PT ;  /* 0x000000ff0d00720c */ /* 0x000fe20003f25270 */
[----:B--2---:R-:W2:Y:S01]  /*04f0*/  MUFU.RCP R5, R5 ;  /* 0x0000000500057308 */ /* 0x004ea20000001000 */
[----:B------:R-:W-:Y:S02]  /*0500*/  ISETP.GE.U32.AND P0, PT, R4, R9, PT ;  /* 0x000000090400720c */ /* 0x000fe40003f06070 */
[----:B------:R-:W-:-:S04]  /*0510*/  LOP3.LUT R4, R16, R13, RZ, 0x3c, !PT ;  /* 0x0000000d10047212 */ /* 0x000fc800078e3cff */
[----:B------:R-:W-:Y:S01]  /*0520*/  ISETP.GE.AND P2, PT, R4, RZ, PT ;  /* 0x000000ff0400720c */ /* 0x000fe20003f46270 */
[----:B-1----:R-:W-:Y:S01]  /*0530*/  VIADD R10, R6, 0xffffffe ;  /* 0x0ffffffe060a7836 */ /* 0x002fe20000000000 */
[----:B------:R-:W-:-:S03]  /*0540*/  SHF.R.U32.HI R4, RZ, 0x5, R7 ;  /* 0x00000005ff047819 */ /* 0x000fc60000011607 */
[----:B------:R1:W3:Y:S02]  /*0550*/  F2I.FTZ.U32.TRUNC.NTZ R11, R10 ;  /* 0x0000000a000b7305 */ /* 0x0002e4000021f000 */
[----:B------:R-:W-:Y:S01]  /*0560*/  @P0 VIADD R3, R3, 0x1 ;  /* 0x0000000103030836 */ /* 0x000fe20000000000 */
[----:B------:R-:W-:Y:S01]  /*0570*/  SGXT.U32 R4, R4, 0x2 ;  /* 0x000000020404781a */ /* 0x000fe20000000000 */
[----:B--2---:R-:W-:Y:S02]  /*0580*/  VIADD R5, R5, 0xffffffe ;  /* 0x0ffffffe05057836 */ /* 0x004fe40000000000 */
[----:B------:R-:W-:Y:S02]  /*0590*/  IMAD.MOV.U32 R8, RZ, RZ, R3 ;  /* 0x000000ffff087224 */ /* 0x000fe400078e0003 */
[----:B-1----:R-:W-:Y:S02]  /*05a0*/  IMAD.MOV.U32 R10, RZ, RZ, RZ ;  /* 0x000000ffff0a7224 */ /* 0x002fe400078e00ff */
[----:B------:R-:W1:Y:S01]  /*05b0*/  F2I.FTZ.U32.TRUNC.NTZ R5, R5 ;  /* 0x0000000500057305 */ /* 0x000e62000021f000 */
[----:B------:R-:W-:Y:S01]  /*05c0*/  @!P2 IMAD.MOV R8, RZ, RZ, -R8 ;  /* 0x000000ffff08a224 */ /* 0x000fe200078e0a08 */
[----:B------:R-:W-:Y:S01]  /*05d0*/  @!P1 LOP3.LUT R8, RZ, R13, RZ, 0x33, !PT ;  /* 0x0000000dff089212 */ /* 0x000fe200078e33ff */
[----:B---3--:R-:W-:-:S04]  /*05e0*/  IMAD.MOV R3, RZ, RZ, -R11 ;  /* 0x000000ffff037224 */ /* 0x008fc800078e0a0b */
[----:B------:R-:W-:Y:S02]  /*05f0*/  IMAD.SHL.U32 R9, R8, 0x80, RZ ;  /* 0x0000008008097824 */ /* 0x000fe400078e00ff */
[----:B------:R-:W-:Y:S02]  /*0600*/  IMAD R3, R3, R0, RZ ;  /* 0x0000000003037224 */ /* 0x000fe400078e02ff */
[----:B------:R-:W-:Y:S01]  /*0610*/  IMAD.MOV R8, RZ, RZ, -R8 ;  /* 0x000000ffff087224 */ /* 0x000fe200078e0a08 */
[----:B------:R-:W-:Y:S01]  /*0620*/  LOP3.LUT R6, R9, R4, RZ, 0xfc, !PT ;  /* 0x0000000409067212 */ /* 0x000fe200078efcff */
[----:B------:R-:W-:-:S03]  /*0630*/  IMAD.HI.U32 R10, R11, R3, R10 ;  /* 0x000000030b0a7227 */ /* 0x000fc600078e000a */
[C---:B------:R-:W-:Y:S01]  /*0640*/  LOP3.LUT R20, R6.reuse, 0x7c, RZ, 0xfc, !PT ;  /* 0x0000007c06147812 */ /* 0x040fe200078efcff */
[----:B-1----:R-:W-:Y:S01]  /*0650*/  IMAD.MOV R15, RZ, RZ, -R5 ;  /* 0x000000ffff0f7224 */ /* 0x002fe200078e0a05 */
[----:B------:R-:W-:Y:S02]  /*0660*/  IABS R4, R6 ;  /* 0x0000000600047213 */ /* 0x000fe40000000000 */
[----:B------:R-:W-:Y:S02]  /*0670*/  IABS R25, R20 ;  /* 0x0000001400197213 */ /* 0x000fe40000000000 */
[C---:B------:R-:W-:Y:S01]  /*0680*/  LOP3.LUT R18, R6.reuse, 0xc, RZ, 0xfc, !PT ;  /* 0x0000000c06127812 */ /* 0x040fe200078efcff */
[----:B------:R-:W-:Y:S01]  /*0690*/  IMAD.MOV.U32 R11, RZ, RZ, R4 ;  /* 0x000000ffff0b7224 */ /* 0x000fe200078e0004 */
[----:B------:R-:W-:Y:S01]  /*06a0*/  LOP3.LUT R26, R6, 0x40, RZ, 0xfc, !PT ;  /* 0x00000040061a7812 */ /* 0x000fe200078efcff */
[----:B------:R-:W-:Y:S01]  /*06b0*/  IMAD.HI.U32 R4, R10, R25, RZ ;  /* 0x000000190a047227 */ /* 0x000fe200078e00ff */
[----:B------:R-:W-:-:S02]  /*06c0*/  IABS R19, R18 ;  /* 0x0000001200137213 */ /* 0x000fc40000000000 */
[----:B------:R-:W-:Y:S01]  /*06d0*/  ISETP.GE.AND P2, PT, R18, RZ, PT ;  /* 0x000000ff1200720c */ /* 0x000fe20003f46270 */
[----:B------:R-:W-:Y:S01]  /*06e0*/  IMAD.HI.U32 R3, R10, R11, RZ ;  /* 0x0000000b0a037227 */ /* 0x000fe200078e00ff */
[C---:B------:R-:W-:Y:S02]  /*06f0*/  LOP3.LUT R18, R6.reuse, 0x20, RZ, 0xfc, !PT ;  /* 0x0000002006127812 */ /* 0x040fe400078efcff */
[C---:B------:R-:W-:Y:S01]  /*0700*/  LOP3.LUT R22, R6.reuse, 0x3c, RZ, 0xfc, !PT ;  /* 0x0000003c06167812 */ /* 0x040fe200078efcff */
[----:B------:R-:W-:Y:S01]  /*0710*/  IMAD.MOV R12, RZ, RZ, -R4 ;  /* 0x000000ffff0c7224 */ /* 0x000fe200078e0a04 */
[----:B------:R-:W-:Y:S01]  /*0720*/  LOP3.LUT R28, R6, 0x4c, RZ, 0xfc, !PT ;  /* 0x0000004c061c7812 */ /* 0x000fe200078efcff */
[----:B------:R-:W-:Y:S01]  /*0730*/  IMAD.MOV R4, RZ, RZ, -R3 ;  /* 0x000000ffff047224 */ /* 0x000fe200078e0a03 */
[----:B------:R-:W-:Y:S01]  /*0740*/  IABS R37, R22 ;  /* 0x0000001600257213 */ /* 0x000fe20000000000 */
[----:B------:R-:W-:Y:S01]  /*0750*/  IMAD R25, R0, R12, R25 ;  /* 0x0000000c00197224 */ /* 0x000fe200078e0219 */
[----:B------:R-:W-:Y:S01]  /*0760*/  LOP3.LUT R12, R6, 0x4, RZ, 0xfc, !PT ;  /* 0x00000004060c7812 */ /* 0x000fe200078efcff */
[----:B------:R-:W-:Y:S01]  /*0770*/  IMAD R11, R0, R4, R11 ;  /* 0x00000004000b7224 */ /* 0x000fe200078e020b */
[C---:B------:R-:W-:Y:S01]  /*0780*/  LOP3.LUT R30, R6.reuse, 0x50, RZ, 0xfc, !PT ;  /* 0x00000050061e7812 */ /* 0x040fe200078efcff */
[----:B------:R-:W-:Y:S01]  /*0790*/  IMAD R3, R13, R8, R16 ;  /* 0x000000080d037224 */ /* 0x000fe200078e0210 */
[----:B------:R-:W-:Y:S01]  /*07a0*/  LOP3.LUT R16, R6, 0x8, RZ, 0xfc, !PT ;  /* 0x0000000806107812 */ /* 0x000fe200078efcff */
[----:B------:R-:W-:Y:S01]  /*07b0*/  IMAD R13, R15, R2, RZ ;  /* 0x000000020f0d7224 */ /* 0x000fe200078e02ff */
[----:B------:R-:W-:Y:S01]  /*07c0*/  ISETP.GT.U32.AND P0, PT, R0, R11, PT ;  /* 0x0000000b0000720c */ /* 0x000fe20003f04070 */
[----:B------:R-:W-:Y:S01]  /*07d0*/  IMAD.MOV.U32 R4, RZ, RZ, RZ ;  /* 0x000000ffff047224 */ /* 0x000fe200078e00ff */
[----:B------:R-:W-:Y:S01]  /*07e0*/  IABS R15, R12 ;  /* 0x0000000c000f7213 */ /* 0x000fe20000000000 */
[----:B------:R-:W-:Y:S01]  /*07f0*/  IMAD.IADD R3, R14, 0x1, R3 ;  /* 0x000000010e037824 */ /* 0x000fe200078e0203 */
[----:B------:R-:W-:Y:S01]  /*0800*/  IABS R17, R16 ;  /* 0x0000001000117213 */ /* 0x000fe20000000000 */
[----:B------:R-:W-:Y:S01]  /*0810*/  IMAD.HI.U32 R5, R5, R13, R4 ;  /* 0x0000000d05057227 */ /* 0x000fe200078e0004 */
[----:B------:R-:W-:-:S02]  /*0820*/  ISETP.GT.U32.AND P1, PT, R0, R25, PT ;  /* 0x000000190000720c */ /* 0x000fc40003f24070 */
[----:B------:R-:W-:Y:S01]  /*0830*/  LOP3.LUT R14, R6, 0x18, RZ, 0xfc, !PT ;  /* 0x00000018060e7812 */ /* 0x000fe200078efcff */
[----:B------:R-:W-:Y:S01]  /*0840*/  IMAD.HI.U32 R4, R10, R15, RZ ;  /* 0x0000000f0a047227 */ /* 0x000fe200078e00ff */
[----:B------:R-:W-:Y:S02]  /*0850*/  ISETP.GE.AND P3, PT, R16, RZ, PT ;  /* 0x000000ff1000720c */ /* 0x000fe40003f66270 */
[----:B------:R-:W-:Y:S01]  /*0860*/  IABS R23, R14 ;  /* 0x0000000e00177213 */ /* 0x000fe20000000000 */
[----:B------:R-:W-:Y:S01]  /*0870*/  @!P0 IMAD.IADD R11, R11, 0x1, -R0 ;  /* 0x000000010b0b8824 */ /* 0x000fe200078e0a00 */
[----:B------:R-:W-:Y:S01]  /*0880*/  ISETP.GE.AND P0, PT, R12, RZ, PT ;  /* 0x000000ff0c00720c */ /* 0x000fe20003f06270 */
[----:B------:R-:W-:Y:S01]  /*0890*/  IMAD.HI.U32 R8, R10, R17, RZ ;  /* 0x000000110a087227 */ /* 0x000fe200078e00ff */
[----:B------:R-:W-:Y:S02]  /*08a0*/  LOP3.LUT R12, R6, 0x14, RZ, 0xfc, !PT ;  /* 0x00000014060c7812 */ /* 0x000fe400078efcff */
[----:B------:R-:W-:Y:S01]  /*08b0*/  ISETP.GT.U32.AND P5, PT, R0, R11, PT ;  /* 0x0000000b0000720c */ /* 0x000fe20003fa4070 */
[----:B------:R-:W-:Y:S01]  /*08c0*/  IMAD.MOV R13, RZ, RZ, -R4 ;  /* 0x000000ffff0d7224 */ /* 0x000fe200078e0a04 */
[----:B------:R-:W-:Y:S01]  /*08d0*/  IABS R21, R12 ;  /* 0x0000000c00157213 */ /* 0x000fe20000000000 */
[----:B------:R-:W-:Y:S01]  /*08e0*/  IMAD.HI.U32 R4, R10, R19, RZ ;  /* 0x000000130a047227 */ /* 0x000fe200078e00ff */
[----:B------:R-:W-:-:S02]  /*08f0*/  LOP3.LUT R16, R6, 0x1c, RZ, 0xfc, !PT ;  /* 0x0000001c06107812 */ /* 0x000fc400078efcff */
[----:B------:R-:W-:Y:S01]  /*0900*/  IABS R39, R30 ;  /* 0x0000001e00277213 */ /* 0x000fe20000000000 */
[----:B------:R-:W-:Y:S01]  /*0910*/  IMAD.MOV R8, RZ, RZ, -R8 ;  /* 0x000000ffff087224 */ /* 0x000fe200078e0a08 */
[----:B------:R-:W-:Y:S01]  /*0920*/  IABS R27, R16 ;  /* 0x00000010001b7213 */ /* 0x000fe20000000000 */
[----:B------:R-:W-:Y:S01]  /*0930*/  IMAD R13, R0, R13, R15 ;  /* 0x0000000d000d7224 */ /* 0x000fe200078e020f */
[C---:B------:R-:W-:Y:S01]  /*0940*/  LOP3.LUT R32, R6.reuse, 0x64, RZ, 0xfc, !PT ;  /* 0x0000006406207812 */ /* 0x040fe200078efcff */
[----:B------:R-:W-:Y:S01]  /*0950*/  IMAD.MOV R4, RZ, RZ, -R4 ;  /* 0x000000ffff047224 */ /* 0x000fe200078e0a04 */
[----:B------:R-:W-:Y:S01]  /*0960*/  LOP3.LUT R34, R6, 0x68, RZ, 0xfc, !PT ;  /* 0x0000006806227812 */ /* 0x000fe200078efcff */
[C---:B------:R-:W-:Y:S01]  /*0970*/  IMAD R15, R0.reuse, R8, R17 ;  /* 0x00000008000f7224 */ /* 0x040fe200078e0211 */
[----:B------:R-:W-:Y:S01]  /*0980*/  IABS R47, R32 ;  /* 0x00000020002f7213 */ /* 0x000fe20000000000 */
[--C-:B------:R-:W-:Y:S01]  /*0990*/  @!P1 IMAD.IADD R25, R25, 0x1, -R0.reuse ;  /* 0x0000000119199824 */ /* 0x100fe200078e0a00 */
[C---:B------:R-:W-:Y:S01]  /*09a0*/  ISETP.GT.U32.AND P1, PT, R0.reuse, R13, PT ;  /* 0x0000000d0000720c */ /* 0x040fe20003f24070 */
[C---:B------:R-:W-:Y:S01]  /*09b0*/  IMAD R17, R0.reuse, R4, R19 ;  /* 0x0000000400117224 */ /* 0x040fe200078e0213 */
[C---:B------:R-:W-:Y:S01]  /*09c0*/  ISETP.GT.U32.AND P6, PT, R0.reuse, R15, PT ;  /* 0x0000000f0000720c */ /* 0x040fe20003fc4070 */
[----:B------:R-:W-:Y:S01]  /*09d0*/  @!P5 IMAD.IADD R11, R11, 0x1, -R0 ;  /* 0x000000010b0bd824 */ /* 0x000fe200078e0a00 */
[----:B------:R-:W-:Y:S01]  /*09e0*/  ISETP.GT.U32.AND P4, PT, R0, R25, PT ;  /* 0x000000190000720c */ /* 0x000fe20003f84070 */
[----:B------:R-:W-:Y:S01]  /*09f0*/  IMAD.HI.U32 R8, R10, R27, RZ ;  /* 0x0000001b0a087227 */ /* 0x000fe200078e00ff */
[----:B------:R-:W-:-:S02]  /*0a00*/  ISETP.GT.U32.AND P5, PT, R0, R17, PT ;  /* 0x000000110000720c */ /* 0x000fc40003fa4070 */
[----:B------:R-:W-:Y:S01]  /*0a10*/  LOP3.LUT R4, R6, 0x10, RZ, 0xfc, !PT ;  /* 0x0000001006047812 */ /* 0x000fe200078efcff */
[----:B------:R-:W-:Y:S01]  /*0a20*/  IMAD.MOV.U32 R246, RZ, RZ, R11 ;  /* 0x000000fffff67224 */ /* 0x000fe200078e000b */
[----:B------:R-:W-:Y:S01]  /*0a30*/  IABS R49, R34 ;  /* 0x0000002200317213 */ /* 0x000fe20000000000 */
[----:B------:R-:W-:Y:S01]  /*0a40*/  IMAD.MOV R8, RZ, RZ, -R8 ;  /* 0x000000ffff087224 */ /* 0x000fe200078e0a08 */
[----:B------:R-:W-:Y:S01]  /*0a50*/  IABS R19, R4 ;  /* 0x0000000400137213 */ /* 0x000fe20000000000 */
[--C-:B------:R-:W-:Y:S01]  /*0a60*/  @!P1 IMAD.IADD R13, R13, 0x1, -R0.reuse ;  /* 0x000000010d0d9824 */ /* 0x100fe200078e0a00 */
[----:B------:R-:W-:Y:S01]  /*0a70*/  ISETP.GE.AND P1, PT, R4, RZ, PT ;  /* 0x000000ff0400720c */ /* 0x000fe20003f26270 */
[----:B------:R-:W-:Y:S01]  /*0a80*/  @!P6 IMAD.IADD R15, R15, 0x1, -R0 ;  /* 0x000000010f0fe824 */ /* 0x000fe200078e0a00 */
[----:B------:R-:W-:Y:S01]  /*0a90*/  LOP3.LUT R36, R6, 0x6c, RZ, 0xfc, !PT ;  /* 0x0000006c06247812 */ /* 0x000fe200078efcff */
[----:B------:R-:W-:Y:S01]  /*0aa0*/  IMAD.HI.U32 R4, R10, R19, RZ ;  /* 0x000000130a047227 */ /* 0x000fe200078e00ff */
[----:B------:R-:W-:-:S02]  /*0ab0*/  ISETP.GT.U32.AND P6, PT, R0, R13, PT ;  /* 0x0000000d0000720c */ /* 0x000fc40003fc4070 */
[----:B------:R-:W-:Y:S01]  /*0ac0*/  IABS R51, R36 ;  /* 0x0000002400337213 */ /* 0x000fe20000000000 */
[--C-:B------:R-:W-:Y:S01]  /*0ad0*/  @!P5 IMAD.IADD R17, R17, 0x1, -R0.reuse ;  /* 0x000000011111d824 */ /* 0x100fe200078e0a00 */
[C---:B------:R-:W-:Y:S01]  /*0ae0*/  LOP3.LUT R38, R6.reuse, 0x70, RZ, 0xfc, !PT ;  /* 0x0000007006267812 */ /* 0x040fe200078efcff */
[----:B------:R-:W-:Y:S01]  /*0af0*/  @!P4 IMAD.IADD R25, R25, 0x1, -R0 ;  /* 0x000000011919c824 */ /* 0x000fe200078e0a00 */
[----:B------:R-:W-:Y:S01]  /*0b00*/  ISETP.GE.AND P4, PT, R6, RZ, PT ;  /* 0x000000ff0600720c */ /* 0x000fe20003f86270 */
[----:B------:R-:W-:Y:S01]  /*0b10*/  IMAD.MOV R11, RZ, RZ, -R4 ;  /* 0x000000ffff0b7224 */ /* 0x000fe200078e0a04 */
[----:B------:R-:W-:Y:S01]  /*0b20*/  ISETP.GT.U32.AND P5, PT, R0, R17, PT ;  /* 0x000000110000720c */ /* 0x000fe20003fa4070 */
[----:B------:R-:W-:Y:S01]  /*0b30*/  IMAD.HI.U32 R4, R10, R21, RZ ;  /* 0x000000150a047227 */ /* 0x000fe200078e00ff */
[----:B------:R-:W-:Y:S02]  /*0b40*/  IABS R53, R38 ;  /* 0x0000002600357213 */ /* 0x000fe40000000000 */
[----:B------:R-:W-:Y:S01]  /*0b50*/  LOP3.LUT R40, R6, 0x74, RZ, 0xfc, !PT ;  /* 0x0000007406287812 */ /* 0x000fe200078efcff */
[----:B------:R-:W-:-:S02]  /*0b60*/  IMAD R11, R0, R11, R19 ;  /* 0x0000000b000b7224 */ /* 0x000fc400078e0213 */
[----:B------:R-:W-:Y:S01]  /*0b70*/  IMAD.MOV R4, RZ, RZ, -R4 ;  /* 0x000000ffff047224 */ /* 0x000fe200078e0a04 */
[----:B------:R-:W-:Y:S01]  /*0b80*/  IABS R55, R40 ;  /* 0x0000002800377213 */ /* 0x000fe20000000000 */
[--C-:B------:R-:W-:Y:S01]  /*0b90*/  @!P6 IMAD.IADD R13, R13, 0x1, -R0.reuse ;  /* 0x000000010d0de824 */ /* 0x100fe200078e0a00 */
[C---:B------:R-:W-:Y:S01]  /*0ba0*/  ISETP.GT.U32.AND P6, PT, R0.reuse, R11, PT ;  /* 0x0000000b0000720c */ /* 0x040fe20003fc4070 */
[C---:B------:R-:W-:Y:S02]  /*0bb0*/  IMAD R19, R0.reuse, R4, R21 ;  /* 0x0000000400137224 */ /* 0x040fe400078e0215 */
[----:B------:R-:W-:Y:S02]  /*0bc0*/  @!P5 IMAD.IADD R17, R17, 0x1, -R0 ;  /* 0x000000011111d824 */ /* 0x000fe400078e0a00 */
[----:B------:R-:W-:Y:S01]  /*0bd0*/  @!P4 IMAD.MOV R246, RZ, RZ, -R246 ;  /* 0x000000fffff6c224 */ /* 0x000fe200078e0af6 */
[----:B------:R-:W-:Y:S01]  /*0be0*/  ISETP.GT.U32.AND P5, PT, R0, R19, PT ;  /* 0x000000130000720c */ /* 0x000fe20003fa4070 */
[----:B------:R-:W-:Y:S01]  /*0bf0*/  IMAD.HI.U32 R4, R10, R23, RZ ;  /* 0x000000170a047227 */ /* 0x000fe200078e00ff */
[----:B------:R-:W-:-:S03]  /*0c00*/  ISETP.GT.U32.AND P4, PT, R0, R15, PT ;  /* 0x0000000f0000720c */ /* 0x000fc60003f84070 */
[----:B------:R-:W-:Y:S02]  /*0c10*/  IMAD.MOV R4, RZ, RZ, -R4 ;  /* 0x000000ffff047224 */ /* 0x000fe400078e0a04 */
[--C-:B------:R-:W-:Y:S01]  /*0c20*/  @!P6 IMAD.IADD R11, R11, 0x1, -R0.reuse ;  /* 0x000000010b0be824 */ /* 0x100fe200078e0a00 */
[----:B------:R-:W-:Y:S01]  /*0c30*/  ISETP.GE.AND P6, PT, R12, RZ, PT ;  /* 0x000000ff0c00720c */ /* 0x000fe20003fc6270 */
[C---:B------:R-:W-:Y:S01]  /*0c40*/  IMAD R21, R0.reuse, R4, R23 ;  /* 0x0000000400157224 */ /* 0x040fe200078e0217 */
[----:B------:R-:W-:Y:S01]  /*0c50*/  IABS R4, R18 ;  /* 0x0000001200047213 */ /* 0x000fe20000000000 */
[----:B------:R-:W-:Y:S01]  /*0c60*/  IMAD R23, R0, R8, R27 ;  /* 0x0000000800177224 */ /* 0x000fe200078e021b */
[----:B------:R-:W-:Y:S01]  /*0c70*/  LOP3.LUT R12, R6, 0x24, RZ, 0xfc, !PT ;  /* 0x00000024060c7812 */ /* 0x000fe200078efcff */
[--C-:B------:R-:W-:Y:S01]  /*0c80*/  @!P5 IMAD.IADD R19, R19, 0x1, -R0.reuse ;  /* 0x000000011313d824 */ /* 0x100fe200078e0a00 */
[----:B------:R-:W-:Y:S01]  /*0c90*/  ISETP.GT.U32.AND P5, PT, R0, R11, PT ;  /* 0x0000000b0000720c */ /* 0x000fe20003fa4070 */
[----:B------:R-:W-:Y:S01]  /*0ca0*/  @!P4 IMAD.IADD R15, R15, 0x1, -R0 ;  /* 0x000000010f0fc824 */ /* 0x000fe200078e0a00 */
[----:B------:R-:W-:Y:S01]  /*0cb0*/  ISETP.GE.AND P4, PT, R20, RZ, PT ;  /* 0x000000ff1400720c */ /* 0x000fe20003f86270 */
[----:B------:R-:W-:Y:S01]  /*0cc0*/  IMAD.MOV.U32 R24, RZ, RZ, R25 ;  /* 0x000000ffff187224 */ /* 0x000fe200078e0019 */
[----:B------:R-:W-:Y:S01]  /*0cd0*/  IABS R27, R12 ;  /* 0x0000000c001b7213 */ /* 0x000fe20000000000 */
[----:B------:R-:W-:Y:S01]  /*0ce0*/  IMAD.MOV.U32 R25, RZ, RZ, R4 ;  /* 0x000000ffff197224 */ /* 0x000fe200078e0004 */
[----:B------:R-:W-:Y:S01]  /*0cf0*/  LOP3.LUT R20, R6, 0x38, RZ, 0xfc, !PT ;  /* 0x0000003806147812 */ /* 0x000fe200078efcff */
[----:B------:R-:W-:-:S02]  /*0d00*/  IMAD.MOV.U32 R244, RZ, RZ, R13 ;  /* 0x000000fffff47224 */ /* 0x000fc400078e000d */
[----:B------:R-:W-:Y:S01]  /*0d10*/  IMAD.HI.U32 R4, R10, R25, RZ ;  /* 0x000000190a047227 */ /* 0x000fe200078e00ff */
[----:B------:R-:W-:-:S03]  /*0d20*/  IABS R35, R20 ;  /* 0x0000001400237213 */ /* 0x000fc60000000000 */
[----:B------:R-:W-:Y:S01]  /*0d30*/  @!P0 IMAD.MOV R244, RZ, RZ, -R244 ;  /* 0x000000fffff48224 */ /* 0x000fe200078e0af4 */
[----:B------:R-:W-:Y:S01]  /*0d40*/  ISETP.GT.U32.AND P0, PT, R0, R19, PT ;  /* 0x000000130000720c */ /* 0x000fe20003f04070 */
[----:B------:R-:W-:-:S04]  /*0d50*/  IMAD.HI.U32 R8, R10, R27, RZ ;  /* 0x0000001b0a087227 */ /* 0x000fc800078e00ff */
[----:B------:R-:W-:Y:S02]  /*0d60*/  IMAD.MOV R4, RZ, RZ, -R4 ;  /* 0x000000ffff047224 */ /* 0x000fe400078e0a04 */
[----:B------:R-:W-:Y:S02]  /*0d70*/  IMAD.MOV R8, RZ, RZ, -R8 ;  /* 0x000000ffff087224 */ /* 0x000fe400078e0a08 */
[----:B------:R-:W-:Y:S01]  /*0d80*/  @!P5 IMAD.IADD R11, R11, 0x1, -R0 ;  /* 0x000000010b0bd824 */ /* 0x000fe200078e0a00 */
[----:B------:R-:W-:Y:S01]  /*0d90*/  ISETP.GE.AND P5, PT, R16, RZ, PT ;  /* 0x000000ff1000720c */ /* 0x000fe20003fa6270 */
[----:B------:R-:W-:Y:S01]  /*0da0*/  @!P4 IMAD.MOV R24, RZ, RZ, -R24 ;  /* 0x000000ffff18c224 */ /* 0x000fe200078e0a18 */
[C---:B------:R-:W-:Y:S01]  /*0db0*/  ISETP.GT.U32.AND P4, PT, R0.reuse, R21, PT ;  /* 0x000000150000720c */ /* 0x040fe20003f84070 */
[----:B------:R-:W-:Y:S01]  /*0dc0*/  IMAD R13, R0, R4, R25 ;  /* 0x00000004000d7224 */ /* 0x000fe200078e0219 */
[----:B------:R-:W-:Y:S01]  /*0dd0*/  LOP3.LUT R16, R6, 0x2c, RZ, 0xfc, !PT ;  /* 0x0000002c06107812 */ /* 0x000fe200078efcff */
[----:B------:R-:W-:-:S02]  /*0de0*/  IMAD R25, R0, R8, R27 ;  /* 0x0000000800197224 */ /* 0x000fc400078e021b */
[----:B------:R-:W-:Y:S01]  /*0df0*/  IMAD.MOV.U32 R8, RZ, RZ, R11 ;  /* 0x000000ffff087224 */ /* 0x000fe200078e000b */
[----:B------:R-:W-:Y:S01]  /*0e00*/  IABS R29, R16 ;  /* 0x00000010001d7213 */ /* 0x000fe20000000000 */
[----:B------:R-:W-:Y:S01]  /*0e10*/  @!P0 IMAD.IADD R19, R19, 0x1, -R0 ;  /* 0x0000000113138824 */ /* 0x000fe200078e0a00 */
[----:B------:R-:W-:Y:S01]  /*0e20*/  ISETP.GE.AND P0, PT, R18, RZ, PT ;  /* 0x000000ff1200720c */ /* 0x000fe20003f06270 */
[----:B------:R-:W-:Y:S01]  /*0e30*/  @!P1 IMAD.MOV R8, RZ, RZ, -R8 ;  /* 0x000000ffff089224 */ /* 0x000fe200078e0a08 */
[C---:B------:R-:W-:Y:S01]  /*0e40*/  ISETP.GT.U32.AND P1, PT, R0.reuse, R13, PT ;  /* 0x0000000d0000720c */ /* 0x040fe20003f24070 */
[----:B------:R-:W-:Y:S01]  /*0e50*/  @!P6 IMAD.MOV R19, RZ, RZ, -R19 ;  /* 0x000000ffff13e224 */ /* 0x000fe200078e0a13 */
[----:B------:R-:W-:Y:S01]  /*0e60*/  ISETP.GT.U32.AND P6, PT, R0, R25, PT ;  /* 0x000000190000720c */ /* 0x000fe20003fc4070 */
[----:B------:R-:W-:Y:S01]  /*0e70*/  @!P4 IMAD.IADD R21, R21, 0x1, -R0 ;  /* 0x000000011515c824 */ /* 0x000fe200078e0a00 */
[----:B------:R-:W-:Y:S01]  /*0e80*/  LOP3.LUT R18, R6, 0x30, RZ, 0xfc, !PT ;  /* 0x0000003006127812 */ /* 0x000fe200078efcff */
[----:B------:R-:W-:Y:S01]  /*0e90*/  @!P2 IMAD.MOV R17, RZ, RZ, -R17 ;  /* 0x000000ffff11a224 */ /* 0x000fe200078e0a11 */
[----:B------:R-:W-:Y:S01]  /*0ea0*/  ISETP.GE.AND P2, PT, R14, RZ, PT ;  /* 0x000000ff0e00720c */ /* 0x000fe20003f46270 */
[----:B------:R-:W-:Y:S01]  /*0eb0*/  IMAD.HI.U32 R11, R10, R29, RZ ;  /* 0x0000001d0a0b7227 */ /* 0x000fe200078e00ff */
[----:B------:R-:W-:-:S02]  /*0ec0*/  LOP3.LUT R14, R6, 0x28, RZ, 0xfc, !PT ;  /* 0x00000028060e7812 */ /* 0x000fc400078efcff */
[C---:B------:R-:W-:Y:S01]  /*0ed0*/  ISETP.GT.U32.AND P4, PT, R0.reuse, R21, PT ;  /* 0x000000150000720c */ /* 0x040fe20003f84070 */
[----:B------:R-:W-:Y:S01]  /*0ee0*/  @!P3 IMAD.MOV R15, RZ, RZ, -R15 ;  /* 0x000000ffff0fb224 */ /* 0x000fe200078e0a0f */
[----:B------:R-:W-:Y:S01]  /*0ef0*/  IABS R27, R14 ;  /* 0x0000000e001b7213 */ /* 0x000fe20000000000 */
[--C-:B------:R-:W-:Y:S01]  /*0f00*/  @!P1 IMAD.IADD R13, R13, 0x1, -R0.reuse ;  /* 0x000000010d0d9824 */ /* 0x100fe200078e0a00 */
[----:B------:R-:W-:Y:S01]  /*0f10*/  ISETP.GT.U32.AND P3, PT, R0, R23, PT ;  /* 0x000000170000720c */ /* 0x000fe20003f64070 */
[----:B------:R-:W-:Y:S01]  /*0f20*/  @!P6 IMAD.IADD R25, R25, 0x1, -R0 ;  /* 0x000000011919e824 */ /* 0x000fe200078e0a00 */
[----:B------:R-:W-:Y:S01]  /*0f30*/  IABS R31, R18 ;  /* 0x00000012001f7213 */ /* 0x000fe20000000000 */
[----:B------:R-:W-:Y:S01]  /*0f40*/  IMAD.HI.U32 R4, R10, R27, RZ ;  /* 0x0000001b0a047227 */ /* 0x000fe200078e00ff */
[C---:B------:R-:W-:Y:S02]  /*0f50*/  ISETP.GT.U32.AND P1, PT, R0.reuse, R13, PT ;  /* 0x0000000d0000720c */ /* 0x040fe40003f24070 */
[----:B------:R-:W-:Y:S01]  /*0f60*/  ISETP.GT.U32.AND P6, PT, R0, R25, PT ;  /* 0x000000190000720c */ /* 0x000fe20003fc4070 */
[----:B------:R-:W-:-:S02]  /*0f70*/  IMAD.MOV R4, RZ, RZ, -R4 ;  /* 0x000000ffff047224 */ /* 0x000fc400078e0a04 */
[--C-:B------:R-:W-:Y:S01]  /*0f80*/  @!P4 IMAD.IADD R21, R21, 0x1, -R0.reuse ;  /* 0x000000011515c824 */ /* 0x100fe200078e0a00 */
[----:B------:R-:W-:Y:S01]  /*0f90*/  ISETP.GE.AND P4, PT, R12, RZ, PT ;  /* 0x000000ff0c00720c */ /* 0x000fe20003f86270 */
[----:B------:R-:W-:Y:S02]  /*0fa0*/  IMAD.MOV R12, RZ, RZ, -R11 ;  /* 0x000000ffff0c7224 */ /* 0x000fe400078e0a0b */
[C---:B------:R-:W-:Y:S02]  /*0fb0*/  IMAD R11, R0.reuse, R4, R27 ;  /* 0x00000004000b7224 */ /* 0x040fe400078e021b */
[C---:B------:R-:W-:Y:S02]  /*0fc0*/  IMAD R27, R0.reuse, R12, R29 ;  /* 0x0000000c001b7224 */ /* 0x040fe400078e021d */
[--C-:B------:R-:W-:Y:S01]  /*0fd0*/  @!P1 IMAD.IADD R13, R13, 0x1, -R0.reuse ;  /* 0x000000010d0d9824 */ /* 0x100fe200078e0a00 */
[C---:B------:R-:W-:Y:S01]  /*0fe0*/  ISETP.GT.U32.AND P1, PT, R0.reuse, R11, PT ;  /* 0x0000000b0000720c */ /* 0x040fe20003f24070 */
[----:B------:R-:W-:Y:S01]  /*0ff0*/  @!P6 IMAD.IADD R25, R25, 0x1, -R0 ;  /* 0x000000011919e824 */ /* 0x000fe200078e0a00 */
[----:B------:R-:W-:Y:S01]  /*1000*/  ISETP.GT.U32.AND P6, PT, R0, R27, PT ;  /* 0x0000001b0000720c */ /* 0x000fe20003fc4070 */
[----:B------:R-:W-:Y:S01]  /*1010*/  @!P2 IMAD.MOV R21, RZ, RZ, -R21 ;  /* 0x000000ffff15a224 */ /* 0x000fe200078e0a15 */
[----:B------:R-:W-:Y:S01]  /*1020*/  ISETP.GE.AND P2, PT, R16, RZ, PT ;  /* 0x000000ff1000720c */ /* 0x000fe20003f46270 */
[----:B------:R-:W-:Y:S01]  /*1030*/  IMAD.HI.U32 R4, R10, R31, RZ ;  /* 0x0000001f0a047227 */ /* 0x000fe200078e00ff */
[----:B------:R-:W-:-:S03]  /*1040*/  LOP3.LUT R16, R6, 0x34, RZ, 0xfc, !PT ;  /* 0x0000003406107812 */ /* 0x000fc600078efcff */
[----:B------:R-:W-:Y:S01]  /*1050*/  @!P3 IMAD.IADD R23, R23, 0x1, -R0 ;  /* 0x000000011717b824 */ /* 0x000fe200078e0a00 */
[----:B------:R-:W-:Y:S01]  /*1060*/  IABS R33, R16 ;  /* 0x0000001000217213 */ /* 0x000fe20000000000 */
[----:B------:R-:W-:Y:S02]  /*1070*/  IMAD.MOV R4, RZ, RZ, -R4 ;  /* 0x000000ffff047224 */ /* 0x000fe400078e0a04 */
[--C-:B------:R-:W-:Y:S01]  /*1080*/  @!P1 IMAD.IADD R11, R11, 0x1, -R0.reuse ;  /* 0x000000010b0b9824 */ /* 0x100fe200078e0a00 */
[C---:B------:R-:W-:Y:S01]  /*1090*/  ISETP.GT.U32.AND P3, PT, R0.reuse, R23, PT ;  /* 0x000000170000720c */ /* 0x040fe20003f64070 */
[C---:B------:R-:W-:Y:S02]  /*10a0*/  IMAD R29, R0.reuse, R4, R31 ;  /* 0x00000004001d7224 */ /* 0x040fe400078e021f */
[----:B------:R-:W-:Y:S01]  /*10b0*/  @!P6 IMAD.IADD R27, R27, 0x1, -R0 ;  /* 0x000000011b1be824 */ /* 0x000fe200078e0a00 */
[----:B------:R-:W-:Y:S01]  /*10c0*/  ISETP.GT.U32.AND P6, PT, R0, R11, PT ;  /* 0x0000000b0000720c */ /* 0x000fe20003fc4070 */
[----:B------:R-:W-:Y:S01]  /*10d0*/  IMAD.HI.U32 R4, R10, R33, RZ ;  /* 0x000000210a047227 */ /* 0x000fe200078e00ff */
[----:B------:R-:W-:-:S03]  /*10e0*/  ISETP.GT.U32.AND P1, PT, R0, R29, PT ;  /* 0x0000001d0000720c */ /* 0x000fc60003f24070 */
[----:B------:R-:W-:Y:S02]  /*10f0*/  IMAD.MOV R4, RZ, RZ, -R4 ;  /* 0x000000ffff047224 */ /* 0x000fe400078e0a04 */
[----:B------:R-:W-:-:S04]  /*1100*/  IMAD.HI.U32 R12, R10, R35, RZ ;  /* 0x000000230a0c7227 */ /* 0x000fc800078e00ff */
[----:B------:R-:W-:Y:S01]  /*1110*/  IMAD R31, R0, R4, R33 ;  /* 0x00000004001f7224 */ /* 0x000fe200078e0221 */
[----:B------:R-:W-:Y:S01]  /*1120*/  IABS R4, R26 ;  /* 0x0000001a00047213 */ /* 0x000fe20000000000 */
[--C-:B------:R-:W-:Y:S01]  /*1130*/  @!P3 IMAD.IADD R23, R23, 0x1, -R0.reuse ;  /* 0x000000011717b824 */ /* 0x100fe200078e0a00 */
[----:B------:R-:W-:Y:S01]  /*1140*/  ISETP.GE.AND P3, PT, R14, RZ, PT ;  /* 0x000000ff0e00720c */ /* 0x000fe20003f66270 */
[----:B------:R-:W-:Y:S02]  /*1150*/  IMAD.MOV.U32 R14, RZ, RZ, R13 ;  /* 0x000000ffff0e7224 */ /* 0x000fe400078e000d */
[----:B------:R-:W-:Y:S01]  /*1160*/  @!P6 IMAD.IADD R11, R11, 0x1, -R0 ;  /* 0x000000010b0be824 */ /* 0x000fe200078e0a00 */
[C---:B------:R-:W-:Y:S01]  /*1170*/  ISETP.GT.U32.AND P6, PT, R0.reuse, R31, PT ;  /* 0x0000001f0000720c */ /* 0x040fe20003fc4070 */
[----:B------:R-:W-:Y:S02]  /*1180*/  IMAD.MOV.U32 R13, RZ, RZ, R4 ;  /* 0x000000ffff0d7224 */ /* 0x000fe400078e0004 */
[----:B------:R-:W-:Y:S01]  /*1190*/  @!P1 IMAD.IADD R29, R29, 0x1, -R0 ;  /* 0x000000011d1d9824 */ /* 0x000fe200078e0a00 */
[----:B------:R-:W-:Y:S01]  /*11a0*/  ISETP.GT.U32.AND P1, PT, R0, R27, PT ;  /* 0x0000001b0000720c */ /* 0x000fe20003f24070 */
[----:B------:R-:W-:-:S04]  /*11b0*/  IMAD.HI.U32 R4, R10, R37, RZ ;  /* 0x000000250a047227 */ /* 0x000fc800078e00ff */
[----:B------:R-:W-:Y:S02]  /*11c0*/  IMAD.MOV R4, RZ, RZ, -R4 ;  /* 0x000000ffff047224 */ /* 0x000fe400078e0a04 */
[----:B------:R-:W-:Y:S01]  /*11d0*/  @!P5 IMAD.MOV R23, RZ, RZ, -R23 ;  /* 0x000000ffff17d224 */ /* 0x000fe200078e0a17 */
[----:B------:R-:W-:Y:S01]  /*11e0*/  ISETP.GE.AND P5, PT, R18, RZ, PT ;  /* 0x000000ff1200720c */ /* 0x000fe20003fa6270 */
[----:B------:R-:W-:Y:S02]  /*11f0*/  IMAD.MOV.U32 R18, RZ, RZ, R11 ;  /* 0x000000ffff127224 */ /* 0x000fe400078e000b */
[C---:B------:R-:W-:Y:S01]  /*1200*/  IMAD R11, R0.reuse, R4, R37 ;  /* 0x00000004000b7224 */ /* 0x040fe200078e0225 */
[----:B------:R-:W-:Y:S01]  /*1210*/  IABS R37, R28 ;  /* 0x0000001c00257213 */ /* 0x000fe20000000000 */
[--C-:B------:R-:W-:Y:S02]  /*1220*/  @!P6 IMAD.IADD R31, R31, 0x1, -R0.reuse ;  /* 0x000000011f1fe824 */ /* 0x100fe400078e0a00 */
[----:B------:R-:W-:Y:S01]  /*1230*/  @!P1 IMAD.IADD R27, R27, 0x1, -R0 ;  /* 0x000000011b1b9824 */ /* 0x000fe200078e0a00 */
[----:B------:R-:W-:Y:S01]  /*1240*/  ISETP.GT.U32.AND P6, PT, R0, R11, PT ;  /* 0x0000000b0000720c */ /* 0x000fe20003fc4070 */
[----:B------:R-:W-:Y:S01]  /*1250*/  IMAD.MOV R12, RZ, RZ, -R12 ;  /* 0x000000ffff0c7224 */ /* 0x000fe200078e0a0c */
[----:B------:R-:W-:Y:S01]  /*1260*/  ISETP.GE.AND P1, PT, R20, RZ, PT ;  /* 0x000000ff1400720c */ /* 0x000fe20003f26270 */
[----:B------:R-:W-:Y:S01]  /*1270*/  IMAD.MOV.U32 R234, RZ, RZ, R27 ;  /* 0x000000ffffea7224 */ /* 0x000fe200078e001b */
[----:B------:R-:W-:Y:S01]  /*1280*/  LOP3.LUT R20, R6, 0x44, RZ, 0xfc, !PT ;  /* 0x0000004406147812 */ /* 0x000fe200078efcff */
[----:B------:R-:W-:-:S02]  /*1290*/  IMAD R33, R0, R12, R35 ;  /* 0x0000000c00217224 */ /* 0x000fc400078e0223 */
[----:B------:R-:W-:Y:S01]  /*12a0*/  @!P2 IMAD.MOV R234, RZ, RZ, -R234 ;  /* 0x000000ffffeaa224 */ /* 0x000fe200078e0aea */
[----:B------:R-:W-:Y:S01]  /*12b0*/  ISETP.GT.U32.AND P2, PT, R0, R31, PT ;  /* 0x0000001f0000720c */ /* 0x000fe20003f44070 */
[----:B------:R-:W-:Y:S01]  /*12c0*/  IMAD.HI.U32 R12, R10, R13, RZ ;  /* 0x0000000d0a0c7227 */ /* 0x000fe200078e00ff */
[----:B------:R-:W-:-:S03]  /*12d0*/  IABS R27, R20 ;  /* 0x00000014001b7213 */ /* 0x000fc60000000000 */
[----:B------:R-:W-:Y:S02]  /*12e0*/  @!P6 IMAD.IADD R11, R11, 0x1, -R0 ;  /* 0x000000010b0be824 */ /* 0x000fe400078e0a00 */
[----:B------:R-:W-:Y:S02]  /*12f0*/  IMAD.MOV R12, RZ, RZ, -R12 ;  /* 0x000000ffff0c7224 */ /* 0x000fe400078e0a0c */
[----:B------:R-:W-:Y:S01]  /*1300*/  @!P3 IMAD.MOV R18, RZ, RZ, -R18 ;  /* 0x000000ffff12b224 */ /* 0x000fe200078e0a12 */
[C---:B------:R-:W-:Y:S01]  /*1310*/  ISETP.GT.U32.AND P3, PT, R0.reuse, R33, PT ;  /* 0x000000210000720c */ /* 0x040fe20003f64070 */
[C---:B------:R-:W-:Y:S01]  /*1320*/  IMAD R13, R0.reuse, R12, R13 ;  /* 0x0000000c000d7224 */ /* 0x040fe200078e020d */
[----:B------:R-:W-:Y:S01]  /*1330*/  ISETP.GT.U32.AND P6, PT, R0, R11, PT ;  /* 0x0000000b0000720c */ /* 0x000fe20003fc4070 */
[----:B------:R-:W-:-:S04]  /*1340*/  IMAD.HI.U32 R4, R10, R27, RZ ;  /* 0x0000001b0a047227 */ /* 0x000fc800078e00ff */
[----:B------:R-:W-:Y:S01]  /*1350*/  @!P0 IMAD.MOV R14, RZ, RZ, -R14 ;  /* 0x000000ffff0e8224 */ /* 0x000fe200078e0a0e */
[C---:B------:R-:W-:Y:S01]  /*1360*/  ISETP.GT.U32.AND P0, PT, R0.reuse, R29, PT ;  /* 0x0000001d0000720c */ /* 0x040fe20003f04070 */
[----:B------:R-:W-:Y:S02]  /*1370*/  IMAD.MOV R4, RZ, RZ, -R4 ;  /* 0x000000ffff047224 */ /* 0x000fe400078e0a04 */
[--C-:B------:R-:W-:Y:S01]  /*1380*/  @!P2 IMAD.IADD R31, R31, 0x1, -R0.reuse ;  /* 0x000000011f1fa824 */ /* 0x100fe200078e0a00 */
[C---:B------:R-:W-:Y:S01]  /*1390*/  ISETP.GT.U32.AND P2, PT, R0.reuse, R13, PT ;  /* 0x0000000d0000720c */ /* 0x040fe20003f44070 */
[C---:B------:R-:W-:Y:S02]  /*13a0*/  IMAD R27, R0.reuse, R4, R27 ;  /* 0x00000004001b7224 */ /* 0x040fe400078e021b */
[--C-:B------:R-:W-:Y:S02]  /*13b0*/  @!P3 IMAD.IADD R33, R33, 0x1, -R0.reuse ;  /* 0x000000012121b824 */ /* 0x100fe400078e0a00 */
[----:B------:R-:W-:Y:S01]  /*13c0*/  @!P6 IMAD.IADD R11, R11, 0x1, -R0 ;  /* 0x000000010b0be824 */ /* 0x000fe200078e0a00 */
[----:B------:R-:W-:Y:S01]  /*13d0*/  ISETP.GT.U32.AND P6, PT, R0, R27, PT ;  /* 0x0000001b0000720c */ /* 0x000fe20003fc4070 */
[----:B------:R-:W-:Y:S01]  /*13e0*/  IMAD.HI.U32 R12, R10, R37, RZ ;  /* 0x000000250a0c7227 */ /* 0x000fe200078e00ff */
[----:B------:R-:W-:-:S03]  /*13f0*/  ISETP.GT.U32.AND P3, PT, R0, R33, PT ;  /* 0x000000210000720c */ /* 0x000fc60003f64070 */
[--C-:B------:R-:W-:Y:S01]  /*1400*/  @!P0 IMAD.IADD R29, R29, 0x1, -R0.reuse ;  /* 0x000000011d1d8824 */ /* 0x100fe200078e0a00 */
[----:B------:R-:W-:Y:S01]  /*1410*/  ISETP.GE.AND P0, PT, R22, RZ, PT ;  /* 0x000000ff1600720c */ /* 0x000fe20003f06270 */
[----:B------:R-:W-:Y:S01]  /*1420*/  @!P2 IMAD.IADD R13, R13, 0x1, -R0 ;  /* 0x000000010d0da824 */ /* 0x000fe200078e0a00 */
[----:B------:R-:W-:Y:S01]  /*1430*/  LOP3.LUT R22, R6, 0x48, RZ, 0xfc, !PT ;  /* 0x0000004806167812 */ /* 0x000fe200078efcff */
[----:B------:R-:W-:Y:S01]  /*1440*/  @!P4 IMAD.MOV R25, RZ, RZ, -R25 ;  /* 0x000000ffff19c224 */ /* 0x000fe200078e0a19 */
[----:B------:R-:W-:Y:S01]  /*1450*/  ISETP.GE.AND P4, PT, R16, RZ, PT ;  /* 0x000000ff1000720c */ /* 0x000fe20003f86270 */
[----:B------:R-:W-:Y:S01]  /*1460*/  @!P5 IMAD.MOV R29, RZ, RZ, -R29 ;  /* 0x000000ffff1dd224 */ /* 0x000fe200078e0a1d */
[----:B------:R-:W-:Y:S01]  /*1470*/  ISETP.GT.U32.AND P5, PT, R0, R13, PT ;  /* 0x0000000d0000720c */ /* 0x000fe20003fa4070 */
[----:B------:R-:W-:Y:S01]  /*1480*/  IMAD.HI.U32 R16, R10, R39, RZ ;  /* 0x000000270a107227 */ /* 0x000fe200078e00ff */
[----:B------:R-:W-:Y:S02]  /*1490*/  IABS R35, R22 ;  /* 0x0000001600237213 */ /* 0x000fe40000000000 */
[----:B------:R-:W-:Y:S01]  /*14a0*/  ISETP.GE.AND P2, PT, R20, RZ, PT ;  /* 0x000000ff1400720c */ /* 0x000fe20003f46270 */
[----:B------:R-:W-:-:S02]  /*14b0*/  IMAD.MOV R12, RZ, RZ, -R12 ;  /* 0x000000ffff0c7224 */ /* 0x000fc400078e0a0c */
[--C-:B------:R-:W-:Y:S02]  /*14c0*/  @!P6 IMAD.IADD R27, R27, 0x1, -R0.reuse ;  /* 0x000000011b1be824 */ /* 0x100fe400078e0a00 */
[----:B------:R-:W-:Y:S01]  /*14d0*/  @!P3 IMAD.IADD R33, R33, 0x1, -R0 ;  /* 0x000000012121b824 */ /* 0x000fe200078e0a00 */
[----:B------:R-:W-:Y:S01]  /*14e0*/  ISETP.GE.AND P3, PT, R26, RZ, PT ;  /* 0x000000ff1a00720c */ /* 0x000fe20003f66270 */
[----:B------:R-:W-:Y:S01]  /*14f0*/  IMAD.MOV R16, RZ, RZ, -R16 ;  /* 0x000000ffff107224 */ /* 0x000fe200078e0a10 */
[C---:B------:R-:W-:Y:S01]  /*1500*/  ISETP.GT.U32.AND P6, PT, R0.reuse, R27, PT ;  /* 0x0000001b0000720c */ /* 0x040fe20003fc4070 */
[----:B------:R-:W-:Y:S01]  /*1510*/  IMAD R37, R0, R12, R37 ;  /* 0x0000000c00257224 */ /* 0x000fe200078e0225 */
[----:B------:R-:W-:Y:S01]  /*1520*/  LOP3.LUT R12, R6, 0x54, RZ, 0xfc, !PT ;  /* 0x00000054060c7812 */ /* 0x000fe200078efcff */
[----:B------:R-:W-:Y:S01]  /*1530*/  IMAD.HI.U32 R4, R10, R35, RZ ;  /* 0x000000230a047227 */ /* 0x000fe200078e00ff */
[----:B------:R-:W-:Y:S02]  /*1540*/  LOP3.LUT R26, R6, 0x78, RZ, 0xfc, !PT ;  /* 0x00000078061a7812 */ /* 0x000fe400078efcff */
[----:B------:R-:W-:Y:S01]  /*1550*/  IABS R41, R12 ;  /* 0x0000000c00297213 */ /* 0x000fe20000000000 */
[----:B------:R-:W-:Y:S01]  /*1560*/  IMAD R39, R0, R16, R39 ;  /* 0x0000001000277224 */ /* 0x000fe200078e0227 */
[----:B------:R-:W-:Y:S01]  /*1570*/  LOP3.LUT R16, R6, 0x58, RZ, 0xfc, !PT ;  /* 0x0000005806107812 */ /* 0x000fe200078efcff */
[----:B------:R-:W-:Y:S01]  /*1580*/  @!P1 IMAD.MOV R33, RZ, RZ, -R33 ;  /* 0x000000ffff219224 */ /* 0x000fe200078e0a21 */
[C---:B------:R-:W-:Y:S01]  /*1590*/  ISETP.GT.U32.AND P1, PT, R0.reuse, R37, PT ;  /* 0x000000250000720c */ /* 0x040fe20003f24070 */
[----:B------:R-:W-:Y:S01]  /*15a0*/  IMAD.MOV R4, RZ, RZ, -R4 ;  /* 0x000000ffff047224 */ /* 0x000fe200078e0a04 */
[----:B------:R-:W-:Y:S01]  /*15b0*/  IABS R43, R16 ;  /* 0x00000010002b7213 */ /* 0x000fe20000000000 */
[----:B------:R-:W-:Y:S01]  /*15c0*/  @!P5 IMAD.IADD R13, R13, 0x1, -R0 ;  /* 0x000000010d0dd824 */ /* 0x000fe200078e0a00 */
[C---:B------:R-:W-:Y:S01]  /*15d0*/  ISETP.GT.U32.AND P5, PT, R0.reuse, R39, PT ;  /* 0x000000270000720c */ /* 0x040fe20003fa4070 */
[----:B------:R-:W-:Y:S01]  /*15e0*/  IMAD R35, R0, R4, R35 ;  /* 0x0000000400237224 */ /* 0x000fe200078e0223 */
[----:B------:R-:W-:Y:S01]  /*15f0*/  IABS R57, R26 ;  /* 0x0000001a00397213 */ /* 0x000fe20000000000 */
[----:B------:R-:W-:-:S04]  /*1600*/  IMAD.HI.U32 R4, R10, R41, RZ ;  /* 0x000000290a047227 */ /* 0x000fc800078e00ff */
[----:B------:R-:W-:Y:S02]  /*1610*/  IMAD.MOV.U32 R20, RZ, RZ, R11 ;  /* 0x000000ffff147224 */ /* 0x000fe400078e000b */
[----:B------:R-:W-:Y:S02]  /*1620*/  IMAD.MOV R11, RZ, RZ, -R4 ;  /* 0x000000ffff0b7224 */ /* 0x000fe400078e0a04 */
[----:B------:R-:W-:Y:S01]  /*1630*/  @!P6 IMAD.IADD R27, R27, 0x1, -R0 ;  /* 0x000000011b1be824 */ /* 0x000fe200078e0a00 */
[----:B------:R-:W-:Y:S01]  /*1640*/  ISETP.GE.AND P6, PT, R28, RZ, PT ;  /* 0x000000ff1c00720c */ /* 0x000fe20003fc6270 */
[----:B------:R-:W-:Y:S01]  /*1650*/  @!P0 IMAD.MOV R20, RZ, RZ, -R20 ;  /* 0x000000ffff148224 */ /* 0x000fe200078e0a14 */
[----:B------:R-:W-:Y:S01]  /*1660*/  ISETP.GE.AND P0, PT, R22, RZ, PT ;  /* 0x000000ff1600720c */ /* 0x000fe20003f06270 */
[----:B------:R-:W-:Y:S01]  /*1670*/  @!P1 IMAD.IADD R37, R37, 0x1, -R0 ;  /* 0x0000000125259824 */ /* 0x000fe200078e0a00 */
[----:B------:R-:W-:Y:S01]  /*1680*/  LOP3.LUT R28, R6, 0x5c, RZ, 0xfc, !PT ;  /* 0x0000005c061c7812 */ /* 0x000fe200078efcff */
[----:B------:R-:W-:-:S02]  /*1690*/  IMAD R41, R0, R11, R41 ;  /* 0x0000000b00297224 */ /* 0x000fc400078e0229 */
[----:B------:R-:W-:Y:S02]  /*16a0*/  IMAD.MOV.U32 R22, RZ, RZ, R27 ;  /* 0x000000ffff167224 */ /* 0x000fe400078e001b */
[----:B------:R-:W-:Y:S01]  /*16b0*/  @!P5 IMAD.IADD R39, R39, 0x1, -R0 ;  /* 0x000000012727d824 */ /* 0x000fe200078e0a00 */
[----:B------:R-:W-:Y:S01]  /*16c0*/  ISETP.GT.U32.AND P5, PT, R0, R37, PT ;  /* 0x000000250000720c */ /* 0x000fe20003fa4070 */
[----:B------:R-:W-:-:S04]  /*16d0*/  IMAD.HI.U32 R4, R10, R43, RZ ;  /* 0x0000002b0a047227 */ /* 0x000fc800078e00ff */
[----:B------:R-:W-:Y:S01]  /*16e0*/  @!P2 IMAD.MOV R22, RZ, RZ, -R22 ;  /* 0x000000ffff16a224 */ /* 0x000fe200078e0a16 */
[C---:B------:R-:W-:Y:S01]  /*16f0*/  ISETP.GT.U32.AND P2, PT, R0.reuse, R41, PT ;  /* 0x000000290000720c */ /* 0x040fe20003f44070 */
[----:B------:R-:W-:Y:S02]  /*1700*/  IMAD.MOV R4, RZ, RZ, -R4 ;  /* 0x000000ffff047224 */ /* 0x000fe400078e0a04 */
[----:B------:R-:W-:Y:S01]  /*1710*/  @!P4 IMAD.MOV R31, RZ, RZ, -R31 ;  /* 0x000000ffff1fc224 */ /* 0x000fe200078e0a1f */
[C---:B------:R-:W-:Y:S01]  /*1720*/  ISETP.GT.U32.AND P4, PT, R0.reuse, R35, PT ;  /* 0x000000230000720c */ /* 0x040fe20003f84070 */
[C---:B------:R-:W-:Y:S01]  /*1730*/  IMAD R27, R0.reuse, R4, R43 ;  /* 0x00000004001b7224 */ /* 0x040fe200078e022b */
[----:B------:R-:W-:Y:S01]  /*1740*/  IABS R43, R28 ;  /* 0x0000001c002b7213 */ /* 0x000fe20000000000 */
[----:B------:R-:W-:Y:S02]  /*1750*/  @!P5 IMAD.IADD R37, R37, 0x1, -R0 ;  /* 0x000000012525d824 */ /* 0x000fe400078e0a00 */
[----:B------:R-:W-:Y:S01]  /*1760*/  IMAD.MOV.U32 R228, RZ, RZ, R13 ;  /* 0x000000ffffe47224 */ /* 0x000fe200078e000d */
[----:B------:R-:W-:Y:S01]  /*1770*/  ISETP.GT.U32.AND P5, PT, R0, R27, PT ;  /* 0x0000001b0000720c */ /* 0x000fe20003fa4070 */
[----:B------:R-:W-:-:S04]  /*1780*/  IMAD.HI.U32 R4, R10, R43, RZ ;  /* 0x0000002b0a047227 */ /* 0x000fc800078e00ff */
[--C-:B------:R-:W-:Y:S02]  /*1790*/  @!P2 IMAD.IADD R41, R41, 0x1, -R0.reuse ;  /* 0x000000012929a824 */ /* 0x100fe400078e0a00 */
[----:B------:R-:W-:Y:S01]  /*17a0*/  @!P4 IMAD.IADD R35, R35, 0x1, -R0 ;  /* 0x000000012323c824 */ /* 0x000fe200078e0a00 */
[----:B------:R-:W-:Y:S01]  /*17b0*/  ISETP.GE.AND P4, PT, R30, RZ, PT ;  /* 0x000000ff1e00720c */ /* 0x000fe20003f86270 */
[----:B------:R-:W-:Y:S01]  /*17c0*/  IMAD.MOV R4, RZ, RZ, -R4 ;  /* 0x000000ffff047224 */ /* 0x000fe200078e0a04 */
[----:B------:R-:W-:Y:S01]  /*17d0*/  ISETP.GT.U32.AND P2, PT, R0, R41, PT ;  /* 0x000000290000720c */ /* 0x000fe20003f44070 */
[----:B------:R-:W-:Y:S01]  /*17e0*/  @!P3 IMAD.MOV R228, RZ, RZ, -R228 ;  /* 0x000000ffffe4b224 */ /* 0x000fe200078e0ae4 */
[----:B------:R-:W-:Y:S01]  /*17f0*/  LOP3.LUT R30, R6, 0x60, RZ, 0xfc, !PT ;  /* 0x00000060061e7812 */ /* 0x000fe200078efcff */
[----:B------:R-:W-:Y:S01]  /*1800*/  @!P5 IMAD.IADD R27, R27, 0x1, -R0 ;  /* 0x000000011b1bd824 */ /* 0x000fe200078e0a00 */
[C---:B------:R-:W-:Y:S01]  /*1810*/  ISETP.GT.U32.AND P1, PT, R0.reuse, R35, PT ;  /* 0x000000230000720c */ /* 0x040fe20003f24070 */
[----:B------:R-:W-:Y:S01]  /*1820*/  IMAD R43, R0, R4, R43 ;  /* 0x00000004002b7224 */ /* 0x000fe200078e022b */
[----:B------:R-:W-:Y:S01]  /*1830*/  IABS R45, R30 ;  /* 0x0000001e002d7213 */ /* 0x000fe20000000000 */
[----:B------:R-:W-:Y:S01]  /*1840*/  IMAD.HI.U32 R4, R10, R47, RZ ;  /* 0x0000002f0a047227 */ /* 0x000fe200078e00ff */
[----:B------:R-:W-:-:S02]  /*1850*/  ISETP.GT.U32.AND P5, PT, R0, R27, PT ;  /* 0x0000001b0000720c */ /* 0x000fc40003fa4070 */
[----:B------:R-:W-:Y:S01]  /*1860*/  ISETP.GT.U32.AND P3, PT, R0, R39, PT ;  /* 0x000000270000720c */ /* 0x000fe20003f64070 */
[----:B------:R-:W-:-:S04]  /*1870*/  IMAD.HI.U32 R11, R10, R45, RZ ;  /* 0x0000002d0a0b7227 */ /* 0x000fc800078e00ff */
[----:B------:R-:W-:Y:S01]  /*1880*/  @!P2 IMAD.IADD R41, R41, 0x1, -R0 ;  /* 0x000000012929a824 */ /* 0x000fe200078e0a00 */
[C---:B------:R-:W-:Y:S01]  /*1890*/  ISETP.GT.U32.AND P2, PT, R0.reuse, R43, PT ;  /* 0x0000002b0000720c */ /* 0x040fe20003f44070 */
[----:B------:R-:W-:Y:S02]  /*18a0*/  IMAD.MOV R11, RZ, RZ, -R11 ;  /* 0x000000ffff0b7224 */ /* 0x000fe400078e0a0b */
[----:B------:R-:W-:Y:S02]  /*18b0*/  IMAD.MOV R4, RZ, RZ, -R4 ;  /* 0x000000ffff047224 */ /* 0x000fe400078e0a04 */
[C---:B------:R-:W-:Y:S02]  /*18c0*/  IMAD R45, R0.reuse, R11, R45 ;  /* 0x0000000b002d7224 */ /* 0x040fe400078e022d */
[C---:B------:R-:W-:Y:S02]  /*18d0*/  IMAD R47, R0.reuse, R4, R47 ;  /* 0x00000004002f7224 */ /* 0x040fe400078e022f */
[----:B------:R-:W-:Y:S01]  /*18e0*/  @!P5 IMAD.IADD R27, R27, 0x1, -R0 ;  /* 0x000000011b1bd824 */ /* 0x000fe200078e0a00 */
[----:B------:R-:W-:Y:S01]  /*18f0*/  ISETP.GT.U32.AND P5, PT, R0, R45, PT ;  /* 0x0000002d0000720c */ /* 0x000fe20003fa4070 */
[----:B------:R-:W-:-:S04]  /*1900*/  IMAD.HI.U32 R11, R10, R49, RZ ;  /* 0x000000310a0b7227 */ /* 0x000fc800078e00ff */
[----:B------:R-:W-:Y:S01]  /*1910*/  @!P2 IMAD.IADD R43, R43, 0x1, -R0 ;  /* 0x000000012b2ba824 */ /* 0x000fe200078e0a00 */
[----:B------:R-:W-:Y:S01]  /*1920*/  ISETP.GT.U32.AND P2, PT, R0, R47, PT ;  /* 0x0000002f0000720c */ /* 0x000fe20003f44070 */
[----:B------:R-:W-:Y:S02]  /*1930*/  IMAD.MOV R11, RZ, RZ, -R11 ;  /* 0x000000ffff0b7224 */ /* 0x000fe400078e0a0b */
[----:B------:R-:W-:-:S04]  /*1940*/  IMAD.HI.U32 R4, R10, R51, RZ ;  /* 0x000000330a047227 */ /* 0x000fc800078e00ff */
[----:B------:R-:W-:Y:S02]  /*1950*/  IMAD R49, R0, R11, R49 ;  /* 0x0000000b00317224 */ /* 0x000fe400078e0231 */
[----:B------:R-:W-:Y:S02]  /*1960*/  IMAD.MOV R11, RZ, RZ, -R4 ;  /* 0x000000ffff0b7224 */ /* 0x000fe400078e0a04 */
[----:B------:R-:W-:-:S04]  /*1970*/  IMAD.HI.U32 R4, R10, R53, RZ ;  /* 0x000000350a047227 */ /* 0x000fc800078e00ff */
[--C-:B------:R-:W-:Y:S01]  /*1980*/  @!P5 IMAD.IADD R45, R45, 0x1, -R0.reuse ;  /* 0x000000012d2dd824 */ /* 0x100fe200078e0a00 */
[----:B------:R-:W-:Y:S01]  /*1990*/  ISETP.GT.U32.AND P5, PT, R0, R43, PT ;  /* 0x0000002b0000720c */ /* 0x000fe20003fa4070 */
[----:B------:R-:W-:Y:S01]  /*19a0*/  @!P1 IMAD.IADD R35, R35, 0x1, -R0 ;  /* 0x0000000123239824 */ /* 0x000fe200078e0a00 */
[----:B------:R-:W-:Y:S01]  /*19b0*/  ISETP.GE.AND P1, PT, R12, RZ, PT ;  /* 0x000000ff0c00720c */ /* 0x000fe20003f26270 */
[----:B------:R-:W-:Y:S02]  /*19c0*/  IMAD.MOV R4, RZ, RZ, -R4 ;  /* 0x000000ffff047224 */ /* 0x000fe400078e0a04 */
[----:B------:R-:W-:Y:S02]  /*19d0*/  @!P2 IMAD.IADD R47, R47, 0x1, -R0 ;  /* 0x000000012f2fa824 */ /* 0x000fe400078e0a00 */
[----:B------:R-:W-:Y:S01]  /*19e0*/  @!P0 IMAD.MOV R35, RZ, RZ, -R35 ;  /* 0x000000ffff238224 */ /* 0x000fe200078e0a23 */
[C---:B------:R-:W-:Y:S01]  /*19f0*/  ISETP.GT.U32.AND P0, PT, R0.reuse, R45, PT ;  /* 0x0000002d0000720c */ /* 0x040fe20003f04070 */
[----:B------:R-:W-:Y:S01]  /*1a00*/  IMAD R53, R0, R4, R53 ;  /* 0x0000000400357224 */ /* 0x000fe200078e0235 */
[----:B------:R-:W-:Y:S01]  /*1a10*/  LOP3.LUT R4, R7, 0x7f, RZ, 0xc0, !PT ;  /* 0x0000007f07047812 */ /* 0x000fe200078ec0ff */
[----:B------:R-:W-:Y:S01]  /*1a20*/  IMAD.HI.U32 R6, R10, R55, RZ ;  /* 0x000000370a067227 */ /* 0x000fe200078e00ff */
[----:B------:R-:W-:-:S03]  /*1a30*/  ISETP.GT.U32.AND P2, PT, R0, R47, PT ;  /* 0x0000002f0000720c */ /* 0x000fc60003f44070 */
[----:B------:R-:W-:Y:S02]  /*1a40*/  IMAD.MOV R6, RZ, RZ, -R6 ;  /* 0x000000ffff067224 */ /* 0x000fe400078e0a06 */
[----:B------:R-:W-:Y:S02]  /*1a50*/  IMAD R12, R3, 0x100, R4 ;  /* 0x00000100030c7824 */ /* 0x000fe400078e0204 */
[----:B------:R-:W-:Y:S01]  /*1a60*/  @!P5 IMAD.IADD R43, R43, 0x1, -R0 ;  /* 0x000000012b2bd824 */ /* 0x000fe200078e0a00 */
[C---:B------:R-:W-:Y:S01]  /*1a70*/  ISETP.GT.U32.AND P5, PT, R0.reuse, R49, PT ;  /* 0x000000310000720c */ /* 0x040fe20003fa4070 */
[C---:B------:R-:W-:Y:S02]  /*1a80*/  IMAD R51, R0.reuse, R11, R51 ;  /* 0x0000000b00337224 */ /* 0x040fe400078e0233 */
[----:B------:R-:W-:Y:S01]  /*1a90*/  IMAD R55, R0, R6, R55 ;  /* 0x0000000600377224 */ /* 0x000fe200078e0237 */
[----:B------:R-:W-:Y:S01]  /*1aa0*/  IABS R6, R12 ;  /* 0x0000000c00067213 */ /* 0x000fe20000000000 */
[----:B------:R-:W-:-:S02]  /*1ab0*/  VIADD R13, R12, 0x80 ;  /* 0x000000800c0d7836 */ /* 0x000fc40000000000 */
[----:B------:R-:W-:-:S03]  /*1ac0*/  IMAD.HI.U32 R10, R10, R57, RZ ;  /* 0x000000390a0a7227 */ /* 0x000fc600078e00ff */
[----:B------:R-:W-:Y:S01]  /*1ad0*/  IABS R11, R13 ;  /* 0x0000000d000b7213 */ /* 0x000fe20000000000 */
[--C-:B------:R-:W-:Y:S01]  /*1ae0*/  @!P0 IMAD.IADD R45, R45, 0x1, -R0.reuse ;  /* 0x000000012d2d8824 */ /* 0x100fe200078e0a00 */
[C---:B------:R-:W-:Y:S01]  /*1af0*/  ISETP.GT.U32.AND P0, PT, R0.reuse, R51, PT ;  /* 0x000000330000720c */ /* 0x040fe20003f04070 */
[----:B------:R-:W-:Y:S01]  /*1b00*/  @!P2 IMAD.IADD R47, R47, 0x1, -R0 ;  /* 0x000000012f2fa824 */ /* 0x000fe200078e0a00 */
[C---:B------:R-:W-:Y:S01]  /*1b10*/  ISETP.GT.U32.AND P2, PT, R0.reuse, R53, PT ;  /* 0x000000350000720c */ /* 0x040fe20003f44070 */
[----:B------:R-:W-:Y:S02]  /*1b20*/  IMAD.MOV R3, RZ, RZ, -R10 ;  /* 0x000000ffff037224 */ /* 0x000fe400078e0a0a */
[----:B------:R-:W-:Y:S02]  /*1b30*/  IMAD.MOV.U32 R10, RZ, RZ, R6 ;  /* 0x000000ffff0a7224 */ /* 0x000fe400078e0006 */
[----:B------:R-:W-:Y:S02]  /*1b40*/  IMAD R57, R0, R3, R57 ;  /* 0x0000000300397224 */ /* 0x000fe400078e0239 */
[----:B------:R-:W-:-:S04]  /*1b50*/  IMAD.HI.U32 R3, R5, R10, RZ ;  /* 0x0000000a05037227 */ /* 0x000fc800078e00ff */
[----:B------:R-:W-:-:S04]  /*1b60*/  IMAD.HI.U32 R5, R5, R11, RZ ;  /* 0x0000000b05057227 */ /* 0x000fc800078e00ff */
[--C-:B------:R-:W-:Y:S01]  /*1b70*/  @!P3 IMAD.IADD R39, R39, 0x1, -R0.reuse ;  /* 0x000000012727b824 */ /* 0x100fe200078e0a00 */
[----:B------:R-:W-:Y:S01]  /*1b80*/  ISETP.GE.AND P3, PT, R16, RZ, PT ;  /* 0x000000ff1000720c */ /* 0x000fe20003f66270 */
[--C-:B------:R-:W-:Y:S01]  /*1b90*/  @!P5 IMAD.IADD R49, R49, 0x1, -R0.reuse ;  /* 0x000000013131d824 */ /* 0x100fe200078e0a00 */
[----:B------:R-:W-:Y:S01]  /*1ba0*/  ISETP.GT.U32.AND P5, PT, R0, R55, PT ;  /* 0x000000370000720c */ /* 0x000fe20003fa4070 */
[----:B------:R-:W-:Y:S01]  /*1bb0*/  IMAD.MOV R16, RZ, RZ, -R5 ;  /* 0x000000ffff107224 */ /* 0x000fe200078e0a05 */
[----:B------:R-:W-:Y:S01]  /*1bc0*/  LOP3.LUT R5, R7, 0x60, RZ, 0xc0, !PT ;  /* 0x0000006007057812 */ /* 0x000fe200078ec0ff */
[--C-:B------:R-:W-:Y:S01]  /*1bd0*/  @!P0 IMAD.IADD R51, R51, 0x1, -R0.reuse ;  /* 0x0000000133338824 */ /* 0x100fe200078e0a00 */
[----:B------:R-:W-:Y:S01]  /*1be0*/  ISETP.GE.AND P0, PT, R28, RZ, PT ;  /* 0x000000ff1c00720c */ /* 0x000fe20003f06270 */
[----:B------:R-:W-:Y:S01]  /*1bf0*/  @!P2 IMAD.IADD R53, R53, 0x1, -R0 ;  /* 0x000000013535a824 */ /* 0x000fe200078e0a00 */
[----:B------:R-:W-:Y:S01]  /*1c00*/  ISETP.GT.U32.AND P2, PT, R0, R57, PT ;  /* 0x000000390000720c */ /* 0x000fe20003f44070 */
[----:B------:R-:W-:Y:S01]  /*1c10*/  IMAD R11, R2, R16, R11 ;  /* 0x00000010020b7224 */ /* 0x000fe200078e020b */
[----:B------:R-:W-:Y:S01]  /*1c20*/  SHF.R.U32.HI R5, RZ, 0x1, R5 ;  /* 0x00000001ff057819 */ /* 0x000fe20000011605 */
[----:B------:R-:W-:-:S02]  /*1c30*/  @!P4 IMAD.MOV R39, RZ, RZ, -R39 ;  /* 0x000000ffff27c224 */ /* 0x000fc400078e0a27 */
[----:B------:R-:W-:Y:S01]  /*1c40*/  IMAD.MOV R3, RZ, RZ, -R3 ;  /* 0x000000ffff037224 */ /* 0x000fe200078e0a03 */
[----:B------:R-:W-:Y:S01]  /*1c50*/  ISETP.GT.U32.AND P4, PT, R2, R11, PT ;  /* 0x0000000b0200720c */ /* 0x000fe20003f84070 */
[----:B------:R-:W-:Y:S01]  /*1c60*/  @!P5 IMAD.IADD R55, R55, 0x1, -R0 ;  /* 0x000000013737d824 */ /* 0x000fe200078e0a00 */
[----:B------:R-:W-:Y:S01]  /*1c70*/  ISETP.GE.AND P5, PT, R30, RZ, PT ;  /* 0x000000ff1e00720c */ /* 0x000fe20003fa6270 */
[----:B------:R-:W-:Y:S02]  /*1c80*/  IMAD R3, R2, R3, R10 ;  /* 0x0000000302037224 */ /* 0x000fe400078e020a */
[----:B------:R-:W-:Y:S02]  /*1c90*/  IMAD.SHL.U32 R6, R7, 0x10, RZ ;  /* 0x0000001007067824 */ /* 0x000fe400078e00ff */
[----:B------:R-:W-:Y:S01]  /*1ca0*/  @!P0 IMAD.MOV R43, RZ, RZ, -R43 ;  /* 0x000000ffff2b8224 */ /* 0x000fe200078e0a2b */
[----:B------:R-:W-:Y:S01]  /*1cb0*/  ISETP.GT.U32.AND P0, PT, R0, R55, PT ;  /* 0x000000370000720c */ /* 0x000fe20003f04070 */
[----:B------:R-:W-:Y:S01]  /*1cc0*/  @!P2 IMAD.IADD R57, R57, 0x1, -R0 ;  /* 0x000000013939a824 */ /* 0x000fe200078e0a00 */
[----:B------:R-:W-:Y:S01]  /*1cd0*/  ISETP.GT.U32.AND P2, PT, R2, R3, PT ;  /* 0x000000030200720c */ /* 0x000fe20003f44070 */
[----:B------:R-:W-:Y:S01]  /*1ce0*/  @!P1 IMAD.MOV R41, RZ, RZ, -R41 ;  /* 0x000000ffff299224 */ /* 0x000fe200078e0a29 */
[----:B------:R-:W-:Y:S01]  /*1cf0*/  LOP3.LUT R59, R6, 0x70, RZ, 0xc0, !PT ;  /* 0x00000070063b7812 */ /* 0x000fe200078ec0ff */
[----:B------:R-:W-:Y:S01]  /*1d00*/  IMAD.MOV.U32 R6, RZ, RZ, R27 ;  /* 0x000000ffff067224 */ /* 0x000fe200078e001b */
[C---:B------:R-:W-:Y:S01]  /*1d10*/  ISETP.GT.U32.AND P1, PT, R0.reuse, R49, PT ;  /* 0x000000310000720c */ /* 0x040fe20003f24070 */
[----:B------:R-:W-:Y:S01]  /*1d20*/  @!P4 IMAD.IADD R11, R11, 0x1, -R2 ;  /* 0x000000010b0bc824 */ /* 0x000fe200078e0a02 */
[----:B------:R-:W-:Y:S01]  /*1d30*/  LOP3.LUT R27, RZ, R44, RZ, 0x33, !PT ;  /* 0x0000002cff1b7212 */ /* 0x000fe200078e33ff */
[----:B------:R-:W-:Y:S01]  /*1d40*/  @!P3 IMAD.MOV R6, RZ, RZ, -R6 ;  /* 0x000000ffff06b224 */ /* 0x000fe200078e0a06 */
[----:B------:R-:W-:Y:S01]  /*1d50*/  ISETP.GT.U32.AND P3, PT, R0, R51, PT ;  /* 0x000000330000720c */ /* 0x000fe20003f64070 */
[----:B------:R-:W-:Y:S01]  /*1d60*/  @!P5 IMAD.MOV R45, RZ, RZ, -R45 ;  /* 0x000000ffff2dd224 */ /* 0x000fe200078e0a2d */
[----:B------:R-:W-:Y:S01]  /*1d70*/  ISETP.GT.U32.AND P5, PT, R2, R11, PT ;  /* 0x0000000b0200720c */ /* 0x000fe20003fa4070 */
[----:B------:R-:W-:Y:S01]  /*1d80*/  @!P6 IMAD.MOV R37, RZ, RZ, -R37 ;  /* 0x000000ffff25e224 */ /* 0x000fe200078e0a25 */
[----:B------:R-:W-:Y:S01]  /*1d90*/  ISETP.GT.U32.AND P6, PT, R0, R53, PT ;  /* 0x000000350000720c */ /* 0x000fe20003fc4070 */
[----:B------:R-:W-:-:S02]  /*1da0*/  IMAD R16, R4, 0x80, R59 ;  /* 0x0000008004107824 */ /* 0x000fc400078e023b */
[----:B------:R-:W-:Y:S02]  /*1db0*/  IMAD.SHL.U32 R4, R4, 0x4, RZ ;  /* 0x0000000404047824 */ /* 0x000fe400078e00ff */
[----:B------:R-:W-:Y:S01]  /*1dc0*/  @!P0 IMAD.IADD R55, R55, 0x1, -R0 ;  /* 0x0000000137378824 */ /* 0x000fe200078e0a00 */
[----:B------:R-:W-:Y:S01]  /*1dd0*/  ISETP.GE.AND P0, PT, R38, RZ, PT ;  /* 0x000000ff2600720c */ /* 0x000fe20003f06270 */
[----:B------:R-:W-:Y:S01]  /*1de0*/  @!P2 IMAD.IADD R3, R3, 0x1, -R2 ;  /* 0x000000010303a824 */ /* 0x000fe200078e0a02 */
[----:B------:R-:W-:Y:S01]  /*1df0*/  LOP3.LUT R249, R4, R5, RZ, 0x3c, !PT ;  /* 0x0000000504f97212 */ /* 0x000fe200078e3cff */
[--C-:B------:R-:W-:Y:S01]  /*1e00*/  @!P1 IMAD.IADD R49, R49, 0x1, -R0.reuse ;  /* 0x0000000131319824 */ /* 0x100fe200078e0a00 */
[----:B------:R-:W-:Y:S01]  /*1e10*/  ISETP.GE.AND P1, PT, R32, RZ, PT ;  /* 0x000000ff2000720c */ /* 0x000fe20003f26270 */
[----:B------:R-:W1:Y:S01]  /*1e20*/  LDC.64 R4, c[0x0][0x230] ;  /* 0x00008c00ff047b82 */ /* 0x000e620000000a00 */
[----:B------:R-:W-:Y:S01]  /*1e30*/  ISETP.GT.U32.AND P4, PT, R2, R3, PT ;  /* 0x000000030200720c */ /* 0x000fe20003f84070 */
[----:B------:R-:W-:Y:S01]  /*1e40*/  @!P3 IMAD.IADD R51, R51, 0x1, -R0 ;  /* 0x000000013333b824 */ /* 0x000fe200078e0a00 */
[----:B------:R-:W-:Y:S01]  /*1e50*/  ISETP.GT.U32.AND P2, PT, R0, R57, PT ;  /* 0x000000390000720c */ /* 0x000fe20003f44070 */
[----:B------:R-:W-:Y:S01]  /*1e60*/  @!P5 IMAD.IADD R11, R11, 0x1, -R2 ;  /* 0x000000010b0bd824 */ /* 0x000fe200078e0a02 */
[----:B------:R-:W-:Y:S01]  /*1e70*/  ISETP.GE.AND P3, PT, R34, RZ, PT ;  /* 0x000000ff2200720c */ /* 0x000fe20003f66270 */
[----:B------:R-:W-:Y:S01]  /*1e80*/  @!P6 IMAD.IADD R53, R53, 0x1, -R0 ;  /* 0x000000013535e824 */ /* 0x000fe200078e0a00 */
[----:B------:R-:W-:Y:S01]  /*1e90*/  ISETP.GE.AND P5, PT, R12, RZ, PT ;  /* 0x000000ff0c00720c */ /* 0x000fe20003fa6270 */
[----:B------:R-:W-:Y:S01]  /*1ea0*/  VIADD R231, R16, UR12 ;  /* 0x0000000c10e77c36 */ /* 0x000fe20008000000 */
[----:B------:R-:W-:Y:S01]  /*1eb0*/  ISETP.GE.AND P6, PT, R36, RZ, PT ;  /* 0x000000ff2400720c */ /* 0x000fe20003fc6270 */
[----:B------:R-:W-:Y:S01]  /*1ec0*/  @!P0 IMAD.MOV R53, RZ, RZ, -R53 ;  /* 0x000000ffff358224 */ /* 0x000fe200078e0a35 */
[----:B------:R-:W-:Y:S01]  /*1ed0*/  ISETP.GE.AND P0, PT, R13, RZ, PT ;  /* 0x000000ff0d00720c */ /* 0x000fe20003f06270 */
[----:B------:R-:W-:Y:S01]  /*1ee0*/  @!P1 IMAD.MOV R47, RZ, RZ, -R47 ;  /* 0x000000ffff2f9224 */ /* 0x000fe200078e0a2f */
[----:B------:R-:W-:Y:S01]  /*1ef0*/  ISETP.NE.AND P1, PT, R44, RZ, PT ;  /* 0x000000ff2c00720c */ /* 0x000fe20003f25270 */
[----:B------:R-:W-:Y:S01]  /*1f00*/  @!P4 IMAD.IADD R3, R3, 0x1, -R2 ;  /* 0x000000010303c824 */ /* 0x000fe200078e0a02 */
[----:B------:R-:W-:Y:S01]  /*1f10*/  ISETP.GE.AND P4, PT, R26, RZ, PT ;  /* 0x000000ff1a00720c */ /* 0x000fe20003f86270 */
[----:B------:R-:W-:Y:S01]  /*1f20*/  @!P2 IMAD.IADD R57, R57, 0x1, -R0 ;  /* 0x000000013939a824 */ /* 0x000fe200078e0a00 */
[C---:B------:R-:W-:Y:S01]  /*1f30*/  SEL R236, R27.reuse, R25, !P1 ;  /* 0x000000191bec7207 */ /* 0x040fe20004800000 */
[----:B------:R-:W-:Y:S01]  /*1f40*/  @!P3 IMAD.MOV R49, RZ, RZ, -R49 ;  /* 0x000000ffff31b224 */ /* 0x000fe200078e0a31 */
[----:B------:R-:W-:Y:S01]  /*1f50*/  ISETP.NE.AND P3, PT, R42, RZ, PT ;  /* 0x000000ff2a00720c */ /* 0x000fe20003f65270 */
[----:B------:R-:W-:Y:S01]  /*1f60*/  @!P5 IMAD.MOV R3, RZ, RZ, -R3 ;  /* 0x000000ffff03d224 */ /* 0x000fe200078e0a03 */
[----:B------:R-:W-:Y:S01]  /*1f70*/  LOP3.LUT R0, RZ, R42, RZ, 0x33, !PT ;  /* 0x0000002aff007212 */ /* 0x000fe200078e33ff */
[----:B------:R-:W-:Y:S01]  /*1f80*/  IMAD.MOV.U32 R25, RZ, RZ, R11 ;  /* 0x000000ffff197224 */ /* 0x000fe200078e000b */
[----:B------:R-:W-:Y:S01]  /*1f90*/  ISETP.GE.AND P2, PT, R40, RZ, PT ;  /* 0x000000ff2800720c */ /* 0x000fe20003f46270 */
[----:B------:R-:W-:Y:S01]  /*1fa0*/  @!P6 IMAD.MOV R51, RZ, RZ, -R51 ;  /* 0x000000ffff33e224 */ /* 0x000fe200078e0a33 */
[----:B------:R-:W-:Y:S01]  /*1fb0*/  SEL R2, R0, R3, !P3 ;  /* 0x0000000300027207 */ /* 0x000fe20005800000 */
[----:B------:R-:W-:Y:S01]  /*1fc0*/  @!P0 IMAD.MOV R25, RZ, RZ, -R25 ;  /* 0x000000ffff198224 */ /* 0x000fe200078e0a19 */
[C---:B------:R-:W-:Y:S01]  /*1fd0*/  SEL R239, R27.reuse, R21, !P1 ;  /* 0x000000151bef7207 */ /* 0x040fe20004800000 */
[----:B-1----:R-:W-:Y:S01]  /*1fe0*/  VIADD R3, R4, 0xfffffffe ;  /* 0xfffffffe04037836 */ /* 0x002fe20000000000 */
[----:B------:R-:W-:Y:S01]  /*1ff0*/  SEL R243, R27, R15, !P1 ;  /* 0x0000000f1bf37207 */ /* 0x000fe20004800000 */
[----:B------:R-:W-:Y:S01]  /*2000*/  IMAD R247, R2, R5, RZ ;  /* 0x0000000502f77224 */ /* 0x000fe200078e02ff */
[----:B------:R-:W-:Y:S01]  /*2010*/  SEL R248, R0, R25, !P3 ;  /* 0x0000001900f87207 */ /* 0x000fe20005800000 */
[----:B------:R-:W-:Y:S01]  /*2020*/  VIADD R0, R4, 0xffffffff ;  /* 0xffffffff04007836 */ /* 0x000fe20000000000 */
[----:B------:R-:W-:Y:S01]  /*2030*/  ISETP.GE.U32.AND P3, PT, R3, 0x7fffffdf, PT ;  /* 0x7fffffdf0300780c */ /* 0x000fe20003f66070 */
[----:B------:R-:W-:Y:S01]  /*2040*/  @!P4 IMAD.MOV R57, RZ, RZ, -R57 ;  /* 0x000000ffff39c224 */ /* 0x000fe200078e0a39 */
[----:B------:R-:W1:Y:S01]  /*2050*/  LDC.64 R2, c[0x0][0x238] ;  /* 0x00008e00ff027b82 */ /* 0x000e620000000a00 */
[----:B------:R-:W-:Y:S01]  /*2060*/  IMAD R248, R248, R5, RZ ;  /* 0x00000005f8f87224 */ /* 0x000fe200078e02ff */
[----:B------:R-:W-:Y:S01]  /*2070*/  ISETP.GE.U32.AND P4, PT, R0, 0x7fffffe0, PT ;  /* 0x7fffffe00000780c */ /* 0x000fe20003f86070 */
[----:B------:R-:W-:Y:S01]  /*2080*/  @!P2 IMAD.MOV R55, RZ, RZ, -R55 ;  /* 0x000000ffff37a224 */ /* 0x000fe200078e0a37 */
[C---:B------:R-:W-:Y:S01]  /*2090*/  SEL R242, R27.reuse, R17, !P1 ;  /* 0x000000111bf27207 */ /* 0x040fe20004800000 */
[----:B------:R-:W-:Y:S01]  /*20a0*/  VIADD R0, R4, 0xfffffffb ;  /* 0xfffffffb04007836 */ /* 0x000fe20000000000 */
[----:B------:R-:W-:Y:S01]  /*20b0*/  SEL R241, R27, R8, !P1 ;  /* 0x000000081bf17207 */ /* 0x000fe20004800000 */
[----:B------:R-:W-:Y:S01]  /*20c0*/  IMAD.SHL.U32 R28, R247, 0x4, RZ ;  /* 0x00000004f71c7824 */ /* 0x000fe200078e00ff */
[C---:B------:R-:W-:Y:S01]  /*20d0*/  SEL R240, R27.reuse, R19, !P1 ;  /* 0x000000131bf07207 */ /* 0x040fe20004800000 */
[----:B------:R-:W-:Y:S01]  /*20e0*/  IMAD.SHL.U32 R26, R248, 0x4, RZ ;  /* 0x00000004f81a7824 */ /* 0x000fe200078e00ff */
[C---:B------:R-:W-:Y:S01]  /*20f0*/  SEL R238, R27.reuse, R23, !P1 ;  /* 0x000000171bee7207 */ /* 0x040fe20004800000 */
[C---:B------:R-:W-:Y:S01]  /*2100*/  VIADD R5, R4.reuse, 0xfffffff9 ;  /* 0xfffffff904057836 */ /* 0x040fe20000000000 */
[C---:B------:R-:W-:Y:S01]  /*2110*/  SEL R235, R27.reuse, R18, !P1 ;  /* 0x000000121beb7207 */ /* 0x040fe20004800000 */
[----:B------:R-:W-:Y:S01]  /*2120*/  STL [R1+0x160], R249 ;  /* 0x000160f901007387 */ /* 0x000fe20000100800 */
[C---:B------:R-:W-:Y:S01]  /*2130*/  SEL R229, R27.reuse, R20, !P1 ;  /* 0x000000141be57207 */ /* 0x040fe20004800000 */
[C---:B------:R-:W-:Y:S01]  /*2140*/  VIADD R7, R4.reuse, 0xffffffce ;  /* 0xffffffce04077836 */ /* 0x040fe20000000000 */
[C---:B------:R-:W-:Y:S01]  /*2150*/  SEL R227, R27.reuse, R22, !P1 ;  /* 0x000000161be37207 */ /* 0x040fe20004800000 */
[----:B------:R-:W-:Y:S01]  /*2160*/  STL [R1+0x154], R28 ;  /* 0x0001541c01007387 */ /* 0x000fe20000100800 */
[C---:B------:R-:W-:Y:S01]  /*2170*/  SEL R21, R27.reuse, R6, !P1 ;  /* 0x000000061b157207 */ /* 0x040fe20004800000 */
[C---:B------:R-:W-:Y:S01]  /*2180*/  VIADD R30, R4.reuse, 0xffffffc7 ;  /* 0xffffffc7041e7836 */ /* 0x040fe20000000000 */
[C---:B------:R-:W-:Y:S01]  /*2190*/  SEL R246, R27.reuse, R246, !P1 ;  /* 0x000000f61bf67207 */ /* 0x040fe20004800000 */
[----:B------:R2:W-:Y:S01]  /*21a0*/  STL [R1+0x150], R26 ;  /* 0x0001501a01007387 */ /* 0x0005e20000100800 */
[C---:B------:R-:W-:Y:S01]  /*21b0*/  SEL R244, R27.reuse, R244, !P1 ;  /* 0x000000f41bf47207 */ /* 0x040fe20004800000 */
[C---:B------:R-:W-:Y:S01]  /*21c0*/  VIADD R34, R4.reuse, 0xffffffdc ;  /* 0xffffffdc04227836 */ /* 0x040fe20000000000 */
[C---:B------:R-:W-:Y:S01]  /*21d0*/  SEL R237, R27.reuse, R14, !P1 ;  /* 0x0000000e1bed7207 */ /* 0x040fe20004800000 */
[----:B------:R-:W-:Y:S01]  /*21e0*/  VIADD R14, R4, 0xfffffffd ;  /* 0xfffffffd040e7836 */ /* 0x000fe20000000000 */
[C---:B------:R-:W-:Y:S01]  /*21f0*/  SEL R234, R27.reuse, R234, !P1 ;  /* 0x000000ea1bea7207 */ /* 0x040fe20004800000 */
[----:B-1----:R-:W-:Y:S01]  /*2200*/  IMAD R25, R2, 0x3, RZ ;  /* 0x0000000302197824 */ /* 0x002fe200078e02ff */
[C---:B------:R-:W-:Y:S01]  /*2210*/  SEL R233, R27.reuse, R29, !P1 ;  /* 0x0000001d1be97207 */ /* 0x040fe20004800000 */
[C---:B------:R-:W-:Y:S01]  /*2220*/  VIADD R29, R4.reuse, 0xffffffc6 ;  /* 0xffffffc6041d7836 */ /* 0x040fe20000000000 */
        /* <DEDUP_REMOVED lines=9> */
[----:B------:R-:W-:Y:S01]  /*22c0*/  VIADD R66, R4, 0xffffffc0 ;  /* 0xffffffc004427836 */ /* 0x000fe20000000000 */
[C---:B------:R-:W-:Y:S01]  /*22d0*/  SEL R23, R27.reuse, R39, !P1 ;  /* 0x000000271b177207 */ /* 0x040fe20004800000 */
[----:B------:R-:W-:Y:S01]  /*22e0*/  IMAD R68, R2, 0xd, RZ ;  /* 0x0000000d02447824 */ /* 0x000fe200078e02ff */
[C---:B------:R-:W-:Y:S01]  /*22f0*/  SEL R22, R27.reuse, R41, !P1 ;  /* 0x000000291b167207 */ /* 0x040fe20004800000 */
[----:B------:R-:W-:Y:S01]  /*2300*/  IMAD R246, R246, UR8, RZ ;  /* 0x00000008f6f67c24 */ /* 0x000fe2000f8e02ff */
[----:B------:R-:W-:Y:S01]  /*2310*/  SEL R20, R27, R43, !P1 ;  /* 0x0000002b1b147207 */ /* 0x000fe20004800000 */
[----:B------:R-:W-:Y:S01]  /*2320*/  IMAD R243, R243, UR8, RZ ;  /* 0x00000008f3f37c24 */ /* 0x000fe2000f8e02ff */
[----:B------:R-:W-:Y:S01]  /*2330*/  SEL R19, R27, R45, !P1 ;  /* 0x0000002d1b137207 */ /* 0x000fe20004800000 */
[----:B------:R-:W-:Y:S01]  /*2340*/  IMAD R241, R241, UR8, RZ ;  /* 0x00000008f1f17c24 */ /* 0x000fe2000f8e02ff */
[----:B------:R-:W-:Y:S01]  /*2350*/  SEL R18, R27, R47, !P1 ;  /* 0x0000002f1b127207 */ /* 0x000fe20004800000 */
[----:B------:R-:W-:Y:S01]  /*2360*/  IMAD R239, R239, UR8, RZ ;  /* 0x00000008efef7c24 */ /* 0x000fe2000f8e02ff */
[C---:B------:R-:W-:Y:S01]  /*2370*/  SEL R17, R27.reuse, R49, !P1 ;  /* 0x000000311b117207 */ /* 0x040fe20004800000 */
[----:B------:R-:W-:Y:S01]  /*2380*/  VIADD R49, R4, 0xffffffd2 ;  /* 0xffffffd204317836 */ /* 0x000fe20000000000 */
[----:B------:R-:W-:Y:S01]  /*2390*/  SEL R15, R27, R51, !P1 ;  /* 0x000000331b0f7207 */ /* 0x000fe20004800000 */
[----:B------:R-:W-:Y:S01]  /*23a0*/  IMAD R237, R237, UR8, RZ ;  /* 0x00000008eded7c24 */ /* 0x000fe2000f8e02ff */
[----:B------:R-:W-:Y:S01]  /*23b0*/  SEL R11, R27, R53, !P1 ;  /* 0x000000351b0b7207 */ /* 0x000fe20004800000 */
[----:B------:R-:W-:Y:S01]  /*23c0*/  IMAD R235, R235, UR8, RZ ;  /* 0x00000008ebeb7c24 */ /* 0x000fe2000f8e02ff */
[----:B------:R-:W-:Y:S01]  /*23d0*/  SEL R10, R27, R55, !P1 ;  /* 0x000000371b0a7207 */ /* 0x000fe20004800000 */
[----:B------:R-:W-:Y:S01]  /*23e0*/  IMAD R233, R233, UR8, RZ ;  /* 0x00000008e9e97c24 */ /* 0x000fe2000f8e02ff */
[C---:B------:R-:W-:Y:S01]  /*23f0*/  SEL R8, R27.reuse, R57, !P1 ;  /* 0x000000391b087207 */ /* 0x040fe20004800000 */
[----:B------:R-:W-:Y:S01]  /*2400*/  IMAD R230, R230, UR8, RZ ;  /* 0x00000008e6e67c24 */ /* 0x000fe2000f8e02ff */
[----:B------:R-:W-:Y:S01]  /*2410*/  SEL R6, R27, R24, !P1 ;  /* 0x000000181b067207 */ /* 0x000fe20004800000 */
[----:B------:R-:W-:Y:S01]  /*2420*/  VIADD R24, R4, 0xfffffffc ;  /* 0xfffffffc04187836 */ /* 0x000fe20000000000 */
[----:B------:R-:W-:Y:S01]  /*2430*/  ISETP.GE.U32.AND P1, PT, R0, 0x7fffffdc, PT ;  /* 0x7fffffdc0000780c */ /* 0x000fe20003f26070 */
[----:B------:R-:W-:Y:S01]  /*2440*/  VIADD R0, R4, 0xfffffffa ;  /* 0xfffffffa04007836 */ /* 0x000fe20000000000 */
[----:B------:R-:W-:Y:S01]  /*2450*/  IADD3 R218, P6, R28, UR6, RZ ;  /* 0x000000061cda7c10 */ /* 0x000fe2000ffde0ff */
[----:B------:R-:W-:Y:S01]  /*2460*/  IMAD R228, R228, UR8, RZ ;  /* 0x00000008e4e47c24 */ /* 0x000fe2000f8e02ff */
[----:B------:R-:W-:Y:S01]  /*2470*/  IADD3 R92, P0, R26, UR6, RZ ;  /* 0x000000061a5c7c10 */ /* 0x000fe2000ff1e0ff */
[----:B--2---:R-:W-:Y:S01]  /*2480*/  VIADD R26, R4, 0xffffffc4 ;  /* 0xffffffc4041a7836 */ /* 0x004fe20000000000 */
[----:B------:R-:W-:Y:S01]  /*2490*/  LEA.HI.X.SX32 R219, R247, UR7, 0x2, P6 ;  /* 0x00000007f7db7c11 */ /* 0x000fe2000b0f16ff */
[----:B------:R-:W-:Y:S01]  /*24a0*/  IMAD R217, R217, UR8, RZ ;  /* 0x00000008d9d97c24 */ /* 0x000fe2000f8e02ff */
[----:B------:R-:W-:Y:S01]  /*24b0*/  ISETP.GE.U32.AND P6, PT, R0, 0x7fffffdb, PT ;  /* 0x7fffffdb0000780c */ /* 0x000fe20003fc6070 */
[----:B------:R-:W-:Y:S01]  /*24c0*/  VIADD R0, R4, 0xfffffff8 ;  /* 0xfffffff804007836 */ /* 0x000fe20000000000 */
[----:B------:R-:W-:Y:S01]  /*24d0*/  LEA.HI.X.SX32 R93, R248, UR7, 0x2, P0 ;  /* 0x00000007f85d7c11 */ /* 0x000fe200080f16ff */
[----:B------:R-:W-:Y:S01]  /*24e0*/  @!PT LDS RZ, [RZ] ;  /* 0x00000000fffff984 */ /* 0x000fe20000000800 */
[----:B------:R-:W-:Y:S01]  /*24f0*/  @!PT LDS RZ, [RZ] ;  /* 0x00000000fffff984 */ /* 0x000fe20000000800 */
[----:B------:R-:W-:Y:S01]  /*2500*/  @!PT LDS RZ, [RZ] ;  /* 0x00000000fffff984 */ /* 0x000fe20000000800 */
[----:B------:R1:W-:Y:S01]  /*2510*/  LDGSTS.E [R231], desc[UR16][R218.64], !P4 ;  /* 0x00000000dae77fae */ /* 0x0003e2000e121850 */
[----:B------:R-:W-:Y:S01]  /*2520*/  ISETP.GE.U32.AND P5, PT, R14, 0x7fffffde, PT ;  /* 0x7fffffde0e00780c */ /* 0x000fe20003fa6070 */
[----:B------:R-:W-:Y:S01]  /*2530*/  IMAD.SHL.U32 R14, R2, 0x2, RZ ;  /* 0x00000002020e7824 */ /* 0x000fe200078e00ff */
[----:B------:R-:W-:Y:S01]  /*2540*/  ISETP.GE.U32.AND P2, PT, R24, 0x7fffffdd, PT ;  /* 0x7fffffdd1800780c */ /* 0x000fe20003f46070 */
[----:B------:R2:W-:Y:S01]  /*2550*/  LDGSTS.E [R231+0x4000], desc[UR16][R92.64], !P4 ;  /* 0x040000005ce77fae */ /* 0x0005e2000e121850 */
[----:B------:R-:W-:Y:S01]  /*2560*/  IMAD.WIDE R94, R2, 0x4, R218 ;  /* 0x00000004025e7825 */ /* 0x000fe200078e02da */
[----:B------:R-:W-:-:S02]  /*2570*/  ISETP.GE.U32.AND P4, PT, R0, 0x7fffffd9, PT ;  /* 0x7fffffd90000780c */ /* 0x000fc40003f86070 */
[----:B------:R-:W-:Y:S01]  /*2580*/  ISETP.GE.U32.AND P0, PT, R5, 0x7fffffda, PT ;  /* 0x7fffffda0500780c */ /* 0x000fe20003f06070 */
[----:B------:R-:W-:Y:S01]  /*2590*/  IMAD.WIDE R96, R2, 0x4, R92 ;  /* 0x0000000402607825 */ /* 0x000fe200078e025c */
[----:B------:R3:W-:Y:S01]  /*25a0*/  LDGSTS.E [R231+0x4], desc[UR16][R94.64], !P3 ;  /* 0x000040005ee77fae */ /* 0x0007e2000d921850 */
[----:B------:R-:W-:Y:S02]  /*25b0*/  LOP3.LUT R24, R16, 0x10, RZ, 0x3c, !PT ;  /* 0x0000001010187812 */ /* 0x000fe400078e3cff */
[----:B------:R-:W-:Y:S01]  /*25c0*/  VIADD R0, R4, 0xfffffff7 ;  /* 0xfffffff704007836 */ /* 0x000fe20000000000 */
[----:B------:R4:W-:Y:S01]  /*25d0*/  LDGSTS.E [R231+0x4004], desc[UR16][R96.64], !P3 ;  /* 0x0400400060e77fae */ /* 0x0009e2000d921850 */
[C---:B------:R-:W-:Y:S01]  /*25e0*/  IMAD.WIDE R98, R14.reuse, 0x4, R218 ;  /* 0x000000040e627825 */ /* 0x040fe200078e02da */
[----:B------:R-:W-:Y:S02]  /*25f0*/  LOP3.LUT R245, R249, 0x40, RZ, 0x3c, !PT ;  /* 0x00000040f9f57812 */ /* 0x000fe400078e3cff */
[----:B------:R5:W-:Y:S01]  /*2600*/  STL [R1+0x1e0], R14 ;  /* 0x0001e00e01007387 */ /* 0x000be20000100800 */
[----:B------:R-:W-:Y:S01]  /*2610*/  IMAD.WIDE R100, R14, 0x4, R92 ;  /* 0x000000040e647825 */ /* 0x000fe200078e025c */
[----:B------:R-:W-:-:S02]  /*2620*/  ISETP.GE.U32.AND P3, PT, R0, 0x7fffffd8, PT ;  /* 0x7fffffd80000780c */ /* 0x000fc40003f66070 */
[----:B------:R4:W-:Y:S01]  /*2630*/  LDGSTS.E [R231+0x8], desc[UR16][R98.64], !P5 ;  /* 0x0000800062e77fae */ /* 0x0009e2000e921850 */
[----:B------:R-:W-:-:S03]  /*2640*/  IMAD.WIDE R102, R25, 0x4, R218 ;  /* 0x0000000419667825 */ /* 0x000fc600078e02da */
[----:B------:R4:W-:Y:S01]  /*2650*/  LDGSTS.E [R231+0x4008], desc[UR16][R100.64], !P5 ;  /* 0x0400800064e77fae */ /* 0x0009e2000e921850 */
[----:B------:R-:W-:-:S03]  /*2660*/  IMAD.WIDE R104, R25, 0x4, R92 ;  /* 0x0000000419687825 */ /* 0x000fc600078e025c */
[----:B------:R4:W-:Y:S01]  /*2670*/  LDGSTS.E [R231+0xc], desc[UR16][R102.64], !P2 ;  /* 0x0000c00066e77fae */ /* 0x0009e2000d121850 */
[----:B------:R-:W-:Y:S02]  /*2680*/  VIADD R5, R4, 0xfffffff6 ;  /* 0xfffffff604057836 */ /* 0x000fe40000000000 */
[----:B-----5:R-:W-:Y:S01]  /*2690*/  IMAD.SHL.U32 R14, R2, 0x4, RZ ;  /* 0x00000004020e7824 */ /* 0x020fe200078e00ff */
[----:B------:R5:W-:Y:S01]  /*26a0*/  LDGSTS.E [R231+0x400c], desc[UR16][R104.64], !P2 ;  /* 0x0400c00068e77fae */ /* 0x000be2000d121850 */
[----:B------:R-:W-:Y:S01]  /*26b0*/  VIADD R0, R4, 0xfffffff5 ;  /* 0xfffffff504007836 */ /* 0x000fe20000000000 */
[----:B------:R-:W-:Y:S01]  /*26c0*/  ISETP.GE.U32.AND P5, PT, R5, 0x7fffffd7, PT ;  /* 0x7fffffd70500780c */ /* 0x000fe20003fa6070 */
[----:B------:R-:W-:Y:S01]  /*26d0*/  VIADD R226, R24, UR12 ;  /* 0x0000000c18e27c36 */ /* 0x000fe20008000000 */
[----:B------:R1:W-:Y:S01]  /*26e0*/  STL [R1+0x1dc], R25 ;  /* 0x0001dc1901007387 */ /* 0x0003e20000100800 */
[----:B------:R-:W-:Y:S01]  /*26f0*/  IMAD.WIDE R106, R14, 0x4, R218 ;  /* 0x000000040e6a7825 */ /* 0x000fe200078e02da */
[----:B------:R-:W-:-:S02]  /*2700*/  ISETP.GE.U32.AND P2, PT, R0, 0x7fffffd6, PT ;  /* 0x7fffffd60000780c */ /* 0x000fc40003f46070 */
[----:B------:R2:W-:Y:S01]  /*2710*/  STL [R1+0x1d4], R14 ;  /* 0x0001d40e01007387 */ /* 0x0005e20000100800 */
[----:B------:R-:W-:Y:S01]  /*2720*/  IMAD.WIDE R108, R14, 0x4, R92 ;  /* 0x000000040e6c7825 */ /* 0x000fe200078e025c */
[----:B------:R-:W-:Y:S02]  /*2730*/  LOP3.LUT R24, R16, 0x20, RZ, 0x3c, !PT ;  /* 0x0000002010187812 */ /* 0x000fe400078e3cff */
[----:B------:R5:W-:Y:S01]  /*2740*/  LDGSTS.E [R226], desc[UR16][R106.64], !P1 ;  /* 0x000000006ae27fae */ /* 0x000be2000c921850 */
[----:B------:R-:W-:Y:S02]  /*2750*/  VIADD R0, R4, 0xfffffff4 ;  /* 0xfffffff404007836 */ /* 0x000fe40000000000 */
[C---:B------:R-:W-:Y:S01]  /*2760*/  IMAD R5, R2.reuse, 0x5, RZ ;  /* 0x0000000502057824 */ /* 0x040fe200078e02ff */
[----:B------:R5:W-:Y:S01]  /*2770*/  LDGSTS.E [R226+0x4000], desc[UR16][R108.64], !P1 ;  /* 0x040000006ce27fae */ /* 0x000be2000c921850 */
[----:B-1----:R-:W-:Y:S01]  /*2780*/  IMAD R25, R2, 0x7, RZ ;  /* 0x0000000702197824 */ /* 0x002fe200078e02ff */
[----:B------:R-:W-:Y:S01]  /*2790*/  ISETP.GE.U32.AND P1, PT, R0, 0x7fffffd5, PT ;  /* 0x7fffffd50000780c */ /* 0x000fe20003f26070 */
[----:B--2---:R-:W-:Y:S01]  /*27a0*/  IMAD R14, R2, 0x6, RZ ;  /* 0x00000006020e7824 */ /* 0x004fe200078e02ff */
[----:B------:R-:W-:Y:S01]  /*27b0*/  STL [R1+0x1d8], R5 ;  /* 0x0001d80501007387 */ /* 0x000fe20000100800 */
[----:B------:R-:W-:-:S03]  /*27c0*/  IMAD.WIDE R110, R5, 0x4, R218 ;  /* 0x00000004056e7825 */ /* 0x000fc600078e02da */
[----:B------:R1:W-:Y:S01]  /*27d0*/  STL [R1+0x1d0], R14 ;  /* 0x0001d00e01007387 */ /* 0x0003e20000100800 */
[----:B------:R-:W-:-:S03]  /*27e0*/  IMAD.WIDE R112, R5, 0x4, R92 ;  /* 0x0000000405707825 */ /* 0x000fc600078e025c */
[----:B------:R2:W-:Y:S01]  /*27f0*/  LDGSTS.E [R226+0x4], desc[UR16][R110.64], !P6 ;  /* 0x000040006ee27fae */ /* 0x0005e2000f121850 */
[----:B------:R-:W-:Y:S02]  /*2800*/  VIADD R0, R4, 0xfffffff3 ;  /* 0xfffffff304007836 */ /* 0x000fe40000000000 */
[----:B------:R-:W-:Y:S01]  /*2810*/  IMAD.WIDE R114, R14, 0x4, R218 ;  /* 0x000000040e727825 */ /* 0x000fe200078e02da */
[----:B------:R2:W-:Y:S02]  /*2820*/  LDGSTS.E [R226+0x4004], desc[UR16][R112.64], !P6 ;  /* 0x0400400070e27fae */ /* 0x0005e4000f121850 */
[----:B------:R-:W-:Y:S01]  /*2830*/  ISETP.GE.U32.AND P6, PT, R0, 0x7fffffd4, PT ;  /* 0x7fffffd40000780c */ /* 0x000fe20003fc6070 */
[----:B------:R-:W-:Y:S01]  /*2840*/  IMAD.WIDE R116, R14, 0x4, R92 ;  /* 0x000000040e747825 */ /* 0x000fe200078e025c */
[----:B------:R2:W-:Y:S03]  /*2850*/  LDGSTS.E [R226+0x8], desc[UR16][R114.64], !P0 ;  /* 0x0000800072e27fae */ /* 0x0005e6000c121850 */
[C---:B------:R-:W-:Y:S01]  /*2860*/  IMAD.WIDE R118, R25.reuse, 0x4, R218 ;  /* 0x0000000419767825 */ /* 0x040fe200078e02da */
[----:B------:R2:W-:Y:S03]  /*2870*/  LDGSTS.E [R226+0x4008], desc[UR16][R116.64], !P0 ;  /* 0x0400800074e27fae */ /* 0x0005e6000c121850 */
[----:B------:R-:W-:Y:S01]  /*2880*/  IMAD.WIDE R120, R25, 0x4, R92 ;  /* 0x0000000419787825 */ /* 0x000fe200078e025c */
[----:B------:R2:W-:Y:S03]  /*2890*/  LDGSTS.E [R226+0xc], desc[UR16][R118.64], !P4 ;  /* 0x0000c00076e27fae */ /* 0x0005e6000e121850 */
[----:B-1----:R-:W-:Y:S01]  /*28a0*/  IMAD.SHL.U32 R14, R2, 0x8, RZ ;  /* 0x00000008020e7824 */ /* 0x002fe200078e00ff */
[----:B------:R-:W-:Y:S01]  /*28b0*/  STL [R1+0x1cc], R25 ;  /* 0x0001cc1901007387 */ /* 0x000fe20000100800 */
[----:B------:R-:W-:-:S02]  /*28c0*/  VIADD R0, R4, 0xfffffff1 ;  /* 0xfffffff104007836 */ /* 0x000fc40000000000 */
[----:B------:R-:W-:Y:S01]  /*28d0*/  VIADD R225, R24, UR12 ;  /* 0x0000000c18e17c36 */ /* 0x000fe20008000000 */
[----:B------:R1:W-:Y:S01]  /*28e0*/  LDGSTS.E [R226+0x400c], desc[UR16][R120.64], !P4 ;  /* 0x0400c00078e27fae */ /* 0x0003e2000e121850 */
[----:B------:R-:W-:Y:S01]  /*28f0*/  IMAD.WIDE R122, R14, 0x4, R218 ;  /* 0x000000040e7a7825 */ /* 0x000fe200078e02da */
[----:B------:R-:W-:Y:S02]  /*2900*/  ISETP.GE.U32.AND P4, PT, R0, 0x7fffffd2, PT ;  /* 0x7fffffd20000780c */ /* 0x000fe40003f86070 */
[----:B------:R3:W-:Y:S01]  /*2910*/  STL [R1+0x1c8], R14 ;  /* 0x0001c80e01007387 */ /* 0x0007e20000100800 */
[----:B------:R-:W-:Y:S02]  /*2920*/  IMAD R24, R2, 0x9, RZ ;  /* 0x0000000902187824 */ /* 0x000fe400078e02ff */
[----:B------:R-:W-:Y:S01]  /*2930*/  IMAD.WIDE R124, R14, 0x4, R92 ;  /* 0x000000040e7c7825 */ /* 0x000fe200078e025c */
[----:B------:R1:W-:Y:S03]  /*2940*/  LDGSTS.E [R225], desc[UR16][R122.64], !P3 ;  /* 0x000000007ae17fae */ /* 0x0003e6000d921850 */
[----:B------:R-:W-:Y:S01]  /*2950*/  VIADD R0, R4, 0xfffffff0 ;  /* 0xfffffff004007836 */ /* 0x000fe20000000000 */
[----:B------:R1:W-:Y:S01]  /*2960*/  LDGSTS.E [R225+0x4000], desc[UR16][R124.64], !P3 ;  /* 0x040000007ce17fae */ /* 0x0003e2000d921850 */
[----:B------:R-:W-:-:S03]  /*2970*/  IMAD.WIDE R126, R24, 0x4, R218 ;  /* 0x00000004187e7825 */ /* 0x000fc600078e02da */
[----:B------:R-:W-:Y:S01]  /*2980*/  ISETP.GE.U32.AND P3, PT, R0, 0x7fffffd1, PT ;  /* 0x7fffffd10000780c */ /* 0x000fe20003f66070 */
[----:B---3--:R-:W-:Y:S01]  /*2990*/  IMAD R14, R2, 0xa, RZ ;  /* 0x0000000a020e7824 */ /* 0x008fe200078e02ff */
[----:B------:R3:W-:Y:S01]  /*29a0*/  LDGSTS.E [R225+0x4], desc[UR16][R126.64], !P5 ;  /* 0x000040007ee17fae */ /* 0x0007e2000e921850 */
[----:B------:R-:W-:-:S03]  /*29b0*/  IMAD.WIDE R128, R24, 0x4, R92 ;  /* 0x0000000418807825 */ /* 0x000fc600078e025c */
[----:B------:R4:W-:Y:S01]  /*29c0*/  STL [R1+0x1c4], R24 ;  /* 0x0001c41801007387 */ /* 0x0009e20000100800 */
[----:B------:R-:W-:-:S03]  /*29d0*/  IMAD.WIDE R130, R14, 0x4, R218 ;  /* 0x000000040e827825 */ /* 0x000fc600078e02da */
[----:B------:R3:W-:Y:S01]  /*29e0*/  LDGSTS.E [R225+0x4004], desc[UR16][R128.64], !P5 ;  /* 0x0400400080e17fae */ /* 0x0007e2000e921850 */
[----:B------:R-:W-:-:S03]  /*29f0*/  IMAD.WIDE R132, R14, 0x4, R92 ;  /* 0x000000040e847825 */ /* 0x000fc600078e025c */
[----:B------:R3:W-:Y:S01]  /*2a00*/  LDGSTS.E [R225+0x8], desc[UR16][R130.64], !P2 ;  /* 0x0000800082e17fae */ /* 0x0007e2000d121850 */
[----:B------:R-:W-:Y:S01]  /*2a10*/  VIADD R0, R4, 0xffffffed ;  /* 0xffffffed04007836 */ /* 0x000fe20000000000 */
[----:B----4-:R-:W-:Y:S01]  /*2a20*/  LOP3.LUT R24, R16, 0x30, RZ, 0x3c, !PT ;  /* 0x0000003010187812 */ /* 0x010fe200078e3cff */
[----:B------:R-:W-:Y:S01]  /*2a30*/  IMAD R25, R2, 0xb, RZ ;  /* 0x0000000b02197824 */ /* 0x000fe200078e02ff */
[----:B------:R4:W-:Y:S01]  /*2a40*/  LDGSTS.E [R225+0x4008], desc[UR16][R132.64], !P2 ;  /* 0x0400800084e17fae */ /* 0x0009e2000d121850 */
[----:B------:R-:W-:Y:S01]  /*2a50*/  VIADD R5, R4, 0xfffffff2 ;  /* 0xfffffff204057836 */ /* 0x000fe20000000000 */
[----:B------:R-:W-:Y:S01]  /*2a60*/  ISETP.GE.U32.AND P2, PT, R0, 0x7fffffce, PT ;  /* 0x7fffffce0000780c */ /* 0x000fe20003f46070 */
[----:B------:R-:W-:Y:S01]  /*2a70*/  IMAD.WIDE R134, R25, 0x4, R218 ;  /* 0x0000000419867825 */ /* 0x000fe200078e02da */
[----:B------:R5:W-:Y:S02]  /*2a80*/  STL [R1+0x1c0], R14 ;  /* 0x0001c00e01007387 */ /* 0x000be40000100800 */
[----:B------:R-:W-:Y:S01]  /*2a90*/  ISETP.GE.U32.AND P0, PT, R5, 0x7fffffd3, PT ;  /* 0x7fffffd30500780c */ /* 0x000fe20003f06070 */
[----:B------:R-:W-:Y:S01]  /*2aa0*/  IMAD.WIDE R136, R25, 0x4, R92 ;  /* 0x0000000419887825 */ /* 0x000fe200078e025c */
[----:B------:R4:W-:Y:S01]  /*2ab0*/  LDGSTS.E [R225+0xc], desc[UR16][R134.64], !P1 ;  /* 0x0000c00086e17fae */ /* 0x0009e2000c921850 */
[----:B------:R-:W-:-:S02]  /*2ac0*/  SEL R57, RZ, 0x1fffe, P2 ;  /* 0x0001fffeff397807 */ /* 0x000fc40001000000 */
[----:B------:R-:W-:Y:S01]  /*2ad0*/  VIADD R0, R4, 0xffffffee ;  /* 0xffffffee04007836 */ /* 0x000fe20000000000 */
[----:B------:R4:W-:Y:S01]  /*2ae0*/  LDGSTS.E [R225+0x400c], desc[UR16][R136.64], !P1 ;  /* 0x0400c00088e17fae */ /* 0x0009e2000c921850 */
[----:B------:R-:W-:Y:S02]  /*2af0*/  VIADD R224, R24, UR12 ;  /* 0x0000000c18e07c36 */ /* 0x000fe40008000000 */
[----:B-----5:R-:W-:Y:S01]  /*2b00*/  IMAD R14, R2, 0xc, RZ ;  /* 0x0000000c020e7824 */ /* 0x020fe200078e02ff */
[----:B------:R-:W-:Y:S01]  /*2b10*/  ISETP.GE.U32.AND P1, PT, R0, 0x7fffffcf, PT ;  /* 0x7fffffcf0000780c */ /* 0x000fe20003f26070 */
[----:B------:R-:W-:Y:S01]  /*2b20*/  VIADD R0, R4, 0xffffffef ;  /* 0xffffffef04007836 */ /* 0x000fe20000000000 */
[----:B------:R-:W-:Y:S01]  /*2b30*/  STL [R1+0x1bc], R25 ;  /* 0x0001bc1901007387 */ /* 0x000fe20000100800 */
[C---:B------:R-:W-:Y:S01]  /*2b40*/  IMAD.WIDE R138, R14.reuse, 0x4, R218 ;  /* 0x000000040e8a7825 */ /* 0x040fe200078e02da */
[----:B------:R-:W-:Y:S02]  /*2b50*/  SEL R52, RZ, 0x4, P1 ;  /* 0x00000004ff347807 */ /* 0x000fe40000800000 */
[----:B------:R5:W-:Y:S01]  /*2b60*/  STL [R1+0x1b8], R14 ;  /* 0x0001b80e01007387 */ /* 0x000be20000100800 */
[----:B------:R-:W-:-:S03]  /*2b70*/  IMAD.WIDE R140, R14, 0x4, R92 ;  /* 0x000000040e8c7825 */ /* 0x000fc600078e025c */
[----:B------:R4:W-:Y:S01]  /*2b80*/  LDGSTS.E [R224], desc[UR16][R138.64], !P6 ;  /* 0x000000008ae07fae */ /* 0x0009e2000f121850 */
[C---:B------:R-:W-:Y:S02]  /*2b90*/  VIADD R5, R4.reuse, 0xffffffec ;  /* 0xffffffec04057836 */ /* 0x040fe40000000000 */
[----:B------:R-:W-:Y:S01]  /*2ba0*/  VIADD R24, R4, 0xffffffcf ;  /* 0xffffffcf04187836 */ /* 0x000fe20000000000 */
[----:B------:R4:W-:Y:S01]  /*2bb0*/  LDGSTS.E [R224+0x4000], desc[UR16][R140.64], !P6 ;  /* 0x040000008ce07fae */ /* 0x0009e2000f121850 */
[----:B------:R-:W-:Y:S01]  /*2bc0*/  ISETP.GE.U32.AND P6, PT, R0, 0x7fffffd0, PT ;  /* 0x7fffffd00000780c */ /* 0x000fe20003fc6070 */
[C---:B------:R-:W-:Y:S01]  /*2bd0*/  VIADD R0, R4.reuse, 0xffffffe9 ;  /* 0xffffffe904007836 */ /* 0x040fe20000000000 */
[----:B------:R-:W-:Y:S01]  /*2be0*/  ISETP.GE.U32.AND P5, PT, R5, 0x7fffffcd, PT ;  /* 0x7fffffcd0500780c */ /* 0x000fe20003fa6070 */
[C---:B------:R-:W-:Y:S01]  /*2bf0*/  VIADD R5, R4.reuse, 0xffffffe8 ;  /* 0xffffffe804057836 */ /* 0x040fe20000000000 */
[----:B------:R-:W-:Y:S01]  /*2c00*/  SEL R55, RZ, 0x7fff8, P6 ;  /* 0x0007fff8ff377807 */ /* 0x000fe20003000000 */
[C---:B-----5:R-:W-:Y:S01]  /*2c10*/  VIADD R14, R4.reuse, 0xffffffe6 ;  /* 0xffffffe6040e7836 */ /* 0x060fe20000000000 */
[----:B------:R-:W-:Y:S01]  /*2c20*/  SEL R48, RZ, 0x1, P5 ;  /* 0x00000001ff307807 */ /* 0x000fe20002800000 */
[----:B------:R-:W-:Y:S01]  /*2c30*/  VIADD R25, R4, 0xffffffca ;  /* 0xffffffca04197836 */ /* 0x000fe20000000000 */
[----:B------:R-:W-:Y:S01]  /*2c40*/  ISETP.GE.U32.AND P2, PT, R0, 0x7fffffca, PT ;  /* 0x7fffffca0000780c */ /* 0x000fe20003f46070 */
[C---:B------:R-:W-:Y:S01]  /*2c50*/  VIADD R0, R4.reuse, 0xffffffeb ;  /* 0xffffffeb04007836 */ /* 0x040fe20000000000 */
[----:B------:R-:W-:Y:S01]  /*2c60*/  ISETP.GE.U32.AND P5, PT, R5, 0x7fffffc9, PT ;  /* 0x7fffffc90500780c */ /* 0x000fe20003fa6070 */
[----:B------:R-:W-:Y:S01]  /*2c70*/  VIADD R5, R4, 0xffffffea ;  /* 0xffffffea04057836 */ /* 0x000fe20000000000 */
[----:B------:R-:W-:Y:S01]  /*2c80*/  SEL R61, RZ, 0x1fffe, P2 ;  /* 0x0001fffeff3d7807 */ /* 0x000fe20001000000 */
[----:B------:R-:W-:Y:S01]  /*2c90*/  IMAD.IADD R57, R48, 0x1, R57 ;  /* 0x0000000130397824 */ /* 0x000fe200078e0239 */
[----:B------:R-:W-:Y:S01]  /*2ca0*/  ISETP.GE.U32.AND P6, PT, R0, 0x7fffffcc, PT ;  /* 0x7fffffcc0000780c */ /* 0x000fe20003fc6070 */
[C---:B------:R-:W-:Y:S01]  /*2cb0*/  VIADD R0, R4.reuse, 0xffffffe5 ;  /* 0xffffffe504007836 */ /* 0x040fe20000000000 */
[----:B------:R-:W-:Y:S01]  /*2cc0*/  ISETP.GE.U32.AND P1, PT, R5, 0x7fffffcb, PT ;  /* 0x7fffffcb0500780c */ /* 0x000fe20003f26070 */
[----:B------:R-:W-:Y:S01]  /*2cd0*/  VIADD R5, R4, 0xffffffe4 ;  /* 0xffffffe404057836 */ /* 0x000fe20000000000 */
[----:B------:R-:W-:Y:S01]  /*2ce0*/  SEL R56, RZ, 0x1, P5 ;  /* 0x00000001ff387807 */ /* 0x000fe20002800000 */
[----:B------:R5:W-:Y:S01]  /*2cf0*/  STL [R1+0x164], R66 ;  /* 0x0001644201007387 */ /* 0x000be20000100800 */
[----:B------:R-:W-:Y:S01]  /*2d00*/  ISETP.GE.U32.AND P2, PT, R0, 0x7fffffc6, PT ;  /* 0x7fffffc60000780c */ /* 0x000fe20003f46070 */
[C---:B------:R-:W-:Y:S01]  /*2d10*/  VIADD R0, R4.reuse, 0xffffffe1 ;  /* 0xffffffe104007836 */ /* 0x040fe20000000000 */
[----:B------:R-:W-:Y:S01]  /*2d20*/  ISETP.GE.U32.AND P5, PT, R5, 0x7fffffc5, PT ;  /* 0x7fffffc50500780c */ /* 0x000fe20003fa6070 */
[----:B------:R-:W-:Y:S01]  /*2d30*/  VIADD R5, R4, 0xffffffe7 ;  /* 0xffffffe704057836 */ /* 0x000fe20000000000 */
[----:B------:R-:W-:Y:S01]  /*2d40*/  SEL R54, RZ, 0x4, P1 ;  /* 0x00000004ff367807 */ /* 0x000fe20000800000 */
[----:B------:R-:W-:Y:S01]  /*2d50*/  IMAD.IADD R56, R56, 0x1, R61 ;  /* 0x0000000138387824 */ /* 0x000fe200078e023d */
[----:B------:R-:W-:Y:S01]  /*2d60*/  SEL R60, RZ, 0x1, P5 ;  /* 0x00000001ff3c7807 */ /* 0x000fe20002800000 */
[----:B------:R-:W-:Y:S01]  /*2d70*/  IMAD.WIDE R142, R68, 0x4, R218 ;  /* 0x00000004448e7825 */ /* 0x000fe200078e02da */
[----:B------:R-:W-:Y:S01]  /*2d80*/  SEL R59, RZ, 0x7fff8, P6 ;  /* 0x0007fff8ff3b7807 */ /* 0x000fe20003000000 */
[----:B------:R-:W-:Y:S01]  /*2d90*/  STL [R1+0x1b4], R68 ;  /* 0x0001b44401007387 */ /* 0x000fe20000100800 */
[----:B------:R-:W-:Y:S01]  /*2da0*/  ISETP.GE.U32.AND P5, PT, R0, 0x7fffffc2, PT ;  /* 0x7fffffc20000780c */ /* 0x000fe20003fa6070 */
[----:B------:R-:W-:Y:S01]  /*2db0*/  VIADD R0, R4, 0xffffffe3 ;  /* 0xffffffe304007836 */ /* 0x000fe20000000000 */
[----:B------:R-:W-:Y:S01]  /*2dc0*/  ISETP.GE.U32.AND P1, PT, R14, 0x7fffffc7, PT ;  /* 0x7fffffc70e00780c */ /* 0x000fe20003f26070 */
[C---:B------:R-:W-:Y:S01]  /*2dd0*/  VIADD R14, R4.reuse, 0xffffffcc ;  /* 0xffffffcc040e7836 */ /* 0x040fe20000000000 */
[----:B------:R-:W-:Y:S01]  /*2de0*/  ISETP.GE.U32.AND P6, PT, R5, 0x7fffffc8, PT ;  /* 0x7fffffc80500780c */ /* 0x000fe20003fc6070 */
[----:B------:R-:W-:Y:S01]  /*2df0*/  VIADD R5, R4, 0xffffffe2 ;  /* 0xffffffe204057836 */ /* 0x000fe20000000000 */
[----:B------:R-:W-:Y:S01]  /*2e00*/  SEL R58, RZ, 0x4, P1 ;  /* 0x00000004ff3a7807 */ /* 0x000fe20000800000 */
[----:B------:R-:W-:Y:S01]  /*2e10*/  IMAD.WIDE R144, R68, 0x4, R92 ;  /* 0x0000000444907825 */ /* 0x000fe200078e025c */
[----:B------:R-:W-:Y:S01]  /*2e20*/  SEL R65, RZ, 0x1fffe, P2 ;  /* 0x0001fffeff417807 */ /* 0x000fe20001000000 */
[----:B------:R4:W-:Y:S01]  /*2e30*/  LDGSTS.E [R224+0x4], desc[UR16][R142.64], !P0 ;  /* 0x000040008ee07fae */ /* 0x0009e2000c121850 */
[----:B------:R-:W-:Y:S01]  /*2e40*/  ISETP.GE.U32.AND P1, PT, R0, 0x7fffffc4, PT ;  /* 0x7fffffc40000780c */ /* 0x000fe20003f26070 */
[C---:B------:R-:W-:Y:S01]  /*2e50*/  VIADD R0, R4.reuse, 0x1f ;  /* 0x0000001f04007836 */ /* 0x040fe20000000000 */
[----:B------:R-:W-:Y:S01]  /*2e60*/  ISETP.GE.U32.AND P2, PT, R5, 0x7fffffc3, PT ;  /* 0x7fffffc30500780c */ /* 0x000fe20003f46070 */
[----:B------:R-:W-:Y:S01]  /*2e70*/  VIADD R5, R4, 0xffffffcd ;  /* 0xffffffcd04057836 */ /* 0x000fe20000000000 */
[----:B------:R-:W-:Y:S01]  /*2e80*/  SEL R69, RZ, 0x1fffe, P5 ;  /* 0x0001fffeff457807 */ /* 0x000fe20002800000 */
[----:B------:R-:W-:Y:S01]  /*2e90*/  IMAD.IADD R60, R60, 0x1, R65 ;  /* 0x000000013c3c7824 */ /* 0x000fe200078e0241 */
[----:B------:R-:W-:Y:S01]  /*2ea0*/  SEL R62, RZ, 0x4, P2 ;  /* 0x00000004ff3e7807 */ /* 0x000fe20001000000 */
[----:B------:R4:W-:Y:S01]  /*2eb0*/  LDGSTS.E [R224+0x4004], desc[UR16][R144.64], !P0 ;  /* 0x0400400090e07fae */ /* 0x0009e2000c121850 */
[----:B------:R-:W-:Y:S01]  /*2ec0*/  ISETP.GT.AND P2, PT, R0, 0x1f, PT ;  /* 0x0000001f0000780c */ /* 0x000fe20003f44270 */
[----:B------:R-:W-:Y:S01]  /*2ed0*/  IMAD R23, R23, UR8, RZ ;  /* 0x0000000817177c24 */ /* 0x000fe2000f8e02ff */
[----:B------:R-:W-:Y:S01]  /*2ee0*/  ISETP.GE.U32.AND P5, PT, R5, 0x7fffffae, PT ;  /* 0x7fffffae0500780c */ /* 0x000fe20003fa6070 */
[----:B------:R-:W-:Y:S01]  /*2ef0*/  IMAD R21, R21, UR8, RZ ;  /* 0x0000000815157c24 */ /* 0x000fe2000f8e02ff */
[----:B------:R-:W-:Y:S01]  /*2f00*/  SEL R67, RZ, 0x7fff8, P1 ;  /* 0x0007fff8ff437807 */ /* 0x000fe20000800000 */
[----:B------:R-:W-:Y:S01]  /*2f10*/  IMAD R19, R19, UR8, RZ ;  /* 0x0000000813137c24 */ /* 0x000fe2000f8e02ff */
[----:B------:R-:W-:Y:S01]  /*2f20*/  ISETP.GE.AND P1, PT, R64, R4, PT ;  /* 0x000000044000720c */ /* 0x000fe20003f26270 */
[----:B------:R-:W-:Y:S01]  /*2f30*/  IMAD R17, R17, UR8, RZ ;  /* 0x0000000811117c24 */ /* 0x000fe2000f8e02ff */
[----:B------:R-:W-:Y:S01]  /*2f40*/  SEL R5, RZ, 0x4, !P2 ;  /* 0x00000004ff057807 */ /* 0x000fe20005000000 */
[----:B------:R-:W-:Y:S01]  /*2f50*/  IMAD R11, R11, UR8, RZ ;  /* 0x000000080b0b7c24 */ /* 0x000fe2000f8e02ff */
[----:B------:R-:W-:Y:S01]  /*2f60*/  ISETP.GE.U32.AND P2, PT, R7, 0x7fffffaf, PT ;  /* 0x7fffffaf0700780c */ /* 0x000fe20003f46070 */
[----:B------:R-:W-:Y:S01]  /*2f70*/  IMAD R8, R8, UR8, RZ ;  /* 0x0000000808087c24 */ /* 0x000fe2000f8e02ff */
[----:B------:R-:W-:Y:S01]  /*2f80*/  SEL R7, R5, RZ, !P1 ;  /* 0x000000ff05077207 */ /* 0x000fe20004800000 */
[----:B------:R-:W-:Y:S01]  /*2f90*/  VIADD R5, R4, 0xffffffc9 ;  /* 0xffffffc904057836 */ /* 0x000fe20000000000 */
[----:B------:R-:W-:Y:S01]  /*2fa0*/  SEL R63, RZ, 0x7fff8, P6 ;  /* 0x0007fff8ff3f7807 */ /* 0x000fe20003000000 */
[----:B------:R-:W-:Y:S01]  /*2fb0*/  IMAD R244, R244, UR8, RZ ;  /* 0x00000008f4f47c24 */ /* 0x000fe2000f8e02ff */
[----:B------:R-:W-:Y:S01]  /*2fc0*/  ISETP.GE.U32.AND P6, PT, R14, 0x7fffffad, PT ;  /* 0x7fffffad0e00780c */ /* 0x000fe20003fc6070 */
[----:B------:R-:W-:Y:S01]  /*2fd0*/  VIADD R14, R4, 0xffffffc8 ;  /* 0xffffffc8040e7836 */ /* 0x000fe20000000000 */
[----:B------:R-:W-:Y:S01]  /*2fe0*/  SEL R27, RZ, 0x1fffe, P5 ;  /* 0x0001fffeff1b7807 */ /* 0x000fe20002800000 */
[----:B------:R-:W-:Y:S01]  /*2ff0*/  IMAD R242, R242, UR8, RZ ;  /* 0x00000008f2f27c24 */ /* 0x000fe2000f8e02ff */
[----:B------:R-:W-:Y:S01]  /*3000*/  ISETP.GE.U32.AND P1, PT, R24, 0x7fffffb0, PT ;  /* 0x7fffffb01800780c */ /* 0x000fe20003f26070 */
[----:B------:R-:W-:Y:S01]  /*3010*/  IMAD R240, R240, UR8, RZ ;  /* 0x00000008f0f07c24 */ /* 0x000fe2000f8e02ff */
[----:B------:R-:W-:Y:S01]  /*3020*/  ISETP.GE.U32.AND P5, PT, R5, 0x7fffffaa, PT ;  /* 0x7fffffaa0500780c */ /* 0x000fe20003fa6070 */
[----:B------:R-:W-:Y:S01]  /*3030*/  VIADD R5, R4, 0xffffffcb ;  /* 0xffffffcb04057836 */ /* 0x000fe20000000000 */
[----:B------:R-:W-:Y:S01]  /*3040*/  SEL R24, RZ, 0x1, P6 ;  /* 0x00000001ff187807 */ /* 0x000fe20003000000 */
[----:B------:R-:W-:Y:S01]  /*3050*/  IMAD R238, R238, UR8, RZ ;  /* 0x00000008eeee7c24 */ /* 0x000fe2000f8e02ff */
[----:B------:R-:W-:Y:S01]  /*3060*/  ISETP.GE.U32.AND P6, PT, R14, 0x7fffffa9, PT ;  /* 0x7fffffa90e00780c */ /* 0x000fe20003fc6070 */
[----:B------:R-:W-:Y:S01]  /*3070*/  IMAD R236, R236, UR8, RZ ;  /* 0x00000008ecec7c24 */ /* 0x000fe2000f8e02ff */
[----:B------:R-:W-:Y:S01]  /*3080*/  SEL R14, RZ, 0x4, P2 ;  /* 0x00000004ff0e7807 */ /* 0x000fe20001000000 */
[----:B------:R-:W-:Y:S01]  /*3090*/  IMAD.IADD R24, R24, 0x1, R27 ;  /* 0x0000000118187824 */ /* 0x000fe200078e021b */
[----:B------:R-:W-:Y:S01]  /*30a0*/  ISETP.GE.U32.AND P2, PT, R25, 0x7fffffab, PT ;  /* 0x7fffffab1900780c */ /* 0x000fe20003f46070 */
[----:B------:R-:W-:Y:S01]  /*30b0*/  IMAD R234, R234, UR8, RZ ;  /* 0x00000008eaea7c24 */ /* 0x000fe2000f8e02ff */
[----:B------:R-:W-:Y:S01]  /*30c0*/  SEL R25, RZ, 0x7fff8, P1 ;  /* 0x0007fff8ff197807 */ /* 0x000fe20000800000 */
[----:B------:R-:W-:Y:S01]  /*30d0*/  IMAD R232, R232, UR8, RZ ;  /* 0x00000008e8e87c24 */ /* 0x000fe2000f8e02ff */
[----:B------:R-:W-:Y:S01]  /*30e0*/  ISETP.GE.U32.AND P1, PT, R5, 0x7fffffac, PT ;  /* 0x7fffffac0500780c */ /* 0x000fe20003f26070 */
[----:B------:R-:W-:Y:S01]  /*30f0*/  VIADD R5, R4, 0xffffffc5 ;  /* 0xffffffc504057836 */ /* 0x000fe20000000000 */
[----:B------:R-:W-:Y:S01]  /*3100*/  SEL R28, RZ, 0x1, P6 ;  /* 0x00000001ff1c7807 */ /* 0x000fe20003000000 */
[----:B------:R-:W-:Y:S01]  /*3110*/  IMAD R229, R229, UR8, RZ ;  /* 0x00000008e5e57c24 */ /* 0x000fe2000f8e02ff */
[----:B------:R-:W-:Y:S01]  /*3120*/  SEL R31, RZ, 0x1fffe, P5 ;  /* 0x0001fffeff1f7807 */ /* 0x000fe20002800000 */
[----:B------:R-:W-:Y:S01]  /*3130*/  IMAD R227, R227, UR8, RZ ;  /* 0x00000008e3e37c24 */ /* 0x000fe2000f8e02ff */
[----:B------:R-:W-:Y:S01]  /*3140*/  ISETP.GE.U32.AND P6, PT, R26, 0x7fffffa5, PT ;  /* 0x7fffffa51a00780c */ /* 0x000fe20003fc6070 */
[----:B------:R-:W-:Y:S01]  /*3150*/  IMAD R216, R216, UR8, RZ ;  /* 0x00000008d8d87c24 */ /* 0x000fe2000f8e02ff */
[----:B------:R-:W-:Y:S01]  /*3160*/  ISETP.GE.U32.AND P5, PT, R5, 0x7fffffa6, PT ;  /* 0x7fffffa60500780c */ /* 0x000fe20003fa6070 */
[----:B------:R-:W-:Y:S01]  /*3170*/  VIADD R5, R4, 0xffffffc1 ;  /* 0xffffffc104057836 */ /* 0x000fe20000000000 */
        /* <DEDUP_REMOVED lines=19> */
[----:B------:R-:W-:Y:S01]  /*32b0*/  VIADD R5, R4, 0xffffffdd ;  /* 0xffffffdd04057836 */ /* 0x000fe20000000000 */
[----:B------:R-:W-:Y:S01]  /*32c0*/  SEL R39, RZ, 0x1fffe, P6 ;  /* 0x0001fffeff277807 */ /* 0x000fe20003000000 */
[----:B------:R-:W-:Y:S01]  /*32d0*/  IMAD R6, R6, UR8, RZ ;  /* 0x0000000806067c24 */ /* 0x000fe2000f8e02ff */
[----:B------:R-:W-:-:S02]  /*32e0*/  SEL R37, RZ, 0x7fff8, P2 ;  /* 0x0007fff8ff257807 */ /* 0x000fc40001000000 */
[----:B------:R-:W-:Y:S01]  /*32f0*/  ISETP.GE.U32.AND P6, PT, R5, 0x7fffffbe, PT ;  /* 0x7fffffbe0500780c */ /* 0x000fe20003fc6070 */
[C---:B------:R-:W-:Y:S01]  /*3300*/  VIADD R5, R4.reuse, 0xffffffdf ;  /* 0xffffffdf04057836 */ /* 0x040fe20000000000 */
[----:B------:R-:W-:Y:S02]  /*3310*/  SEL R33, RZ, 0x7fff8, P1 ;  /* 0x0007fff8ff217807 */ /* 0x000fe40000800000 */
[----:B------:R-:W-:Y:S02]  /*3320*/  SEL R43, RZ, 0x1fffe, P6 ;  /* 0x0001fffeff2b7807 */ /* 0x000fe40003000000 */
[----:B------:R-:W-:Y:S01]  /*3330*/  ISETP.GE.U32.AND P2, PT, R5, 0x7fffffc0, PT ;  /* 0x7fffffc00500780c */ /* 0x000fe20003f46070 */
[----:B------:R-:W-:Y:S01]  /*3340*/  VIADD R5, R4, 0xffffffd9 ;  /* 0xffffffd904057836 */ /* 0x000fe20000000000 */
[----:B------:R-:W-:Y:S02]  /*3350*/  ISETP.GE.U32.AND P1, PT, R34, 0x7fffffbd, PT ;  /* 0x7fffffbd2200780c */ /* 0x000fe40003f26070 */
[----:B------:R-:W-:-:S02]  /*3360*/  SEL R34, RZ, 0x4, P5 ;  /* 0x00000004ff227807 */ /* 0x000fc40002800000 */
[----:B------:R-:W-:Y:S01]  /*3370*/  ISETP.GE.U32.AND P6, PT, R5, 0x7fffffba, PT ;  /* 0x7fffffba0500780c */ /* 0x000fe20003fc6070 */
[----:B------:R-:W-:Y:S01]  /*3380*/  VIADD R5, R4, 0xffffffdb ;  /* 0xffffffdb04057836 */ /* 0x000fe20000000000 */
[----:B------:R-:W-:Y:S01]  /*3390*/  ISETP.GE.U32.AND P5, PT, R36, 0x7fffffbf, PT ;  /* 0x7fffffbf2400780c */ /* 0x000fe20003fa6070 */
[C---:B------:R-:W-:Y:S01]  /*33a0*/  VIADD R36, R4.reuse, 0xffffffd8 ;  /* 0xffffffd804247836 */ /* 0x040fe20000000000 */
[----:B------:R-:W-:Y:S02]  /*33b0*/  SEL R41, RZ, 0x7fff8, P2 ;  /* 0x0007fff8ff297807 */ /* 0x000fe40001000000 */
[----:B------:R-:W-:Y:S01]  /*33c0*/  ISETP.GE.U32.AND P2, PT, R5, 0x7fffffbc, PT ;  /* 0x7fffffbc0500780c */ /* 0x000fe20003f46070 */
[----:B------:R-:W-:Y:S01]  /*33d0*/  VIADD R5, R4, 0xffffffd5 ;  /* 0xffffffd504057836 */ /* 0x000fe20000000000 */
[----:B------:R-:W-:Y:S02]  /*33e0*/  SEL R38, RZ, 0x1, P1 ;  /* 0x00000001ff267807 */ /* 0x000fe40000800000 */
[----:B------:R-:W-:-:S02]  /*33f0*/  ISETP.GE.U32.AND P1, PT, R36, 0x7fffffb9, PT ;  /* 0x7fffffb92400780c */ /* 0x000fc40003f26070 */
[----:B------:R-:W-:Y:S01]  /*3400*/  SEL R36, RZ, 0x4, P5 ;  /* 0x00000004ff247807 */ /* 0x000fe20002800000 */
[----:B------:R-:W-:Y:S01]  /*3410*/  IMAD.IADD R38, R38, 0x1, R43 ;  /* 0x0000000126267824 */ /* 0x000fe200078e022b */
        /* <DEDUP_REMOVED lines=9> */
[----:B------:R-:W-:Y:S02]  /*34b0*/  SEL R45, RZ, 0x7fff8, P2 ;  /* 0x0007fff8ff2d7807 */ /* 0x000fe40001000000 */
[----:B------:R-:W-:Y:S01]  /*34c0*/  ISETP.GE.U32.AND P5, PT, R44, 0x7fffffb7, PT ;  /* 0x7fffffb72c00780c */ /* 0x000fe20003fa6070 */
[C---:B------:R-:W-:Y:S01]  /*34d0*/  VIADD R44, R4.reuse, 0xffffffd0 ;  /* 0xffffffd0042c7836 */ /* 0x040fe20000000000 */
[----:B------:R-:W-:Y:S01]  /*34e0*/  ISETP.GE.U32.AND P2, PT, R5, 0x7fffffb8, PT ;  /* 0x7fffffb80500780c */ /* 0x000fe20003f46070 */
[----:B------:R-:W-:Y:S01]  /*34f0*/  VIADD R5, R4, 0xffffffd1 ;  /* 0xffffffd104057836 */ /* 0x000fe20000000000 */
[----:B------:R-:W-:Y:S02]  /*3500*/  SEL R46, RZ, 0x1, P1 ;  /* 0x00000001ff2e7807 */ /* 0x000fe40000800000 */
[----:B------:R-:W-:-:S02]  /*3510*/  SEL R51, RZ, 0x1fffe, P6 ;  /* 0x0001fffeff337807 */ /* 0x000fc40003000000 */
[----:B------:R-:W-:Y:S02]  /*3520*/  ISETP.GE.U32.AND P1, PT, R44, 0x7fffffb1, PT ;  /* 0x7fffffb12c00780c */ /* 0x000fe40003f26070 */
[----:B------:R-:W-:Y:S01]  /*3530*/  ISETP.GE.U32.AND P6, PT, R5, 0x7fffffb2, PT ;  /* 0x7fffffb20500780c */ /* 0x000fe20003fc6070 */
[----:B------:R-:W-:Y:S01]  /*3540*/  VIADD R5, R4, 0xffffffe0 ;  /* 0xffffffe004057836 */ /* 0x000fe20000000000 */
[----:B------:R-:W-:Y:S01]  /*3550*/  SEL R44, RZ, 0x4, P5 ;  /* 0x00000004ff2c7807 */ /* 0x000fe20002800000 */
[----:B------:R-:W-:Y:S01]  /*3560*/  IMAD.IADD R46, R46, 0x1, R51 ;  /* 0x000000012e2e7824 */ /* 0x000fe200078e0233 */
[----:B------:R-:W-:Y:S02]  /*3570*/  ISETP.GE.U32.AND P5, PT, R49, 0x7fffffb3, PT ;  /* 0x7fffffb33100780c */ /* 0x000fe40003fa6070 */
[----:B------:R-:W-:Y:S02]  /*3580*/  SEL R49, RZ, 0x7fff8, P2 ;  /* 0x0007fff8ff317807 */ /* 0x000fe40001000000 */
[----:B------:R-:W-:-:S02]  /*3590*/  ISETP.GE.U32.AND P2, PT, R50, 0x7fffffb4, PT ;  /* 0x7fffffb43200780c */ /* 0x000fc40003f46070 */
[----:B------:R-:W-:Y:S02]  /*35a0*/  SEL R50, RZ, 0x1, P1 ;  /* 0x00000001ff327807 */ /* 0x000fe40000800000 */
[----:B------:R-:W-:Y:S02]  /*35b0*/  ISETP.GE.U32.AND P1, PT, R5, 0x7fffffc1, PT ;  /* 0x7fffffc10500780c */ /* 0x000fe40003f26070 */
[----:B------:R-:W-:Y:S02]  /*35c0*/  SEL R48, RZ, 0x4, P5 ;  /* 0x00000004ff307807 */ /* 0x000fe40002800000 */
[----:B------:R-:W-:Y:S02]  /*35d0*/  SEL R4, RZ, 0x1, P1 ;  /* 0x00000001ff047807 */ /* 0x000fe40000800000 */
[----:B------:R-:W-:Y:S01]  /*35e0*/  ISETP.GE.U32.AND P5, PT, R66, 0x7fffffa1, PT ;  /* 0x7fffffa14200780c */ /* 0x000fe20003fa6070 */
[----:B-----5:R-:W-:Y:S01]  /*35f0*/  IMAD R66, R2, 0xe, RZ ;  /* 0x0000000e02427824 */ /* 0x020fe200078e02ff */
[----:B------:R-:W-:Y:S01]  /*3600*/  SEL R53, RZ, 0x1fffe, P6 ;  /* 0x0001fffeff357807 */ /* 0x000fe20003000000 */
[----:B------:R-:W-:Y:S01]  /*3610*/  IMAD.IADD R69, R4, 0x1, R69 ;  /* 0x0000000104457824 */ /* 0x000fe200078e0245 */
[----:B------:R-:W-:Y:S01]  /*3620*/  SEL R4, RZ, 0x1, P5 ;  /* 0x00000001ff047807 */ /* 0x000fe20002800000 */
[----:B------:R-:W-:Y:S01]  /*3630*/  IMAD.WIDE R146, R66, 0x4, R218 ;  /* 0x0000000442927825 */ /* 0x000fe200078e02da */
[----:B------:R-:W-:Y:S01]  /*3640*/  LOP3.LUT R56, R56, 0x3, RZ, 0xc0, !PT ;  /* 0x0000000338387812 */ /* 0x000fe200078ec0ff */
[----:B------:R-:W-:Y:S01]  /*3650*/  STL [R1+0x1b0], R66 ;  /* 0x0001b04201007387 */ /* 0x000fe20000100800 */
[----:B------:R-:W-:Y:S01]  /*3660*/  LOP3.LUT R69, R69, 0x3, RZ, 0xc0, !PT ;  /* 0x0000000345457812 */ /* 0x000fe200078ec0ff */
[----:B------:R-:W-:Y:S01]  /*3670*/  IMAD.IADD R4, R4, 0x1, R39 ;  /* 0x0000000104047824 */ /* 0x000fe200078e0227 */
[----:B------:R-:W-:Y:S01]  /*3680*/  LOP3.LUT R60, R60, 0x3, RZ, 0xc0, !PT ;  /* 0x000000033c3c7812 */ /* 0x000fe200078ec0ff */
[----:B------:R-:W-:Y:S01]  /*3690*/  IMAD.IADD R50, R50, 0x1, R53 ;  /* 0x0000000132327824 */ /* 0x000fe200078e0235 */
[----:B------:R-:W-:Y:S01]  /*36a0*/  IADD3 R62, R69, R67, R62 ;  /* 0x00000043453e7210 */ /* 0x000fe20007ffe03e */
[----:B------:R-:W-:Y:S01]  /*36b0*/  IMAD.WIDE R148, R66, 0x4, R92 ;  /* 0x0000000442947825 */ /* 0x000fe200078e025c */
[----:B------:R-:W-:Y:S01]  /*36c0*/  LOP3.LUT R4, R4, 0x3, RZ, 0xc0, !PT ;  /* 0x0000000304047812 */ /* 0x000fe200078ec0ff */
[----:B------:R5:W-:Y:S01]  /*36d0*/  LDGSTS.E [R224+0x8], desc[UR16][R146.64], !P4 ;  /* 0x0000800092e07fae */ /* 0x000be2000e121850 */
[----:B------:R-:W-:-:S02]  /*36e0*/  LOP3.LUT R32, R32, 0x3, RZ, 0xc0, !PT ;  /* 0x0000000320207812 */ /* 0x000fc400078ec0ff */
[----:B------:R-:W-:Y:S01]  /*36f0*/  IADD3 R4, R4, R37, R34 ;  /* 0x0000002504047210 */ /* 0x000fe20007ffe022 */
[----:B------:R5:W-:Y:S01]  /*3700*/  LDGSTS.E [R224+0x4008], desc[UR16][R148.64], !P4 ;  /* 0x0400800094e07fae */ /* 0x000be2000e121850 */
[----:B------:R-:W-:Y:S02]  /*3710*/  SEL R27, RZ, 0x7fff8, P2 ;  /* 0x0007fff8ff1b7807 */ /* 0x000fe40001000000 */
[----:B------:R-:W-:Y:S02]  /*3720*/  LOP3.LUT R28, R28, 0x3, RZ, 0xc0, !PT ;  /* 0x000000031c1c7812 */ /* 0x000fe400078ec0ff */
[----:B------:R-:W-:Y:S02]  /*3730*/  LOP3.LUT R42, R42, 0x3, RZ, 0xc0, !PT ;  /* 0x000000032a2a7812 */ /* 0x000fe400078ec0ff */
[----:B------:R-:W-:Y:S02]  /*3740*/  LOP3.LUT R50, R50, 0x3, RZ, 0xc0, !PT ;  /* 0x0000000332327812 */ /* 0x000fe400078ec0ff */
[----:B------:R-:W-:-:S02]  /*3750*/  IADD3 R54, R56, R59, R54 ;  /* 0x0000003b38367210 */ /* 0x000fc40007ffe036 */
[----:B------:R-:W-:Y:S02]  /*3760*/  LOP3.LUT R24, R24, 0x3, RZ, 0xc0, !PT ;  /* 0x0000000318187812 */ /* 0x000fe400078ec0ff */
[----:B------:R-:W-:Y:S02]  /*3770*/  ISETP.GE.AND P6, PT, R64, R5, PT ;  /* 0x000000054000720c */ /* 0x000fe40003fc6270 */
[----:B------:R-:W-:Y:S02]  /*3780*/  ISETP.NE.U32.AND P2, PT, R7, RZ, PT ;  /* 0x000000ff0700720c */ /* 0x000fe40003f45070 */
[----:B------:R-:W-:Y:S02]  /*3790*/  IADD3 R58, R60, R63, R58 ;  /* 0x0000003f3c3a7210 */ /* 0x000fe40007ffe03a */
[----:B------:R-:W-:Y:S02]  /*37a0*/  IADD3 R30, R32, R33, R30 ;  /* 0x00000021201e7210 */ /* 0x000fe40007ffe01e */
[----:B------:R-:W-:-:S02]  /*37b0*/  LOP3.LUT R7, R62, 0xf, RZ, 0xc0, !PT ;  /* 0x0000000f3e077812 */ /* 0x000fc400078ec0ff */
[----:B------:R-:W-:Y:S02]  /*37c0*/  LOP3.LUT R5, R4, 0xf, RZ, 0xc0, !PT ;  /* 0x0000000f04057812 */ /* 0x000fe400078ec0ff */
[----:B------:R-:W-:Y:S01]  /*37d0*/  IADD3 R26, R28, R29, R26 ;  /* 0x0000001d1c1a7210 */ /* 0x000fe20007ffe01a */
[----:B------:R-:W-:Y:S01]  /*37e0*/  IMAD R58, R58, 0x10, R7 ;  /* 0x000000103a3a7824 */ /* 0x000fe200078e0207 */
[----:B------:R-:W-:Y:S01]  /*37f0*/  IADD3 R40, R42, R45, R40 ;  /* 0x0000002d2a287210 */ /* 0x000fe20007ffe028 */
[----:B------:R-:W-:Y:S01]  /*3800*/  IMAD R30, R30, 0x10, R5 ;  /* 0x000000101e1e7824 */ /* 0x000fe200078e0205 */
[----:B------:R-:W-:Y:S01]  /*3810*/  LOP3.LUT R46, R46, 0x3, RZ, 0xc0, !PT ;  /* 0x000000032e2e7812 */ /* 0x000fe200078ec0ff */
[----:B------:R-:W-:Y:S01]  /*3820*/  IMAD.SHL.U32 R5, R26, 0x100, RZ ;  /* 0x000001001a057824 */ /* 0x000fe200078e00ff */
[----:B------:R-:W-:Y:S01]  /*3830*/  IADD3 R27, R50, R27, R48 ;  /* 0x0000001b321b7210 */ /* 0x000fe20007ffe030 */
[----:B------:R-:W-:Y:S01]  /*3840*/  IMAD.SHL.U32 R7, R40, 0x100, RZ ;  /* 0x0000010028077824 */ /* 0x000fe200078e00ff */
[----:B------:R-:W-:Y:S01]  /*3850*/  IADD3 R14, R24, R25, R14 ;  /* 0x00000019180e7210 */ /* 0x000fe20007ffe00e */
[----:B------:R-:W-:Y:S01]  /*3860*/  IMAD.SHL.U32 R25, R54, 0x100, RZ ;  /* 0x0000010036197824 */ /* 0x000fe200078e00ff */
[----:B------:R-:W-:-:S02]  /*3870*/  LOP3.LUT R57, R57, 0x3, RZ, 0xc0, !PT ;  /* 0x0000000339397812 */ /* 0x000fc400078ec0ff */
[----:B------:R-:W-:Y:S02]  /*3880*/  IADD3 R44, R46, R49, R44 ;  /* 0x000000312e2c7210 */ /* 0x000fe40007ffe02c */
[----:B------:R-:W-:Y:S02]  /*3890*/  LOP3.LUT R27, R27, 0xf, RZ, 0xc0, !PT ;  /* 0x0000000f1b1b7812 */ /* 0x000fe400078ec0ff */
[----:B------:R-:W-:Y:S02]  /*38a0*/  LOP3.LUT R38, R38, 0x3, RZ, 0xc0, !PT ;  /* 0x0000000326267812 */ /* 0x000fe400078ec0ff */
[----:B------:R-:W-:Y:S01]  /*38b0*/  IADD3 R52, R57, R55, R52 ;  /* 0x0000003739347210 */ /* 0x000fe20007ffe034 */
[----:B------:R-:W-:Y:S01]  /*38c0*/  IMAD R27, R44, 0x10, R27 ;  /* 0x000000102c1b7824 */ /* 0x000fe200078e021b */
[----:B------:R-:W-:Y:S02]  /*38d0*/  LOP3.LUT R25, R25, 0xf00, RZ, 0xe2, !PT ;  /* 0x00000f0019197812 */ /* 0x000fe400078ee2ff */
[----:B------:R-:W-:-:S02]  /*38e0*/  IADD3 R36, R38, R41, R36 ;  /* 0x0000002926247210 */ /* 0x000fc40007ffe024 */
[----:B------:R-:W-:Y:S01]  /*38f0*/  LOP3.LUT R5, R5, 0xf00, RZ, 0xe2, !PT ;  /* 0x00000f0005057812 */ /* 0x000fe200078ee2ff */
[----:B------:R-:W-:Y:S01]  /*3900*/  IMAD R25, R52, 0x1000, R25 ;  /* 0x0000100034197824 */ /* 0x000fe200078e0219 */
[----:B------:R-:W-:Y:S02]  /*3910*/  LOP3.LUT R7, R7, 0xf00, RZ, 0xe2, !PT ;  /* 0x00000f0007077812 */ /* 0x000fe400078ee2ff */
[----:B------:R-:W-:Y:S01]  /*3920*/  LOP3.LUT R58, R58, 0xff, RZ, 0xc0, !PT ;  /* 0x000000ff3a3a7812 */ /* 0x000fe200078ec0ff */
[----:B------:R-:W-:Y:S01]  /*3930*/  IMAD R5, R14, 0x1000, R5 ;  /* 0x000010000e057824 */ /* 0x000fe200078e0205 */
[----:B------:R-:W-:Y:S01]  /*3940*/  LOP3.LUT R30, R30, 0xff, RZ, 0xc0, !PT ;  /* 0x000000ff1e1e7812 */ /* 0x000fe200078ec0ff */
[----:B------:R-:W-:Y:S01]  /*3950*/  IMAD R7, R36, 0x1000, R7 ;  /* 0x0000100024077824 */ /* 0x000fe200078e0207 */
[----:B------:R-:W-:Y:S01]  /*3960*/  LOP3.LUT R4, R27, 0xff, RZ, 0xc0, !PT ;  /* 0x000000ff1b047812 */ /* 0x000fe200078ec0ff */
[----:B------:R-:W-:Y:S01]  /*3970*/  IMAD.IADD R25, R25, 0x1, R58 ;  /* 0x0000000119197824 */ /* 0x000fe200078e023a */
[----:B------:R-:W-:Y:S01]  /*3980*/  SEL R14, RZ, 0x4, P6 ;  /* 0x00000004ff0e7807 */ /* 0x000fe20003000000 */
[----:B------:R-:W-:Y:S01]  /*3990*/  IMAD.IADD R5, R5, 0x1, R30 ;  /* 0x0000000105057824 */ /* 0x000fe200078e021e */
[----:B------:R-:W-:Y:S01]  /*39a0*/  ISETP.GT.AND P6, PT, R0, 0x3f, PT ;  /* 0x0000003f0000780c */ /* 0x000fe20003fc4270 */
[----:B------:R-:W-:Y:S01]  /*39b0*/  IMAD.IADD R4, R7, 0x1, R4 ;  /* 0x0000000107047824 */ /* 0x000fe200078e0204 */
[----:B------:R-:W-:Y:S01]  /*39c0*/  LOP3.LUT R25, R25, 0xffff, RZ, 0xc0, !PT ;  /* 0x0000ffff19197812 */ /* 0x000fe200078ec0ff */
[----:B------:R-:W-:Y:S01]  /*39d0*/  IMAD.SHL.U32 R7, R2, 0x10, RZ ;  /* 0x0000001002077824 */ /* 0x000fe200078e00ff */
[----:B------:R-:W-:-:S02]  /*39e0*/  SEL R14, R14, RZ, P6 ;  /* 0x000000ff0e0e7207 */ /* 0x000fc40003000000 */
[----:B------:R-:W-:Y:S01]  /*39f0*/  PRMT R221, R5, 0x5410, R4 ;  /* 0x0000541005dd7816 */ /* 0x000fe20000000004 */
[----:B------:R-:W-:Y:S01]  /*3a00*/  IMAD R5, R2, 0xf, RZ ;  /* 0x0000000f02057824 */ /* 0x000fe200078e02ff */
[----:B------:R-:W-:Y:S01]  /*3a10*/  SHF.R.U32.HI R4, RZ, 0xd, R25 ;  /* 0x0000000dff047819 */ /* 0x000fe20000011619 */
[--C-:B------:R-:W-:Y:S01]  /*3a20*/  IMAD.WIDE R154, R7, 0x4, R218.reuse ;  /* 0x00000004079a7825 */ /* 0x100fe200078e02da */
[----:B------:R-:W-:Y:S02]  /*3a30*/  ISETP.NE.U32.AND P6, PT, R14, RZ, PT ;  /* 0x000000ff0e00720c */ /* 0x000fe40003fc5070 */
[----:B------:R-:W-:Y:S01]  /*3a40*/  LOP3.LUT P0, RZ, R4, 0x1, RZ, 0xc0, !PT ;  /* 0x0000000104ff7812 */ /* 0x000fe2000780c0ff */
[C---:B------:R-:W-:Y:S01]  /*3a50*/  IMAD.WIDE R150, R5.reuse, 0x4, R218 ;  /* 0x0000000405967825 */ /* 0x040fe200078e02da */
[----:B------:R-:W-:Y:S01]  /*3a60*/  SHF.R.U32.HI R4, RZ, 0xf, R25 ;  /* 0x0000000fff047819 */ /* 0x000fe20000011619 */
[----:B------:R2:W-:Y:S01]  /*3a70*/  STL [R1+0x1ac], R5 ;  /* 0x0001ac0501007387 */ /* 0x0005e20000100800 */
[----:B------:R-:W-:Y:S01]  /*3a80*/  LOP3.LUT R14, R16, 0x40, RZ, 0x3c, !PT ;  /* 0x00000040100e7812 */ /* 0x000fe200078e3cff */
[----:B------:R-:W-:Y:S01]  /*3a90*/  IMAD.WIDE R152, R5, 0x4, R92 ;  /* 0x0000000405987825 */ /* 0x000fe200078e025c */
[----:B------:R-:W-:Y:S01]  /*3aa0*/  LOP3.LUT P4, RZ, R4, 0x1, RZ, 0xc0, !PT ;  /* 0x0000000104ff7812 */ /* 0x000fe2000788c0ff */
[----:B------:R5:W-:Y:S01]  /*3ab0*/  LDGSTS.E [R224+0xc], desc[UR16][R150.64], !P3 ;  /* 0x0000c00096e07fae */ /* 0x000be2000d921850 */
[--C-:B------:R-:W-:Y:S01]  /*3ac0*/  SHF.R.U32.HI R4, RZ, 0xe, R25.reuse ;  /* 0x0000000eff047819 */ /* 0x100fe20000011619 */
[----:B------:R-:W-:Y:S01]  /*3ad0*/  VIADD R223, R14, UR12 ;  /* 0x0000000c0edf7c36 */ /* 0x000fe20008000000 */
[----:B------:R-:W-:Y:S01]  /*3ae0*/  LOP3.LUT R14, R16, 0x50, RZ, 0x3c, !PT ;  /* 0x00000050100e7812 */ /* 0x000fe200078e3cff */
[----:B------:R5:W-:Y:S01]  /*3af0*/  LDGSTS.E [R224+0x400c], desc[UR16][R152.64], !P3 ;  /* 0x0400c00098e07fae */ /* 0x000be2000d921850 */
[----:B------:R-:W-:Y:S01]  /*3b00*/  LOP3.LUT P3, RZ, R4, 0x1, RZ, 0xc0, !PT ;  /* 0x0000000104ff7812 */ /* 0x000fe2000786c0ff */
[----:B--2---:R-:W-:Y:S01]  /*3b10*/  IMAD R5, R2, 0x11, RZ ;  /* 0x0000001102057824 */ /* 0x004fe200078e02ff */
[----:B------:R-:W-:Y:S01]  /*3b20*/  SHF.R.U32.HI R4, RZ, 0xa, R25 ;  /* 0x0000000aff047819 */ /* 0x000fe20000011619 */
[----:B------:R-:W-:Y:S01]  /*3b30*/  IMAD.WIDE R156, R7, 0x4, R92 ;  /* 0x00000004079c7825 */ /* 0x000fe200078e025c */
[----:B------:R2:W-:Y:S01]  /*3b40*/  STL [R1+0x1a8], R7 ;  /* 0x0001a80701007387 */ /* 0x0005e20000100800 */
[----:B------:R-:W-:-:S02]  /*3b50*/  LOP3.LUT R24, R16, 0x70, RZ, 0x3c, !PT ;  /* 0x0000007010187812 */ /* 0x000fc400078e3cff */
[C---:B------:R-:W-:Y:S01]  /*3b60*/  IMAD.WIDE R158, R5.reuse, 0x4, R218 ;  /* 0x00000004059e7825 */ /* 0x040fe200078e02da */
[----:B------:R1:W-:Y:S03]  /*3b70*/  STL [R1+0x1a4], R5 ;  /* 0x0001a40501007387 */ /* 0x0003e60000100800 */
[----:B------:R-:W-:Y:S01]  /*3b80*/  IMAD.WIDE R160, R5, 0x4, R92 ;  /* 0x0000000405a07825 */ /* 0x000fe200078e025c */
[----:B------:R5:W-:Y:S03]  /*3b90*/  LDGSTS.E [R223], desc[UR16][R154.64], P4 ;  /* 0x000000009adf7fae */ /* 0x000be6000a121850 */
[----:B--2---:R-:W-:Y:S01]  /*3ba0*/  IMAD R7, R2, 0x13, RZ ;  /* 0x0000001302077824 */ /* 0x004fe200078e02ff */
[----:B------:R2:W-:Y:S01]  /*3bb0*/  LDGSTS.E [R223+0x4000], desc[UR16][R156.64], P4 ;  /* 0x040000009cdf7fae */ /* 0x0005e2000a121850 */
[----:B------:R-:W-:Y:S01]  /*3bc0*/  LOP3.LUT P4, RZ, R4, 0x1, RZ, 0xc0, !PT ;  /* 0x0000000104ff7812 */ /* 0x000fe2000788c0ff */
[----:B-1----:R-:W-:Y:S01]  /*3bd0*/  IMAD R5, R2, 0x12, RZ ;  /* 0x0000001202057824 */ /* 0x002fe200078e02ff */
[----:B------:R-:W-:Y:S01]  /*3be0*/  SHF.R.U32.HI R4, RZ, 0xc, R25 ;  /* 0x0000000cff047819 */ /* 0x000fe20000011619 */
[----:B------:R1:W-:Y:S01]  /*3bf0*/  LDGSTS.E [R223+0x4], desc[UR16][R158.64], P3 ;  /* 0x000040009edf7fae */ /* 0x0003e20009921850 */
[----:B------:R-:W-:-:S03]  /*3c00*/  IMAD.WIDE R166, R7, 0x4, R218 ;  /* 0x0000000407a67825 */ /* 0x000fc600078e02da */
[----:B------:R1:W-:Y:S01]  /*3c10*/  LDGSTS.E [R223+0x4004], desc[UR16][R160.64], P3 ;  /* 0x04004000a0df7fae */ /* 0x0003e20009921850 */
[C---:B------:R-:W-:Y:S01]  /*3c20*/  IMAD.WIDE R162, R5.reuse, 0x4, R218 ;  /* 0x0000000405a27825 */ /* 0x040fe200078e02da */
[----:B------:R-:W-:Y:S02]  /*3c30*/  LOP3.LUT P3, RZ, R4, 0x1, RZ, 0xc0, !PT ;  /* 0x0000000104ff7812 */ /* 0x000fe4000786c0ff */
[----:B------:R-:W-:Y:S01]  /*3c40*/  SHF.R.U32.HI R4, RZ, 0xb, R25 ;  /* 0x0000000bff047819 */ /* 0x000fe20000011619 */
[--C-:B------:R-:W-:Y:S01]  /*3c50*/  IMAD.WIDE R164, R5, 0x4, R92.reuse ;  /* 0x0000000405a47825 */ /* 0x100fe200078e025c */
[----:B------:R1:W-:Y:S03]  /*3c60*/  LDGSTS.E [R223+0x8], desc[UR16][R162.64], P0 ;  /* 0x00008000a2df7fae */ /* 0x0003e60008121850 */
[----:B------:R-:W-:Y:S01]  /*3c70*/  IMAD.WIDE R168, R7, 0x4, R92 ;  /* 0x0000000407a87825 */ /* 0x000fe200078e025c */
[----:B------:R1:W-:Y:S01]  /*3c80*/  LDGSTS.E [R223+0x4008], desc[UR16][R164.64], P0 ;  /* 0x04008000a4df7fae */ /* 0x0003e20008121850 */
[----:B------:R-:W-:-:S02]  /*3c90*/  LOP3.LUT P0, RZ, R4, 0x1, RZ, 0xc0, !PT ;  /* 0x0000000104ff7812 */ /* 0x000fc4000780c0ff */
[----:B------:R-:W-:Y:S01]  /*3ca0*/  SHF.R.U32.HI R4, RZ, 0x9, R25 ;  /* 0x00000009ff047819 */ /* 0x000fe20000011619 */
[----:B------:R3:W-:Y:S01]  /*3cb0*/  STL [R1+0x1a0], R5 ;  /* 0x0001a00501007387 */ /* 0x0007e20000100800 */
[----:B------:R-:W-:Y:S02]  /*3cc0*/  VIADD R222, R14, UR12 ;  /* 0x0000000c0ede7c36 */ /* 0x000fe40008000000 */
[----:B------:R-:W-:Y:S01]  /*3cd0*/  IMAD R14, R2, 0x18, RZ ;  /* 0x00000018020e7824 */ /* 0x000fe200078e02ff */
[----:B------:R4:W-:Y:S01]  /*3ce0*/  STL [R1+0x19c], R7 ;  /* 0x00019c0701007387 */ /* 0x0009e20000100800 */
[----:B------:R-:W-:Y:S02]  /*3cf0*/  VIADD R220, R24, UR12 ;  /* 0x0000000c18dc7c36 */ /* 0x000fe40008000000 */
[----:B------:R-:W-:Y:S01]  /*3d00*/  IMAD.WIDE R186, R14, 0x4, R218 ;  /* 0x000000040eba7825 */ /* 0x000fe200078e02da */
[----:B------:R1:W-:Y:S03]  /*3d10*/  LDGSTS.E [R223+0xc], desc[UR16][R166.64], P3 ;  /* 0x0000c000a6df7fae */ /* 0x0003e60009921850 */
[----:B---3--:R-:W-:Y:S01]  /*3d20*/  IMAD R5, R2, 0x14, RZ ;  /* 0x0000001402057824 */ /* 0x008fe200078e02ff */
[----:B------:R3:W-:Y:S01]  /*3d30*/  LDGSTS.E [R223+0x400c], desc[UR16][R168.64], P3 ;  /* 0x0400c000a8df7fae */ /* 0x0007e20009921850 */
[----:B------:R-:W-:Y:S01]  /*3d40*/  LOP3.LUT P3, RZ, R4, 0x1, RZ, 0xc0, !PT ;  /* 0x0000000104ff7812 */ /* 0x000fe2000786c0ff */
[----:B----4-:R-:W-:Y:S01]  /*3d50*/  IMAD R7, R2, 0x15, RZ ;  /* 0x0000001502077824 */ /* 0x010fe200078e02ff */
[----:B------:R-:W-:Y:S01]  /*3d60*/  SHF.R.U32.HI R4, RZ, 0x8, R25 ;  /* 0x00000008ff047819 */ /* 0x000fe20000011619 */
[C---:B------:R-:W-:Y:S01]  /*3d70*/  IMAD.WIDE R170, R5.reuse, 0x4, R218 ;  /* 0x0000000405aa7825 */ /* 0x040fe200078e02da */
[----:B------:R4:W-:Y:S03]  /*3d80*/  STL [R1+0x198], R5 ;  /* 0x0001980501007387 */ /* 0x0009e60000100800 */
[----:B------:R-:W-:Y:S01]  /*3d90*/  IMAD.WIDE R172, R5, 0x4, R92 ;  /* 0x0000000405ac7825 */ /* 0x000fe200078e025c */
[----:B------:R3:W-:Y:S03]  /*3da0*/  LDGSTS.E [R222], desc[UR16][R170.64], P0 ;  /* 0x00000000aade7fae */ /* 0x0007e60008121850 */
[----:B------:R-:W-:Y:S01]  /*3db0*/  IMAD.WIDE R174, R7, 0x4, R218 ;  /* 0x0000000407ae7825 */ /* 0x000fe200078e02da */
[----:B------:R3:W-:Y:S01]  /*3dc0*/  LDGSTS.E [R222+0x4000], desc[UR16][R172.64], P0 ;  /* 0x04000000acde7fae */ /* 0x0007e20008121850 */
[----:B------:R-:W-:-:S02]  /*3dd0*/  LOP3.LUT P0, RZ, R4, 0x1, RZ, 0xc0, !PT ;  /* 0x0000000104ff7812 */ /* 0x000fc4000780c0ff */
[----:B----4-:R-:W-:Y:S01]  /*3de0*/  IMAD R5, R2, 0x16, RZ ;  /* 0x0000001602057824 */ /* 0x010fe200078e02ff */
[----:B------:R-:W-:Y:S01]  /*3df0*/  SHF.R.U32.HI R4, RZ, 0x5, R25 ;  /* 0x00000005ff047819 */ /* 0x000fe20000011619 */
[----:B------:R-:W-:Y:S01]  /*3e00*/  IMAD.WIDE R176, R7, 0x4, R92 ;  /* 0x0000000407b07825 */ /* 0x000fe200078e025c */
[----:B------:R4:W-:Y:S03]  /*3e10*/  STL [R1+0x194], R7 ;  /* 0x0001940701007387 */ /* 0x0009e60000100800 */
[C---:B------:R-:W-:Y:S01]  /*3e20*/  IMAD.WIDE R178, R5.reuse, 0x4, R218 ;  /* 0x0000000405b27825 */ /* 0x040fe200078e02da */
[----:B------:R5:W-:Y:S03]  /*3e30*/  STL [R1+0x190], R5 ;  /* 0x0001900501007387 */ /* 0x000be60000100800 */
[----:B------:R-:W-:Y:S01]  /*3e40*/  IMAD.WIDE R180, R5, 0x4, R92 ;  /* 0x0000000405b47825 */ /* 0x000fe200078e025c */
[----:B------:R-:W-:Y:S01]  /*3e50*/  LDGSTS.E [R222+0x4], desc[UR16][R174.64], P4 ;  /* 0x00004000aede7fae */ /* 0x000fe2000a121850 */
[----:B----4-:R-:W-:-:S02]  /*3e60*/  LOP3.LUT R7, R16, 0x60, RZ, 0x3c, !PT ;  /* 0x0000006010077812 */ /* 0x010fc400078e3cff */
[----:B------:R-:W-:Y:S01]  /*3e70*/  IMAD.WIDE R188, R14, 0x4, R92 ;  /* 0x000000040ebc7825 */ /* 0x000fe200078e025c */
[----:B------:R-:W-:Y:S01]  /*3e80*/  LDGSTS.E [R222+0x4004], desc[UR16][R176.64], P4 ;  /* 0x04004000b0de7fae */ /* 0x000fe2000a121850 */
[----:B------:R-:W-:Y:S02]  /*3e90*/  LOP3.LUT P4, RZ, R4, 0x1, RZ, 0xc0, !PT ;  /* 0x0000000104ff7812 */ /* 0x000fe4000788c0ff */
[----:B-----5:R-:W-:Y:S01]  /*3ea0*/  IMAD R5, R2, 0x17, RZ ;  /* 0x0000001702057824 */ /* 0x020fe200078e02ff */
[----:B------:R-:W-:Y:S01]  /*3eb0*/  SHF.R.U32.HI R4, RZ, 0x7, R25 ;  /* 0x00000007ff047819 */ /* 0x000fe20000011619 */
[----:B------:R-:W-:Y:S01]  /*3ec0*/  LDGSTS.E [R222+0x8], desc[UR16][R178.64], P3 ;  /* 0x00008000b2de7fae */ /* 0x000fe20009921850 */
[----:B------:R-:W-:Y:S02]  /*3ed0*/  VIADD R7, R7, UR12 ;  /* 0x0000000c07077c36 */ /* 0x000fe40008000000 */
[----:B------:R-:W-:Y:S01]  /*3ee0*/  IMAD.WIDE R182, R5, 0x4, R218 ;  /* 0x0000000405b67825 */ /* 0x000fe200078e02da */
[----:B------:R-:W-:Y:S01]  /*3ef0*/  LDGSTS.E [R222+0x4008], desc[UR16][R180.64], P3 ;  /* 0x04008000b4de7fae */ /* 0x000fe20009921850 */
[----:B------:R-:W-:-:S02]  /*3f00*/  LOP3.LUT P3, RZ, R4, 0x1, RZ, 0xc0, !PT ;  /* 0x0000000104ff7812 */ /* 0x000fc4000786c0ff */
[----:B------:R-:W-:Y:S01]  /*3f10*/  IMAD.WIDE R184, R5, 0x4, R92 ;  /* 0x0000000405b87825 */ /* 0x000fe200078e025c */
[----:B------:R-:W-:Y:S01]  /*3f20*/  SHF.R.U32.HI R4, RZ, 0x6, R25 ;  /* 0x00000006ff047819 */ /* 0x000fe20000011619 */
[----:B------:R-:W-:Y:S02]  /*3f30*/  LDGSTS.E [R222+0xc], desc[UR16][R182.64], P0 ;  /* 0x0000c000b6de7fae */ /* 0x000fe40008121850 */
[----:B------:R-:W-:Y:S02]  /*3f40*/  IMAD R24, R2, 0x1e, RZ ;  /* 0x0000001e02187824 */ /* 0x000fe400078e02ff */
[----:B------:R-:W-:Y:S01]  /*3f50*/  LDGSTS.E [R222+0x400c], desc[UR16][R184.64], P0 ;  /* 0x0400c000b8de7fae */ /* 0x000fe20008121850 */
[----:B------:R-:W-:Y:S01]  /*3f60*/  LOP3.LUT P0, RZ, R4, 0x1, RZ, 0xc0, !PT ;  /* 0x0000000104ff7812 */ /* 0x000fe2000780c0ff */
[C---:B------:R-:W-:Y:S01]  /*3f70*/  IMAD.WIDE R210, R24.reuse, 0x4, R218 ;  /* 0x0000000418d27825 */ /* 0x040fe200078e02da */
[----:B------:R-:W-:Y:S01]  /*3f80*/  SHF.R.U32.HI R4, RZ, 0x1, R25 ;  /* 0x00000001ff047819 */ /* 0x000fe20000011619 */
[----:B------:R4:W-:Y:S02]  /*3f90*/  STL [R1+0x18c], R5 ;  /* 0x00018c0501007387 */ /* 0x0009e40000100800 */
[----:B------:R-:W-:-:S02]  /*3fa0*/  IMAD.WIDE R212, R24, 0x4, R92 ;  /* 0x0000000418d47825 */ /* 0x000fc400078e025c */
[----:B------:R-:W-:Y:S04]  /*3fb0*/  LDGSTS.E [R7], desc[UR16][R186.64], P3 ;  /* 0x00000000ba077fae */ /* 0x000fe80009921850 */
[----:B------:R-:W-:Y:S01]  /*3fc0*/  LDGSTS.E [R7+0x4000], desc[UR16][R188.64], P3 ;  /* 0x04000000bc077fae */ /* 0x000fe20009921850 */
[----:B------:R-:W-:Y:S01]  /*3fd0*/  LOP3.LUT P3, RZ, R4, 0x1, RZ, 0xc0, !PT ;  /* 0x0000000104ff7812 */ /* 0x000fe2000786c0ff */
[----:B----4-:R-:W-:Y:S01]  /*3fe0*/  IMAD R5, R2, 0x19, RZ ;  /* 0x0000001902057824 */ /* 0x010fe200078e02ff */
[----:B------:R-:W-:Y:S01]  /*3ff0*/  SHF.R.U32.HI R4, RZ, 0x4, R25 ;  /* 0x00000004ff047819 */ /* 0x000fe20000011619 */
[----:B------:R4:W-:Y:S02]  /*4000*/  STL [R1+0x188], R14 ;  /* 0x0001880e01007387 */ /* 0x0009e40000100800 */
[----:B------:R-:W-:-:S02]  /*4010*/  IMAD.WIDE R190, R5, 0x4, R218 ;  /* 0x0000000405be7825 */ /* 0x000fc400078e02da */
[----:B------:R5:W-:Y:S02]  /*4020*/  STL [R1+0x184], R5 ;  /* 0x0001840501007387 */ /* 0x000be40000100800 */
[----:B------:R-:W-:Y:S02]  /*4030*/  IMAD.WIDE R192, R5, 0x4, R92 ;  /* 0x0000000405c07825 */ /* 0x000fe400078e025c */
[----:B------:R-:W-:Y:S02]  /*4040*/  LDGSTS.E [R7+0x4], desc[UR16][R190.64], P0 ;  /* 0x00004000be077fae */ /* 0x000fe40008121850 */
[----:B----4-:R-:W-:Y:S02]  /*4050*/  IMAD R14, R2, 0x1b, RZ ;  /* 0x0000001b020e7824 */ /* 0x010fe400078e02ff */
[----:B------:R-:W-:Y:S01]  /*4060*/  LDGSTS.E [R7+0x4004], desc[UR16][R192.64], P0 ;  /* 0x04004000c0077fae */ /* 0x000fe20008121850 */
[----:B------:R-:W-:Y:S01]  /*4070*/  LOP3.LUT P0, RZ, R4, 0x1, RZ, 0xc0, !PT ;  /* 0x0000000104ff7812 */ /* 0x000fe2000780c0ff */
[----:B-----5:R-:W-:Y:S01]  /*4080*/  IMAD R5, R2, 0x1a, RZ ;  /* 0x0000001a02057824 */ /* 0x020fe200078e02ff */
[----:B------:R-:W-:Y:S01]  /*4090*/  SHF.R.U32.HI R4, RZ, 0x3, R25 ;  /* 0x00000003ff047819 */ /* 0x000fe20000011619 */
[----:B------:R-:W-:Y:S01]  /*40a0*/  IMAD.WIDE R198, R14, 0x4, R218 ;  /* 0x000000040ec67825 */ /* 0x000fe200078e02da */
[----:B------:R-:W-:-:S02]  /*40b0*/  SHF.R.U32.HI R25, RZ, 0x2, R25 ;  /* 0x00000002ff197819 */ /* 0x000fc40000011619 */
[----:B------:R4:W-:Y:S01]  /*40c0*/  STL [R1+0x180], R5 ;  /* 0x0001800501007387 */ /* 0x0009e20000100800 */
[----:B------:R-:W-:-:S03]  /*40d0*/  IMAD.WIDE R194, R5, 0x4, R218 ;  /* 0x0000000405c27825 */ /* 0x000fc600078e02da */
[----:B------:R5:W-:Y:S01]  /*40e0*/  STL [R1+0x17c], R14 ;  /* 0x00017c0e01007387 */ /* 0x000be20000100800 */
[----:B------:R-:W-:-:S03]  /*40f0*/  IMAD.WIDE R196, R5, 0x4, R92 ;  /* 0x0000000405c47825 */ /* 0x000fc600078e025c */
[----:B------:R-:W-:Y:S01]  /*4100*/  LDGSTS.E [R7+0x8], desc[UR16][R194.64], P4 ;  /* 0x00008000c2077fae */ /* 0x000fe2000a121850 */
[----:B------:R-:W-:-:S03]  /*4110*/  IMAD.WIDE R200, R14, 0x4, R92 ;  /* 0x000000040ec87825 */ /* 0x000fc600078e025c */
[----:B------:R-:W-:Y:S01]  /*4120*/  LDGSTS.E [R7+0x4008], desc[UR16][R196.64], P4 ;  /* 0x04008000c4077fae */ /* 0x000fe2000a121850 */
[----:B------:R-:W-:Y:S01]  /*4130*/  LOP3.LUT P4, RZ, R4, 0x1, RZ, 0xc0, !PT ;  /* 0x0000000104ff7812 */ /* 0x000fe2000788c0ff */
[C---:B----4-:R-:W-:Y:S01]  /*4140*/  IMAD R5, R2.reuse, 0x1c, RZ ;  /* 0x0000001c02057824 */ /* 0x050fe200078e02ff */
[----:B------:R-:W-:Y:S01]  /*4150*/  SHF.R.U64 R4, R221, 0x1f, RZ ;  /* 0x0000001fdd047819 */ /* 0x000fe200000012ff */
[----:B------:R-:W-:Y:S01]  /*4160*/  LDGSTS.E [R7+0xc], desc[UR16][R198.64], P0 ;  /* 0x0000c000c6077fae */ /* 0x000fe20008121850 */
[----:B-----5:R-:W-:Y:S02]  /*4170*/  IMAD R14, R2, 0x1d, RZ ;  /* 0x0000001d020e7824 */ /* 0x020fe400078e02ff */
[----:B------:R-:W-:Y:S01]  /*4180*/  IMAD.WIDE R202, R5, 0x4, R218 ;  /* 0x0000000405ca7825 */ /* 0x000fe200078e02da */
[----:B------:R-:W-:Y:S01]  /*4190*/  LDGSTS.E [R7+0x400c], desc[UR16][R200.64], P0 ;  /* 0x0400c000c8077fae */ /* 0x000fe20008121850 */
[----:B------:R-:W-:Y:S02]  /*41a0*/  LOP3.LUT P0, RZ, R25, 0x1, RZ, 0xc0, !PT ;  /* 0x0000000119ff7812 */ /* 0x000fe4000780c0ff */
[----:B------:R-:W-:Y:S01]  /*41b0*/  IMAD.WIDE R204, R5, 0x4, R92 ;  /* 0x0000000405cc7825 */ /* 0x000fe200078e025c */
[----:B------:R4:W-:Y:S03]  /*41c0*/  STL [R1+0x174], R5 ;  /* 0x0001740501007387 */ /* 0x0009e60000100800 */
[C---:B------:R-:W-:Y:S01]  /*41d0*/  IMAD.WIDE R206, R14.reuse, 0x4, R218 ;  /* 0x000000040ece7825 */ /* 0x040fe200078e02da */
[----:B------:R-:W-:Y:S03]  /*41e0*/  LDGSTS.E [R220], desc[UR16][R202.64], P4 ;  /* 0x00000000cadc7fae */ /* 0x000fe6000a121850 */
[----:B------:R-:W-:Y:S01]  /*41f0*/  IMAD.WIDE R208, R14, 0x4, R92 ;  /* 0x000000040ed07825 */ /* 0x000fe200078e025c */
[----:B------:R-:W-:Y:S01]  /*4200*/  LDGSTS.E [R220+0x4000], desc[UR16][R204.64], P4 ;  /* 0x04000000ccdc7fae */ /* 0x000fe2000a121850 */
[----:B------:R-:W-:-:S02]  /*4210*/  LOP3.LUT P4, RZ, R4, 0x1, RZ, 0xc0, !PT ;  /* 0x0000000104ff7812 */ /* 0x000fc4000788c0ff */
[----:B----4-:R-:W-:Y:S01]  /*4220*/  IMAD R5, R64, R3, RZ ;  /* 0x0000000340057224 */ /* 0x010fe200078e02ff */
[----:B------:R4:W-:Y:S01]  /*4230*/  STL [R1+0x170], R14 ;  /* 0x0001700e01007387 */ /* 0x0009e20000100800 */
[----:B------:R-:W-:Y:S02]  /*4240*/  IMAD R25, R2, 0x1f, RZ ;  /* 0x0000001f02197824 */ /* 0x000fe400078e02ff */
[----:B------:R-:W-:Y:S01]  /*4250*/  IMAD.SHL.U32 R4, R5, 0x4, RZ ;  /* 0x0000000405047824 */ /* 0x000fe200078e00ff */
[----:B------:R-:W-:Y:S01]  /*4260*/  LDGSTS.E [R220+0x4], desc[UR16][R206.64], P0 ;  /* 0x00004000cedc7fae */ /* 0x000fe20008121850 */
[----:B------:R-:W-:-:S03]  /*4270*/  IMAD.WIDE R214, R25, 0x4, R218 ;  /* 0x0000000419d67825 */ /* 0x000fc600078e02da */
[----:B------:R-:W-:Y:S01]  /*4280*/  LDGSTS.E [R220+0x4004], desc[UR16][R208.64], P0 ;  /* 0x04004000d0dc7fae */ /* 0x000fe20008121850 */
[----:B------:R-:W-:Y:S01]  /*4290*/  IADD3 R30, P0, R4, UR4, RZ ;  /* 0x00000004041e7c10 */ /* 0x000fe2000ff1e0ff */
[----:B------:R-:W-:Y:S01]  /*42a0*/  IMAD.WIDE R26, R25, 0x4, R92 ;  /* 0x00000004191a7825 */ /* 0x000fe200078e025c */
[----:B----4-:R-:W-:Y:S01]  /*42b0*/  SHF.R.U64 R14, R221, 0x1e, RZ ;  /* 0x0000001edd0e7819 */ /* 0x010fe200000012ff */
[----:B------:R-:W-:Y:S04]  /*42c0*/  LDGSTS.E [R220+0x8], desc[UR16][R210.64], P3 ;  /* 0x00008000d2dc7fae */ /* 0x000fe80009921850 */
[----:B------:R-:W-:Y:S01]  /*42d0*/  LDGSTS.E [R220+0x4008], desc[UR16][R212.64], P3 ;  /* 0x04008000d4dc7fae */ /* 0x000fe20009921850 */
[----:B------:R-:W-:Y:S02]  /*42e0*/  LOP3.LUT P3, RZ, R14, 0x1, RZ, 0xc0, !PT ;  /* 0x000000010eff7812 */ /* 0x000fe4000786c0ff */
[----:B------:R-:W-:Y:S01]  /*42f0*/  LEA.HI.X.SX32 R14, R5, UR5, 0x2, P0 ;  /* 0x00000005050e7c11 */ /* 0x000fe200080f16ff */
[----:B------:R-:W-:Y:S01]  /*4300*/  LDGSTS.E [R220+0xc], desc[UR16][R214.64], !P1 ;  /* 0x0000c000d6dc7fae */ /* 0x000fe2000c921850 */
[----:B------:R-:W-:-:S03]  /*4310*/  LEA R90, P0, R246, R30, 0x2 ;  /* 0x0000001ef65a7211 */ /* 0x000fc600078010ff */
[----:B------:R-:W-:Y:S01]  /*4320*/  LDGSTS.E [R220+0x400c], desc[UR16][R26.64], !P1 ;  /* 0x0400c0001adc7fae */ /* 0x000fe2000c921850 */
[----:B------:R-:W-:Y:S02]  /*4330*/  LEA R88, P1, R243, R30, 0x2 ;  /* 0x0000001ef3587211 */ /* 0x000fe400078210ff */
[----:B------:R-:W-:Y:S01]  /*4340*/  LEA.HI.X.SX32 R91, R246, R14, 0x2, P0 ;  /* 0x0000000ef65b7211 */ /* 0x000fe200000f16ff */
[----:B------:R-:W-:Y:S01]  /*4350*/  STL [R1+0x16c], R24 ;  /* 0x00016c1801007387 */ /* 0x000fe20000100800 */
[----:B------:R-:W-:Y:S02]  /*4360*/  LEA R28, P0, R241, R30, 0x2 ;  /* 0x0000001ef11c7211 */ /* 0x000fe400078010ff */
[----:B------:R-:W-:Y:S01]  /*4370*/  LEA.HI.X.SX32 R89, R243, R14, 0x2, P1 ;  /* 0x0000000ef3597211 */ /* 0x000fe200008f16ff */
[----:B------:R4:W-:Y:S01]  /*4380*/  STL [R1+0x168], R25 ;  /* 0x0001681901007387 */ /* 0x0009e20000100800 */
[----:B------:R-:W-:Y:S02]  /*4390*/  LEA R86, P1, R239, R30, 0x2 ;  /* 0x0000001eef567211 */ /* 0x000fe400078210ff */
[----:B------:R-:W-:Y:S01]  /*43a0*/  LEA.HI.X.SX32 R29, R241, R14, 0x2, P0 ;  /* 0x0000000ef11d7211 */ /* 0x000fe200000f16ff */
[----:B------:R-:W0:Y:S01]  /*43b0*/  LDGDEPBAR ;  /* 0x00000000000079af */ /* 0x000e220000000000 */
[----:B------:R-:W-:-:S02]  /*43c0*/  LEA R84, P0, R237, R30, 0x2 ;  /* 0x0000001eed547211 */ /* 0x000fc400078010ff */
[----:B------:R-:W-:Y:S01]  /*43d0*/  LEA.HI.X.SX32 R87, R239, R14, 0x2, P1 ;  /* 0x0000000eef577211 */ /* 0x000fe200008f16ff */
[----:B------:R5:W-:Y:S01]  /*43e0*/  STL [R1+0x358], R245 ;  /* 0x000358f501007387 */ /* 0x000be20000100800 */
[----:B------:R-:W-:Y:S02]  /*43f0*/  LEA R82, P1, R235, R30, 0x2 ;  /* 0x0000001eeb527211 */ /* 0x000fe400078210ff */
[----:B------:R-:W-:Y:S01]  /*4400*/  LEA.HI.X.SX32 R85, R237, R14, 0x2, P0 ;  /* 0x0000000eed557211 */ /* 0x000fe200000f16ff */
[----:B------:R1:W-:Y:S01]  /*4410*/  STL [R1], RZ ;  /* 0x000000ff01007387 */ /* 0x0003e20000100800 */
[----:B------:R-:W-:Y:S02]  /*4420*/  LEA R80, P0, R233, R30, 0x2 ;  /* 0x0000001ee9507211 */ /* 0x000fe400078010ff */
[----:B------:R-:W-:Y:S01]  /*4430*/  LEA.HI.X.SX32 R83, R235, R14, 0x2, P1 ;  /* 0x0000000eeb537211 */ /* 0x000fe200008f16ff */
[----:B------:R1:W-:Y:S01]  /*4440*/  STL [R1+0x4], RZ ;  /* 0x000004ff01007387 */ /* 0x0003e20000100800 */
[----:B------:R-:W-:-:S02]  /*4450*/  LEA R78, P1, R230, R30, 0x2 ;  /* 0x0000001ee64e7211 */ /* 0x000fc400078210ff */
[----:B------:R-:W-:Y:S01]  /*4460*/  LEA.HI.X.SX32 R81, R233, R14, 0x2, P0 ;  /* 0x0000000ee9517211 */ /* 0x000fe200000f16ff */
[----:B------:R1:W-:Y:S01]  /*4470*/  STL [R1+0x8], RZ ;  /* 0x000008ff01007387 */ /* 0x0003e20000100800 */
[----:B------:R-:W-:Y:S02]  /*4480*/  LEA R76, P0, R228, R30, 0x2 ;  /* 0x0000001ee44c7211 */ /* 0x000fe400078010ff */
[----:B------:R-:W-:Y:S01]  /*4490*/  LEA.HI.X.SX32 R79, R230, R14, 0x2, P1 ;  /* 0x0000000ee64f7211 */ /* 0x000fe200008f16ff */
[----:B------:R1:W-:Y:S01]  /*44a0*/  STL [R1+0xc], RZ ;  /* 0x00000cff01007387 */ /* 0x0003e20000100800 */
        /* <DEDUP_REMOVED lines=60> */
[C---:B------:R-:W-:Y:S02]  /*4870*/  LEA R34, P1, R15.reuse, R30, 0x2 ;  /* 0x0000001e0f227211 */ /* 0x040fe400078210ff */
[----:B------:R-:W-:Y:S01]  /*4880*/  LEA.HI.X.SX32 R37, R18, R14, 0x2, P0 ;  /* 0x0000000e12257211 */ /* 0x000fe200000f16ff */
[----:B------:R1:W-:Y:S01]  /*4890*/  STL [R1+0x60], RZ ;  /* 0x000060ff01007387 */ /* 0x0003e20000100800 */
[----:B------:R-:W-:Y:S02]  /*48a0*/  LEA R32, P0, R10, R30, 0x2 ;  /* 0x0000001e0a207211 */ /* 0x000fe400078010ff */
[----:B------:R-:W-:Y:S01]  /*48b0*/  LEA.HI.X.SX32 R35, R15, R14, 0x2, P1 ;  /* 0x0000000e0f237211 */ /* 0x000fe200008f16ff */
[----:B------:R1:W-:Y:S01]  /*48c0*/  STL [R1+0x64], RZ ;  /* 0x000064ff01007387 */ /* 0x0003e20000100800 */
[----:B------:R-:W-:-:S02]  /*48d0*/  LEA R30, P1, R6, R30, 0x2 ;  /* 0x0000001e061e7211 */ /* 0x000fc400078210ff */
[----:B----4-:R-:W-:Y:S01]  /*48e0*/  SHF.R.U64 R25, R221, 0x1c, RZ ;  /* 0x0000001cdd197819 */ /* 0x010fe200000012ff */
[----:B------:R4:W-:Y:S01]  /*48f0*/  STL [R1+0x68], RZ ;  /* 0x000068ff01007387 */ /* 0x0009e20000100800 */
[-C--:B------:R-:W-:Y:S02]  /*4900*/  LEA.HI.X.SX32 R31, R6, R14.reuse, 0x2, P1 ;  /* 0x0000000e061f7211 */ /* 0x080fe400008f16ff */
[----:B------:R-:W-:Y:S01]  /*4910*/  LOP3.LUT P1, RZ, R25, 0x1, RZ, 0xc0, !PT ;  /* 0x0000000119ff7812 */ /* 0x000fe2000782c0ff */
[----:B------:R-:W-:Y:S01]  /*4920*/  VIADD R25, R249, UR12 ;  /* 0x0000000cf9197c36 */ /* 0x000fe20008000000 */
[----:B------:R-:W-:Y:S01]  /*4930*/  SHF.R.U64 R24, R221, 0x1d, RZ ;  /* 0x0000001ddd187819 */ /* 0x000fe200000012ff */
[----:B------:R4:W-:Y:S01]  /*4940*/  STL [R1+0x6c], RZ ;  /* 0x00006cff01007387 */ /* 0x0009e20000100800 */
[----:B------:R-:W-:Y:S01]  /*4950*/  LEA.HI.X.SX32 R33, R10, R14, 0x2, P0 ;  /* 0x0000000e0a217211 */ /* 0x000fe200000f16ff */
[----:B------:R-:W-:Y:S01]  /*4960*/  IMAD.SHL.U32 R14, R2, 0x20, RZ ;  /* 0x00000020020e7824 */ /* 0x000fe200078e00ff */
[----:B------:R-:W-:Y:S01]  /*4970*/  LOP3.LUT P0, RZ, R24, 0x1, RZ, 0xc0, !PT ;  /* 0x0000000118ff7812 */ /* 0x000fe2000780c0ff */
[----:B------:R-:W-:Y:S01]  /*4980*/  LDGSTS.E [R25+0x18000], desc[UR16][R90.64], P2 ;  /* 0x180000005a197fae */ /* 0x000fe20009121850 */
[----:B------:R-:W-:Y:S01]  /*4990*/  VIADD R24, R245, UR12 ;  /* 0x0000000cf5187c36 */ /* 0x000fe20008000000 */
[----:B-----5:R-:W-:Y:S01]  /*49a0*/  SHF.R.U64 R245, R221, 0x1b, RZ ;  /* 0x0000001bddf57819 */ /* 0x020fe200000012ff */
[C---:B------:R-:W-:Y:S01]  /*49b0*/  IMAD.WIDE R218, R14.reuse, 0x4, R218 ;  /* 0x000000040eda7825 */ /* 0x040fe200078e02da */
[----:B------:R-:W-:Y:S03]  /*49c0*/  LDGSTS.E [R25+0x18400], desc[UR16][R88.64], P2 ;  /* 0x1840000058197fae */ /* 0x000fe60009121850 */
        /* <DEDUP_REMOVED lines=58> */
[----:B------:R-:W-:Y:S01]  /*4d70*/  IMAD.WIDE R150, R14, 0x4, R150 ;  /* 0x000000040e967825 */ /* 0x000fe200078e0296 */
[----:B------:R-:W-:Y:S01]  /*4d80*/  LDGSTS.E [R24+0x1be00], desc[UR16][R30.64], P2 ;  /* 0x1be000001e187fae */ /* 0x000fe20009121850 */
[----:B------:R-:W-:-:S02]  /*4d90*/  LOP3.LUT P2, RZ, R245, 0x1, RZ, 0xc0, !PT ;  /* 0x00000001f5ff7812 */ /* 0x000fc4000784c0ff */
[C---:B------:R-:W-:Y:S01]  /*4da0*/  IMAD.WIDE R152, R14.reuse, 0x4, R152 ;  /* 0x000000040e987825 */ /* 0x040fe200078e0298 */
[----:B------:R-:W0:Y:S03]  /*4db0*/  LDGDEPBAR ;  /* 0x00000000000079af */ /* 0x000e260000000000 */
[C---:B------:R-:W-:Y:S01]  /*4dc0*/  IMAD.WIDE R154, R14.reuse, 0x4, R154 ;  /* 0x000000040e9a7825 */ /* 0x040fe200078e029a */
[----:B------:R-:W-:Y:S03]  /*4dd0*/  BAR.SYNC.DEFER_BLOCKING 0x0 ;  /* 0x0000000000007b1d */ /* 0x000fe60000010000 */
[----:B--2---:R-:W-:-:S04]  /*4de0*/  IMAD.WIDE R156, R14, 0x4, R156 ;  /* 0x000000040e9c7825 */ /* 0x004fc800078e029c */
[C---:B-1----:R-:W-:Y:S01]  /*4df0*/  IMAD.WIDE R158, R14.reuse, 0x4, R158 ;  /* 0x000000040e9e7825 */ /* 0x042fe200078e029e */
[----:B------:R4:W-:Y:S03]  /*4e00*/  STL [R1+0x70], RZ ;  /* 0x000070ff01007387 */ /* 0x0009e60000100800 */
[C---:B------:R-:W-:Y:S01]  /*4e10*/  IMAD.WIDE R160, R14.reuse, 0x4, R160 ;  /* 0x000000040ea07825 */ /* 0x040fe200078e02a0 */
[----:B------:R4:W-:Y:S03]  /*4e20*/  STL [R1+0x74], RZ ;  /* 0x000074ff01007387 */ /* 0x0009e60000100800 */
[C---:B------:R-:W-:Y:S01]  /*4e30*/  IMAD.WIDE R162, R14.reuse, 0x4, R162 ;  /* 0x000000040ea27825 */ /* 0x040fe200078e02a2 */
[----:B------:R4:W-:Y:S03]  /*4e40*/  STL [R1+0x78], RZ ;  /* 0x000078ff01007387 */ /* 0x0009e60000100800 */
[C---:B------:R-:W-:Y:S01]  /*4e50*/  IMAD.WIDE R164, R14.reuse, 0x4, R164 ;  /* 0x000000040ea47825 */ /* 0x040fe200078e02a4 */
[----:B------:R4:W-:Y:S03]  /*4e60*/  STL [R1+0x7c], RZ ;  /* 0x00007cff01007387 */ /* 0x0009e60000100800 */
[C---:B------:R-:W-:Y:S01]  /*4e70*/  IMAD.WIDE R166, R14.reuse, 0x4, R166 ;  /* 0x000000040ea67825 */ /* 0x040fe200078e02a6 */
[----:B------:R-:W-:Y:S01]  /*4e80*/  @!PT LDS RZ, [RZ] ;  /* 0x00000000fffff984 */ /* 0x000fe20000000800 */
[----:B------:R-:W-:Y:S01]  /*4e90*/  @!PT LDS RZ, [RZ] ;  /* 0x00000000fffff984 */ /* 0x000fe20000000800 */
[----:B------:R-:W-:Y:S01]  /*4ea0*/  @!PT LDS RZ, [RZ] ;  /* 0x00000000fffff984 */ /* 0x000fe20000000800 */
[----:B------:R1:W-:Y:S03]  /*4eb0*/  LDGSTS.E [R231+0x8000], desc[UR16][R218.64], P4 ;  /* 0x08000000dae77fae */ /* 0x0003e6000a121850 */
[C---:B---3--:R-:W-:Y:S01]  /*4ec0*/  IMAD.WIDE R168, R14.reuse, 0x4, R168 ;  /* 0x000000040ea87825 */ /* 0x048fe200078e02a8 */
[----:B------:R2:W-:Y:S03]  /*4ed0*/  LDGSTS.E [R231+0xc000], desc[UR16][R92.64], P4 ;  /* 0x0c0000005ce77fae */ /* 0x0005e6000a121850 */
[C---:B------:R-:W-:Y:S01]  /*4ee0*/  IMAD.WIDE R170, R14.reuse, 0x4, R170 ;  /* 0x000000040eaa7825 */ /* 0x040fe200078e02aa */
[----:B------:R3:W-:Y:S03]  /*4ef0*/  LDGSTS.E [R231+0x8004], desc[UR16][R94.64], P3 ;  /* 0x080040005ee77fae */ /* 0x0007e60009921850 */
[----:B------:R-:W-:Y:S01]  /*4f00*/  IMAD.WIDE R172, R14, 0x4, R172 ;  /* 0x000000040eac7825 */ /* 0x000fe200078e02ac */
[----:B------:R5:W-:Y:S01]  /*4f10*/  LDGSTS.E [R231+0xc004], desc[UR16][R96.64], P3 ;  /* 0x0c00400060e77fae */ /* 0x000be20009921850 */
[----:B-1----:R-:W-:-:S02]  /*4f20*/  SHF.R.U64 R218, R221, 0x1a, RZ ;  /* 0x0000001addda7819 */ /* 0x002fc400000012ff */
[----:B------:R-:W-:Y:S01]  /*4f30*/  IMAD.WIDE R174, R14, 0x4, R174 ;  /* 0x000000040eae7825 */ /* 0x000fe200078e02ae */
[C---:B--2---:R-:W-:Y:S01]  /*4f40*/  SHF.R.U64 R92, R221.reuse, 0x19, RZ ;  /* 0x00000019dd5c7819 */ /* 0x044fe200000012ff */
[----:B------:R1:W-:Y:S01]  /*4f50*/  LDGSTS.E [R231+0x8008], desc[UR16][R98.64], P0 ;  /* 0x0800800062e77fae */ /* 0x0003e20008121850 */
[----:B------:R-:W-:Y:S01]  /*4f60*/  LOP3.LUT P4, RZ, R218, 0x1, RZ, 0xc0, !PT ;  /* 0x00000001daff7812 */ /* 0x000fe2000788c0ff */
[----:B------:R-:W-:Y:S01]  /*4f70*/  IMAD.WIDE R176, R14, 0x4, R176 ;  /* 0x000000040eb07825 */ /* 0x000fe200078e02b0 */
[----:B------:R-:W-:Y:S01]  /*4f80*/  LOP3.LUT P3, RZ, R92, 0x1, RZ, 0xc0, !PT ;  /* 0x000000015cff7812 */ /* 0x000fe2000786c0ff */
[----:B------:R2:W-:Y:S01]  /*4f90*/  LDGSTS.E [R231+0xc008], desc[UR16][R100.64], P0 ;  /* 0x0c00800064e77fae */ /* 0x0005e20008121850 */
[C---:B------:R-:W-:Y:S01]  /*4fa0*/  SHF.R.U64 R92, R221.reuse, 0x18, RZ ;  /* 0x00000018dd5c7819 */ /* 0x040fe200000012ff */
[----:B------:R-:W-:Y:S01]  /*4fb0*/  IMAD.WIDE R178, R14, 0x4, R178 ;  /* 0x000000040eb27825 */ /* 0x000fe200078e02b2 */
[C---:B------:R-:W-:Y:S01]  /*4fc0*/  SHF.R.U64 R93, R221.reuse, 0x6, RZ ;  /* 0x00000006dd5d7819 */ /* 0x040fe200000012ff */
[----:B------:R4:W-:Y:S01]  /*4fd0*/  LDGSTS.E [R231+0x800c], desc[UR16][R102.64], P1 ;  /* 0x0800c00066e77fae */ /* 0x0009e20008921850 */
[----:B------:R-:W-:Y:S01]  /*4fe0*/  LOP3.LUT P0, RZ, R92, 0x1, RZ, 0xc0, !PT ;  /* 0x000000015cff7812 */ /* 0x000fe2000780c0ff */
[C---:B------:R-:W-:Y:S01]  /*4ff0*/  IMAD.WIDE R180, R14.reuse, 0x4, R180 ;  /* 0x000000040eb47825 */ /* 0x040fe200078e02b4 */
[C---:B------:R-:W-:Y:S01]  /*5000*/  SHF.R.U64 R92, R221.reuse, 0x17, RZ ;  /* 0x00000017dd5c7819 */ /* 0x040fe200000012ff */
[----:B------:R4:W-:Y:S01]  /*5010*/  LDGSTS.E [R231+0xc00c], desc[UR16][R104.64], P1 ;  /* 0x0c00c00068e77fae */ /* 0x0009e20008921850 */
[----:B---3--:R-:W-:Y:S01]  /*5020*/  CS2R R94, SRZ ;  /* 0x00000000005e7805 */ /* 0x008fe2000001ff00 */
[----:B------:R-:W-:Y:S01]  /*5030*/  IMAD.WIDE R182, R14, 0x4, R182 ;  /* 0x000000040eb67825 */ /* 0x000fe200078e02b6 */
[----:B------:R-:W-:Y:S01]  /*5040*/  LOP3.LUT P1, RZ, R92, 0x1, RZ, 0xc0, !PT ;  /* 0x000000015cff7812 */ /* 0x000fe2000782c0ff */
[----:B------:R3:W-:Y:S01]  /*5050*/  LDGSTS.E [R226+0x8000], desc[UR16][R106.64], P2 ;  /* 0x080000006ae27fae */ /* 0x0007e20009121850 */
[C---:B------:R-:W-:Y:S01]  /*5060*/  SHF.R.U64 R92, R221.reuse, 0x16, RZ ;  /* 0x00000016dd5c7819 */ /* 0x040fe200000012ff */
[----:B------:R-:W-:Y:S01]  /*5070*/  IMAD.WIDE R184, R14, 0x4, R184 ;  /* 0x000000040eb87825 */ /* 0x000fe200078e02b8 */
[----:B-----5:R-:W-:Y:S01]  /*5080*/  CS2R R96, SRZ ;  /* 0x0000000000607805 */ /* 0x020fe2000001ff00 */
[----:B------:R5:W-:Y:S01]  /*5090*/  LDGSTS.E [R226+0xc000], desc[UR16][R108.64], P2 ;  /* 0x0c0000006ce27fae */ /* 0x000be20009121850 */
[----:B------:R-:W-:Y:S01]  /*50a0*/  LOP3.LUT P2, RZ, R92, 0x1, RZ, 0xc0, !PT ;  /* 0x000000015cff7812 */ /* 0x000fe2000784c0ff */
[C---:B------:R-:W-:Y:S01]  /*50b0*/  IMAD.WIDE R186, R14.reuse, 0x4, R186 ;  /* 0x000000040eba7825 */ /* 0x040fe200078e02ba */
[C---:B------:R-:W-:Y:S01]  /*50c0*/  SHF.R.U64 R92, R221.reuse, 0x15, RZ ;  /* 0x00000015dd5c7819 */ /* 0x040fe200000012ff */
[----:B------:R5:W-:Y:S01]  /*50d0*/  LDGSTS.E [R226+0x8004], desc[UR16][R110.64], P4 ;  /* 0x080040006ee27fae */ /* 0x000be2000a121850 */
[----:B-1----:R-:W-:Y:S01]  /*50e0*/  CS2R R98, SRZ ;  /* 0x0000000000627805 */ /* 0x002fe2000001ff00 */
[----:B------:R-:W-:Y:S01]  /*50f0*/  IMAD.WIDE R188, R14, 0x4, R188 ;  /* 0x000000040ebc7825 */ /* 0x000fe200078e02bc */
[----:B--2---:R-:W-:Y:S01]  /*5100*/  CS2R R100, SRZ ;  /* 0x0000000000647805 */ /* 0x004fe2000001ff00 */
[----:B------:R1:W-:Y:S01]  /*5110*/  LDGSTS.E [R226+0xc004], desc[UR16][R112.64], P4 ;  /* 0x0c00400070e27fae */ /* 0x0003e2000a121850 */
[----:B------:R-:W-:Y:S01]  /*5120*/  LOP3.LUT P4, RZ, R92, 0x1, RZ, 0xc0, !PT ;  /* 0x000000015cff7812 */ /* 0x000fe2000788c0ff */
[C---:B------:R-:W-:Y:S01]  /*5130*/  IMAD.WIDE R190, R14.reuse, 0x4, R190 ;  /* 0x000000040ebe7825 */ /* 0x040fe200078e02be */
[C---:B------:R-:W-:Y:S01]  /*5140*/  SHF.R.U64 R92, R221.reuse, 0x14, RZ ;  /* 0x00000014dd5c7819 */ /* 0x040fe200000012ff */
[----:B------:R2:W-:Y:S01]  /*5150*/  LDGSTS.E [R226+0x8008], desc[UR16][R114.64], P3 ;  /* 0x0800800072e27fae */ /* 0x0005e20009921850 */
[----:B----4-:R-:W-:Y:S01]  /*5160*/  CS2R R102, SRZ ;  /* 0x0000000000667805 */ /* 0x010fe2000001ff00 */
[----:B------:R-:W-:Y:S01]  /*5170*/  IMAD.WIDE R192, R14, 0x4, R192 ;  /* 0x000000040ec07825 */ /* 0x000fe200078e02c0 */
[----:B------:R-:W-:Y:S01]  /*5180*/  CS2R R104, SRZ ;  /* 0x0000000000687805 */ /* 0x000fe2000001ff00 */
[----:B------:R4:W-:Y:S01]  /*5190*/  LDGSTS.E [R226+0xc008], desc[UR16][R116.64], P3 ;  /* 0x0c00800074e27fae */ /* 0x0009e20009921850 */
[----:B------:R-:W-:Y:S01]  /*51a0*/  LOP3.LUT P3, RZ, R92, 0x1, RZ, 0xc0, !PT ;  /* 0x000000015cff7812 */ /* 0x000fe2000786c0ff */
[C---:B------:R-:W-:Y:S01]  /*51b0*/  IMAD.WIDE R194, R14.reuse, 0x4, R194 ;  /* 0x000000040ec27825 */ /* 0x040fe200078e02c2 */
[C---:B------:R-:W-:Y:S01]  /*51c0*/  SHF.R.U64 R92, R221.reuse, 0x13, RZ ;  /* 0x00000013dd5c7819 */ /* 0x040fe200000012ff */
[----:B------:R4:W-:Y:S01]  /*51d0*/  LDGSTS.E [R226+0x800c], desc[UR16][R118.64], P0 ;  /* 0x0800c00076e27fae */ /* 0x0009e20008121850 */
[----:B---3--:R-:W-:Y:S01]  /*51e0*/  CS2R R106, SRZ ;  /* 0x00000000006a7805 */ /* 0x008fe2000001ff00 */
[----:B------:R-:W-:Y:S01]  /*51f0*/  IMAD.WIDE R196, R14, 0x4, R196 ;  /* 0x000000040ec47825 */ /* 0x000fe200078e02c4 */
[----:B-----5:R-:W-:Y:S01]  /*5200*/  CS2R R108, SRZ ;  /* 0x00000000006c7805 */ /* 0x020fe2000001ff00 */
[----:B------:R3:W-:Y:S01]  /*5210*/  LDGSTS.E [R226+0xc00c], desc[UR16][R120.64], P0 ;  /* 0x0c00c00078e27fae */ /* 0x0007e20008121850 */
[----:B------:R-:W-:Y:S01]  /*5220*/  LOP3.LUT P0, RZ, R92, 0x1, RZ, 0xc0, !PT ;  /* 0x000000015cff7812 */ /* 0x000fe2000780c0ff */
[C---:B------:R-:W-:Y:S01]  /*5230*/  IMAD.WIDE R198, R14.reuse, 0x4, R198 ;  /* 0x000000040ec67825 */ /* 0x040fe200078e02c6 */
[C---:B------:R-:W-:Y:S01]  /*5240*/  SHF.R.U64 R92, R221.reuse, 0x12, RZ ;  /* 0x00000012dd5c7819 */ /* 0x040fe200000012ff */
[----:B------:R5:W-:Y:S01]  /*5250*/  LDGSTS.E [R225+0x8000], desc[UR16][R122.64], P1 ;  /* 0x080000007ae17fae */ /* 0x000be20008921850 */
[----:B------:R-:W-:Y:S01]  /*5260*/  CS2R R110, SRZ ;  /* 0x00000000006e7805 */ /* 0x000fe2000001ff00 */
[----:B------:R-:W-:Y:S01]  /*5270*/  IMAD.WIDE R200, R14, 0x4, R200 ;  /* 0x000000040ec87825 */ /* 0x000fe200078e02c8 */
[----:B-1----:R-:W-:Y:S01]  /*5280*/  CS2R R112, SRZ ;  /* 0x0000000000707805 */ /* 0x002fe2000001ff00 */
[----:B------:R1:W-:Y:S01]  /*5290*/  LDGSTS.E [R225+0xc000], desc[UR16][R124.64], P1 ;  /* 0x0c0000007ce17fae */ /* 0x0003e20008921850 */
[----:B------:R-:W-:Y:S01]  /*52a0*/  LOP3.LUT P1, RZ, R92, 0x1, RZ, 0xc0, !PT ;  /* 0x000000015cff7812 */ /* 0x000fe2000782c0ff */
[C---:B------:R-:W-:Y:S01]  /*52b0*/  IMAD.WIDE R202, R14.reuse, 0x4, R202 ;  /* 0x000000040eca7825 */ /* 0x040fe200078e02ca */
[C---:B------:R-:W-:Y:S01]  /*52c0*/  SHF.R.U64 R92, R221.reuse, 0x11, RZ ;  /* 0x00000011dd5c7819 */ /* 0x040fe200000012ff */
[----:B------:R1:W-:Y:S01]  /*52d0*/  LDGSTS.E [R225+0x8004], desc[UR16][R126.64], P2 ;  /* 0x080040007ee17fae */ /* 0x0003e20009121850 */
[----:B--2---:R-:W-:Y:S01]  /*52e0*/  CS2R R114, SRZ ;  /* 0x0000000000727805 */ /* 0x004fe2000001ff00 */
[----:B------:R-:W-:Y:S01]  /*52f0*/  IMAD.WIDE R204, R14, 0x4, R204 ;  /* 0x000000040ecc7825 */ /* 0x000fe200078e02cc */
[----:B----4-:R-:W-:Y:S01]  /*5300*/  CS2R R116, SRZ ;  /* 0x0000000000747805 */ /* 0x010fe2000001ff00 */
[----:B------:R2:W-:Y:S01]  /*5310*/  LDGSTS.E [R225+0xc004], desc[UR16][R128.64], P2 ;  /* 0x0c00400080e17fae */ /* 0x0005e20009121850 */
[----:B------:R-:W-:Y:S01]  /*5320*/  LOP3.LUT P2, RZ, R92, 0x1, RZ, 0xc0, !PT ;  /* 0x000000015cff7812 */ /* 0x000fe2000784c0ff */
[C---:B------:R-:W-:Y:S01]  /*5330*/  IMAD.WIDE R206, R14.reuse, 0x4, R206 ;  /* 0x000000040ece7825 */ /* 0x040fe200078e02ce */
[C---:B------:R-:W-:Y:S01]  /*5340*/  SHF.R.U64 R92, R221.reuse, 0x10, RZ ;  /* 0x00000010dd5c7819 */ /* 0x040fe200000012ff */
[----:B------:R4:W-:Y:S01]  /*5350*/  LDGSTS.E [R225+0x8008], desc[UR16][R130.64], P4 ;  /* 0x0800800082e17fae */ /* 0x0009e2000a121850 */
[----:B------:R-:W-:Y:S01]  /*5360*/  CS2R R118, SRZ ;  /* 0x0000000000767805 */ /* 0x000fe2000001ff00 */
[----:B------:R-:W-:Y:S01]  /*5370*/  IMAD.WIDE R208, R14, 0x4, R208 ;  /* 0x000000040ed07825 */ /* 0x000fe200078e02d0 */
[----:B---3--:R-:W-:Y:S01]  /*5380*/  CS2R R120, SRZ ;  /* 0x0000000000787805 */ /* 0x008fe2000001ff00 */
[----:B------:R3:W-:Y:S01]  /*5390*/  LDGSTS.E [R225+0xc008], desc[UR16][R132.64], P4 ;  /* 0x0c00800084e17fae */ /* 0x0007e2000a121850 */
[----:B------:R-:W-:Y:S01]  /*53a0*/  LOP3.LUT P4, RZ, R92, 0x1, RZ, 0xc0, !PT ;  /* 0x000000015cff7812 */ /* 0x000fe2000788c0ff */
[C---:B------:R-:W-:Y:S01]  /*53b0*/  IMAD.WIDE R210, R14.reuse, 0x4, R210 ;  /* 0x000000040ed27825 */ /* 0x040fe200078e02d2 */
[C---:B------:R-:W-:Y:S01]  /*53c0*/  SHF.R.U64 R92, R221.reuse, 0xf, RZ ;  /* 0x0000000fdd5c7819 */ /* 0x040fe200000012ff */
[----:B------:R3:W-:Y:S01]  /*53d0*/  LDGSTS.E [R225+0x800c], desc[UR16][R134.64], P3 ;  /* 0x0800c00086e17fae */ /* 0x0007e20009921850 */
[----:B-----5:R-:W-:Y:S01]  /*53e0*/  CS2R R122, SRZ ;  /* 0x00000000007a7805 */ /* 0x020fe2000001ff00 */
[----:B------:R-:W-:Y:S01]  /*53f0*/  IMAD.WIDE R212, R14, 0x4, R212 ;  /* 0x000000040ed47825 */ /* 0x000fe200078e02d4 */
[----:B-1----:R-:W-:Y:S01]  /*5400*/  CS2R R124, SRZ ;  /* 0x00000000007c7805 */ /* 0x002fe2000001ff00 */
[----:B------:R1:W-:Y:S01]  /*5410*/  LDGSTS.E [R225+0xc00c], desc[UR16][R136.64], P3 ;  /* 0x0c00c00088e17fae */ /* 0x0003e20009921850 */
[----:B------:R-:W-:Y:S01]  /*5420*/  LOP3.LUT P3, RZ, R92, 0x1, RZ, 0xc0, !PT ;  /* 0x000000015cff7812 */ /* 0x000fe2000786c0ff */
[C---:B------:R-:W-:Y:S01]  /*5430*/  IMAD.WIDE R214, R14.reuse, 0x4, R214 ;  /* 0x000000040ed67825 */ /* 0x040fe200078e02d6 */
[----:B------:R-:W-:Y:S01]  /*5440*/  SHF.R.U64 R92, R221, 0xe, RZ ;  /* 0x0000000edd5c7819 */ /* 0x000fe200000012ff */
[----:B------:R5:W-:Y:S01]  /*5450*/  LDGSTS.E [R224+0x8000], desc[UR16][R138.64], P0 ;  /* 0x080000008ae07fae */ /* 0x000be20008121850 */
[----:B------:R-:W-:Y:S01]  /*5460*/  CS2R R126, SRZ ;  /* 0x00000000007e7805 */ /* 0x000fe2000001ff00 */
[----:B------:R-:W-:Y:S01]  /*5470*/  IMAD.WIDE R26, R14, 0x4, R26 ;  /* 0x000000040e1a7825 */ /* 0x000fe200078e021a */
[----:B--2---:R-:W-:Y:S01]  /*5480*/  CS2R R128, SRZ ;  /* 0x0000000000807805 */ /* 0x004fe2000001ff00 */
[----:B------:R2:W-:Y:S01]  /*5490*/  LDGSTS.E [R224+0xc000], desc[UR16][R140.64], P0 ;  /* 0x0c0000008ce07fae */ /* 0x0005e20008121850 */
[----:B------:R-:W-:-:S02]  /*54a0*/  LOP3.LUT P0, RZ, R92, 0x1, RZ, 0xc0, !PT ;  /* 0x000000015cff7812 */ /* 0x000fc4000780c0ff */
[----:B----4-:R-:W-:Y:S02]  /*54b0*/  CS2R R130, SRZ ;  /* 0x0000000000827805 */ /* 0x010fe4000001ff00 */
[----:B------:R-:W-:Y:S01]  /*54c0*/  SHF.R.U64 R92, R221, 0xd, RZ ;  /* 0x0000000ddd5c7819 */ /* 0x000fe200000012ff */
[----:B------:R4:W-:Y:S01]  /*54d0*/  LDGSTS.E [R224+0x8004], desc[UR16][R142.64], P1 ;  /* 0x080040008ee07fae */ /* 0x0009e20008921850 */
[----:B---3--:R-:W-:Y:S02]  /*54e0*/  CS2R R132, SRZ ;  /* 0x0000000000847805 */ /* 0x008fe4000001ff00 */
[----:B------:R-:W-:Y:S02]  /*54f0*/  CS2R R134, SRZ ;  /* 0x0000000000867805 */ /* 0x000fe4000001ff00 */
[----:B-1----:R-:W-:Y:S01]  /*5500*/  CS2R R136, SRZ ;  /* 0x0000000000887805 */ /* 0x002fe2000001ff00 */
[----:B------:R1:W-:Y:S01]  /*5510*/  LDGSTS.E [R224+0xc004], desc[UR16][R144.64], P1 ;  /* 0x0c00400090e07fae */ /* 0x0003e20008921850 */
[----:B------:R-:W-:-:S02]  /*5520*/  LOP3.LUT P1, RZ, R92, 0x1, RZ, 0xc0, !PT ;  /* 0x000000015cff7812 */ /* 0x000fc4000782c0ff */
[----:B-----5:R-:W-:Y:S02]  /*5530*/  CS2R R138, SRZ ;  /* 0x00000000008a7805 */ /* 0x020fe4000001ff00 */
[----:B------:R-:W-:Y:S01]  /*5540*/  SHF.R.U64 R92, R221, 0xc, RZ ;  /* 0x0000000cdd5c7819 */ /* 0x000fe200000012ff */
[----:B------:R3:W-:Y:S01]  /*5550*/  LDGSTS.E [R224+0x8008], desc[UR16][R146.64], P2 ;  /* 0x0800800092e07fae */ /* 0x0007e20009121850 */
[----:B--2---:R-:W-:-:S03]  /*5560*/  CS2R R140, SRZ ;  /* 0x00000000008c7805 */ /* 0x004fc6000001ff00 */
[----:B------:R2:W-:Y:S01]  /*5570*/  LDGSTS.E [R224+0xc008], desc[UR16][R148.64], P2 ;  /* 0x0c00800094e07fae */ /* 0x0005e20009121850 */
[----:B------:R-:W-:Y:S02]  /*5580*/  LOP3.LUT P2, RZ, R92, 0x1, RZ, 0xc0, !PT ;  /* 0x000000015cff7812 */ /* 0x000fe4000784c0ff */
[----:B----4-:R-:W-:Y:S02]  /*5590*/  CS2R R142, SRZ ;  /* 0x00000000008e7805 */ /* 0x010fe4000001ff00 */
[----:B------:R-:W-:Y:S01]  /*55a0*/  SHF.R.U64 R92, R221, 0xb, RZ ;  /* 0x0000000bdd5c7819 */ /* 0x000fe200000012ff */
[----:B------:R4:W-:Y:S01]  /*55b0*/  LDGSTS.E [R224+0x800c], desc[UR16][R150.64], P4 ;  /* 0x0800c00096e07fae */ /* 0x0009e2000a121850 */
[----:B-1----:R-:W-:-:S03]  /*55c0*/  CS2R R144, SRZ ;  /* 0x0000000000907805 */ /* 0x002fc6000001ff00 */
[----:B------:R1:W-:Y:S01]  /*55d0*/  LDGSTS.E [R224+0xc00c], desc[UR16][R152.64], P4 ;  /* 0x0c00c00098e07fae */ /* 0x0003e2000a121850 */
[----:B------:R-:W-:Y:S02]  /*55e0*/  LOP3.LUT P4, RZ, R92, 0x1, RZ, 0xc0, !PT ;  /* 0x000000015cff7812 */ /* 0x000fe4000788c0ff */
[----:B---3--:R-:W-:Y:S02]  /*55f0*/  CS2R R146, SRZ ;  /* 0x0000000000927805 */ /* 0x008fe4000001ff00 */
        /* <DEDUP_REMOVED lines=42> */
[C---:B------:R-:W-:Y:S01]  /*58a0*/  SHF.R.U64 R92, R221.reuse, 0x2, RZ ;  /* 0x00000002dd5c7819 */ /* 0x040fe200000012ff */
[----:B------:R4:W-:Y:S01]  /*58b0*/  LDGSTS.E [R222+0x800c], desc[UR16][R182.64], P1 ;  /* 0x0800c000b6de7fae */ /* 0x0009e20008921850 */
[----:B------:R-:W-:Y:S02]  /*58c0*/  SHF.R.U64 R221, R221, 0x1, RZ ;  /* 0x00000001dddd7819 */ /* 0x000fe400000012ff */
[----:B-1----:R-:W-:Y:S01]  /*58d0*/  CS2R R176, SRZ ;  /* 0x0000000000b07805 */ /* 0x002fe2000001ff00 */
[----:B------:R1:W-:Y:S01]  /*58e0*/  LDGSTS.E [R222+0xc00c], desc[UR16][R184.64], P1 ;  /* 0x0c00c000b8de7fae */ /* 0x0003e20008921850 */
[----:B------:R-:W-:-:S02]  /*58f0*/  LOP3.LUT P1, RZ, R93, 0x1, RZ, 0xc0, !PT ;  /* 0x000000015dff7812 */ /* 0x000fc4000782c0ff */
[----:B---3--:R-:W-:Y:S01]  /*5900*/  CS2R R178, SRZ ;  /* 0x0000000000b27805 */ /* 0x008fe2000001ff00 */
[----:B------:R3:W-:Y:S01]  /*5910*/  LDGSTS.E [R7+0x8000], desc[UR16][R186.64], P2 ;  /* 0x08000000ba077fae */ /* 0x0007e20009121850 */
[----:B--2---:R-:W-:-:S03]  /*5920*/  CS2R R180, SRZ ;  /* 0x0000000000b47805 */ /* 0x004fc6000001ff00 */
[----:B------:R2:W-:Y:S01]  /*5930*/  LDGSTS.E [R7+0xc000], desc[UR16][R188.64], P2 ;  /* 0x0c000000bc077fae */ /* 0x0005e20009121850 */
[----:B------:R-:W-:Y:S02]  /*5940*/  LOP3.LUT P2, RZ, R92, 0x1, RZ, 0xc0, !PT ;  /* 0x000000015cff7812 */ /* 0x000fe4000784c0ff */
[----:B----4-:R-:W-:Y:S02]  /*5950*/  CS2R R182, SRZ ;  /* 0x0000000000b67805 */ /* 0x010fe4000001ff00 */
[----:B------:R-:W-:Y:S01]  /*5960*/  CS2R R92, SRZ ;  /* 0x00000000005c7805 */ /* 0x000fe2000001ff00 */
[----:B------:R4:W-:Y:S01]  /*5970*/  LDGSTS.E [R7+0x8004], desc[UR16][R190.64], P4 ;  /* 0x08004000be077fae */ /* 0x0009e2000a121850 */
[----:B-1----:R-:W-:-:S03]  /*5980*/  CS2R R184, SRZ ;  /* 0x0000000000b87805 */ /* 0x002fc6000001ff00 */
[----:B------:R1:W-:Y:S01]  /*5990*/  LDGSTS.E [R7+0xc004], desc[UR16][R192.64], P4 ;  /* 0x0c004000c0077fae */ /* 0x0003e2000a121850 */
[----:B------:R-:W-:Y:S02]  /*59a0*/  LOP3.LUT P4, RZ, R221, 0x1, RZ, 0xc0, !PT ;  /* 0x00000001ddff7812 */ /* 0x000fe4000788c0ff */
[----:B---3--:R-:W-:Y:S01]  /*59b0*/  CS2R R186, SRZ ;  /* 0x0000000000ba7805 */ /* 0x008fe2000001ff00 */
[----:B------:R3:W-:Y:S01]  /*59c0*/  STL [R1+0x80], RZ ;  /* 0x000080ff01007387 */ /* 0x0007e20000100800 */
[----:B--2---:R-:W-:-:S03]  /*59d0*/  CS2R R188, SRZ ;  /* 0x0000000000bc7805 */ /* 0x004fc6000001ff00 */
[----:B------:R3:W-:Y:S01]  /*59e0*/  STL [R1+0x84], RZ ;  /* 0x000084ff01007387 */ /* 0x0007e20000100800 */
[----:B----4-:R-:W-:-:S03]  /*59f0*/  CS2R R190, SRZ ;  /* 0x0000000000be7805 */ /* 0x010fc6000001ff00 */
[----:B------:R3:W-:Y:S01]  /*5a00*/  STL [R1+0x88], RZ ;  /* 0x000088ff01007387 */ /* 0x0007e20000100800 */
[----:B-1----:R-:W-:-:S03]  /*5a10*/  CS2R R192, SRZ ;  /* 0x0000000000c07805 */ /* 0x002fc6000001ff00 */
[----:B------:R1:W-:Y:S04]  /*5a20*/  LDGSTS.E [R7+0x8008], desc[UR16][R194.64], P3 ;  /* 0x08008000c2077fae */ /* 0x0003e80009921850 */
[----:B------:R3:W-:Y:S04]  /*5a30*/  STL [R1+0x8c], RZ ;  /* 0x00008cff01007387 */ /* 0x0007e80000100800 */
[----:B------:R2:W-:Y:S04]  /*5a40*/  LDGSTS.E [R7+0xc008], desc[UR16][R196.64], P3 ;  /* 0x0c008000c4077fae */ /* 0x0005e80009921850 */
[----:B------:R3:W-:Y:S01]  /*5a50*/  STL [R1+0x90], RZ ;  /* 0x000090ff01007387 */ /* 0x0007e20000100800 */
[----:B-1----:R-:W-:-:S03]  /*5a60*/  CS2R R194, SRZ ;  /* 0x0000000000c27805 */ /* 0x002fc6000001ff00 */
[----:B------:R1:W-:Y:S04]  /*5a70*/  LDGSTS.E [R7+0x800c], desc[UR16][R198.64], P0 ;  /* 0x0800c000c6077fae */ /* 0x0003e80008121850 */
[----:B------:R3:W-:Y:S01]  /*5a80*/  STL [R1+0x94], RZ ;  /* 0x000094ff01007387 */ /* 0x0007e20000100800 */
[----:B--2---:R-:W-:-:S03]  /*5a90*/  CS2R R196, SRZ ;  /* 0x0000000000c47805 */ /* 0x004fc6000001ff00 */
[----:B------:R2:W-:Y:S01]  /*5aa0*/  LDGSTS.E [R7+0xc00c], desc[UR16][R200.64], P0 ;  /* 0x0c00c000c8077fae */ /* 0x0005e20008121850 */
[----:B------:R-:W-:-:S03]  /*5ab0*/  ISETP.GE.AND P0, PT, R0, 0x20, PT ;  /* 0x000000200000780c */ /* 0x000fc60003f06270 */
[----:B------:R3:W-:Y:S01]  /*5ac0*/  STL [R1+0x98], RZ ;  /* 0x000098ff01007387 */ /* 0x0007e20000100800 */
[----:B-1----:R-:W-:-:S03]  /*5ad0*/  CS2R R198, SRZ ;  /* 0x0000000000c67805 */ /* 0x002fc6000001ff00 */
[----:B------:R1:W-:Y:S01]  /*5ae0*/  LDGSTS.E [R220+0x8000], desc[UR16][R202.64], P1 ;  /* 0x08000000cadc7fae */ /* 0x0003e20008921850 */
[----:B--2---:R-:W-:-:S03]  /*5af0*/  IMAD.SHL.U32 R7, R3, 0x20, RZ ;  /* 0x0000002003077824 */ /* 0x004fc600078e00ff */
[----:B------:R3:W-:Y:S01]  /*5b00*/  STL [R1+0x9c], RZ ;  /* 0x00009cff01007387 */ /* 0x0007e20000100800 */
[----:B------:R-:W-:Y:S01]  /*5b10*/  CS2R R200, SRZ ;  /* 0x0000000000c87805 */ /* 0x000fe2000001ff00 */
[C---:B------:R-:W-:Y:S02]  /*5b20*/  IMAD.WIDE R90, R7.reuse, 0x4, R90 ;  /* 0x00000004075a7825 */ /* 0x040fe400078e025a */
[----:B------:R2:W-:Y:S02]  /*5b30*/  LDGSTS.E [R220+0xc000], desc[UR16][R204.64], P1 ;  /* 0x0c000000ccdc7fae */ /* 0x0005e40008921850 */
[C---:B------:R-:W-:Y:S02]  /*5b40*/  IMAD.WIDE R88, R7.reuse, 0x4, R88 ;  /* 0x0000000407587825 */ /* 0x040fe400078e0258 */
[----:B------:R3:W-:Y:S01]  /*5b50*/  STL [R1+0xa0], RZ ;  /* 0x0000a0ff01007387 */ /* 0x0007e20000100800 */
[----:B-1----:R-:W-:Y:S01]  /*5b60*/  CS2R R202, SRZ ;  /* 0x0000000000ca7805 */ /* 0x002fe2000001ff00 */
[----:B------:R-:W-:-:S02]  /*5b70*/  IMAD.WIDE R28, R7, 0x4, R28 ;  /* 0x00000004071c7825 */ /* 0x000fc400078e021c */
[----:B------:R1:W-:Y:S02]  /*5b80*/  LDGSTS.E [R220+0x8004], desc[UR16][R206.64], P2 ;  /* 0x08004000cedc7fae */ /* 0x0003e40009121850 */
[C---:B------:R-:W-:Y:S02]  /*5b90*/  IMAD.WIDE R86, R7.reuse, 0x4, R86 ;  /* 0x0000000407567825 */ /* 0x040fe400078e0256 */
[----:B------:R3:W-:Y:S01]  /*5ba0*/  STL [R1+0xa4], RZ ;  /* 0x0000a4ff01007387 */ /* 0x0007e20000100800 */
[----:B--2---:R-:W-:Y:S01]  /*5bb0*/  CS2R R204, SRZ ;  /* 0x0000000000cc7805 */ /* 0x004fe2000001ff00 */
[C---:B------:R-:W-:Y:S02]  /*5bc0*/  IMAD.WIDE R84, R7.reuse, 0x4, R84 ;  /* 0x0000000407547825 */ /* 0x040fe400078e0254 */
[----:B------:R2:W-:Y:S02]  /*5bd0*/  LDGSTS.E [R220+0xc004], desc[UR16][R208.64], P2 ;  /* 0x0c004000d0dc7fae */ /* 0x0005e40009121850 */
[----:B------:R-:W-:-:S02]  /*5be0*/  IMAD.WIDE R82, R7, 0x4, R82 ;  /* 0x0000000407527825 */ /* 0x000fc400078e0252 */
[----:B------:R3:W-:Y:S01]  /*5bf0*/  STL [R1+0xa8], RZ ;  /* 0x0000a8ff01007387 */ /* 0x0007e20000100800 */
[----:B-1----:R-:W-:Y:S01]  /*5c00*/  CS2R R206, SRZ ;  /* 0x0000000000ce7805 */ /* 0x002fe2000001ff00 */
[C---:B------:R-:W-:Y:S02]  /*5c10*/  IMAD.WIDE R80, R7.reuse, 0x4, R80 ;  /* 0x0000000407507825 */ /* 0x040fe400078e0250 */
[----:B------:R1:W-:Y:S02]  /*5c20*/  LDGSTS.E [R220+0x8008], desc[UR16][R210.64], P4 ;  /* 0x08008000d2dc7fae */ /* 0x0003e4000a121850 */
[C---:B------:R-:W-:Y:S02]  /*5c30*/  IMAD.WIDE R78, R7.reuse, 0x4, R78 ;  /* 0x00000004074e7825 */ /* 0x040fe400078e024e */
[----:B------:R3:W-:Y:S01]  /*5c40*/  STL [R1+0xac], RZ ;  /* 0x0000acff01007387 */ /* 0x0007e20000100800 */
[----:B--2---:R-:W-:Y:S01]  /*5c50*/  CS2R R208, SRZ ;  /* 0x0000000000d07805 */ /* 0x004fe2000001ff00 */
[----:B------:R-:W-:-:S02]  /*5c60*/  IMAD.WIDE R76, R7, 0x4, R76 ;  /* 0x00000004074c7825 */ /* 0x000fc400078e024c */
[----:B------:R2:W-:Y:S02]  /*5c70*/  LDGSTS.E [R220+0xc008], desc[UR16][R212.64], P4 ;  /* 0x0c008000d4dc7fae */ /* 0x0005e4000a121850 */
[C---:B------:R-:W-:Y:S02]  /*5c80*/  IMAD.WIDE R74, R7.reuse, 0x4, R74 ;  /* 0x00000004074a7825 */ /* 0x040fe400078e024a */
[----:B------:R3:W-:Y:S01]  /*5c90*/  STL [R1+0xb0], RZ ;  /* 0x0000b0ff01007387 */ /* 0x0007e20000100800 */
[----:B-1----:R-:W-:Y:S01]  /*5ca0*/  CS2R R210, SRZ ;  /* 0x0000000000d27805 */ /* 0x002fe2000001ff00 */
[C---:B------:R-:W-:Y:S02]  /*5cb0*/  IMAD.WIDE R72, R7.reuse, 0x4, R72 ;  /* 0x0000000407487825 */ /* 0x040fe400078e0248 */
[----:B------:R1:W-:Y:S02]  /*5cc0*/  LDGSTS.E [R220+0x800c], desc[UR16][R214.64], !P5 ;  /* 0x0800c000d6dc7fae */ /* 0x0003e4000e921850 */
[----:B------:R-:W-:-:S02]  /*5cd0*/  IMAD.WIDE R70, R7, 0x4, R70 ;  /* 0x0000000407467825 */ /* 0x000fc400078e0246 */
[----:B------:R3:W-:Y:S01]  /*5ce0*/  STL [R1+0xb4], RZ ;  /* 0x0000b4ff01007387 */ /* 0x0007e20000100800 */
[----:B--2---:R-:W-:Y:S01]  /*5cf0*/  CS2R R212, SRZ ;  /* 0x0000000000d47805 */ /* 0x004fe2000001ff00 */
[C---:B------:R-:W-:Y:S02]  /*5d00*/  IMAD.WIDE R68, R7.reuse, 0x4, R68 ;  /* 0x0000000407447825 */ /* 0x040fe400078e0244 */
[----:B------:R2:W-:Y:S02]  /*5d10*/  LDGSTS.E [R220+0xc00c], desc[UR16][R26.64], !P5 ;  /* 0x0c00c0001adc7fae */ /* 0x0005e4000e921850 */
[C---:B------:R-:W-:Y:S02]  /*5d20*/  IMAD.WIDE R66, R7.reuse, 0x4, R66 ;  /* 0x0000000407427825 */ /* 0x040fe400078e0242 */
[----:B------:R3:W-:Y:S01]  /*5d30*/  STL [R1+0xb8], RZ ;  /* 0x0000b8ff01007387 */ /* 0x0007e20000100800 */
[----:B-1----:R-:W-:Y:S01]  /*5d40*/  CS2R R214, SRZ ;  /* 0x0000000000d67805 */ /* 0x002fe2000001ff00 */
[----:B------:R-:W-:-:S02]  /*5d50*/  IMAD.WIDE R64, R7, 0x4, R64 ;  /* 0x0000000407407825 */ /* 0x000fc400078e0240 */
[----:B------:R-:W0:Y:S02]  /*5d60*/  LDGDEPBAR ;  /* 0x00000000000079af */ /* 0x000e240000000000 */
[C---:B------:R-:W-:Y:S02]  /*5d70*/  IMAD.WIDE R62, R7.reuse, 0x4, R62 ;  /* 0x00000004073e7825 */ /* 0x040fe400078e023e */
[----:B------:R3:W-:Y:S01]  /*5d80*/  STL [R1+0xbc], RZ ;  /* 0x0000bcff01007387 */ /* 0x0007e20000100800 */
[----:B--2---:R-:W-:Y:S01]  /*5d90*/  CS2R R26, SRZ ;  /* 0x00000000001a7805 */ /* 0x004fe2000001ff00 */
[C---:B------:R-:W-:Y:S02]  /*5da0*/  IMAD.WIDE R60, R7.reuse, 0x4, R60 ;  /* 0x00000004073c7825 */ /* 0x040fe400078e023c */
[----:B------:R1:W-:Y:S02]  /*5db0*/  LDGSTS.E [R25+0x1c000], desc[UR16][R90.64], P6 ;  /* 0x1c0000005a197fae */ /* 0x0003e4000b121850 */
[----:B------:R-:W-:-:S02]  /*5dc0*/  IMAD.WIDE R58, R7, 0x4, R58 ;  /* 0x00000004073a7825 */ /* 0x000fc400078e023a */
[----:B------:R3:W-:Y:S02]  /*5dd0*/  STL [R1+0xc0], RZ ;  /* 0x0000c0ff01007387 */ /* 0x0007e40000100800 */
        /* <DEDUP_REMOVED lines=26> */
[----:B------:R1:W-:Y:S02]  /*5f80*/  LDGSTS.E [R25+0x1d800], desc[UR16][R80.64], P6 ;  /* 0x1d80000050197fae */ /* 0x0003e4000b121850 */
[----:B------:R-:W-:-:S02]  /*5f90*/  IMAD.WIDE R34, R7, 0x4, R34 ;  /* 0x0000000407227825 */ /* 0x000fc400078e0222 */
[----:B------:R3:W-:Y:S01]  /*5fa0*/  STL [R1+0xd8], RZ ;  /* 0x0000d8ff01007387 */ /* 0x0007e20000100800 */
[----:B--2---:R-:W-:Y:S01]  /*5fb0*/  CS2R R82, SRZ ;  /* 0x0000000000527805 */ /* 0x004fe2000001ff00 */
[C---:B------:R-:W-:Y:S02]  /*5fc0*/  IMAD.WIDE R32, R7.reuse, 0x4, R32 ;  /* 0x0000000407207825 */ /* 0x040fe400078e0220 */
[----:B------:R2:W-:Y:S02]  /*5fd0*/  LDGSTS.E [R25+0x1dc00], desc[UR16][R78.64], P6 ;  /* 0x1dc000004e197fae */ /* 0x0005e4000b121850 */
[----:B------:R-:W-:Y:S02]  /*5fe0*/  IMAD.WIDE R30, R7, 0x4, R30 ;  /* 0x00000004071e7825 */ /* 0x000fe400078e021e */
[----:B------:R3:W-:Y:S01]  /*5ff0*/  STL [R1+0xdc], RZ ;  /* 0x0000dcff01007387 */ /* 0x0007e20000100800 */
[----:B-1----:R-:W-:-:S03]  /*6000*/  CS2R R80, SRZ ;  /* 0x0000000000507805 */ /* 0x002fc6000001ff00 */
[----:B------:R1:W-:Y:S04]  /*6010*/  LDGSTS.E [R25+0x1e000], desc[UR16][R76.64], P6 ;  /* 0x1e0000004c197fae */ /* 0x0003e8000b121850 */
[----:B------:R3:W-:Y:S01]  /*6020*/  STL [R1+0xe0], RZ ;  /* 0x0000e0ff01007387 */ /* 0x0007e20000100800 */
[----:B--2---:R-:W-:-:S03]  /*6030*/  CS2R R78, SRZ ;  /* 0x00000000004e7805 */ /* 0x004fc6000001ff00 */
[----:B------:R2:W-:Y:S04]  /*6040*/  LDGSTS.E [R25+0x1e400], desc[UR16][R74.64], P6 ;  /* 0x1e4000004a197fae */ /* 0x0005e8000b121850 */
        /* <DEDUP_REMOVED lines=21> */
[----:B------:R4:W-:Y:S01]  /*61a0*/  LDGSTS.E [R24+0x1c600], desc[UR16][R58.64], P6 ;  /* 0x1c6000003a187fae */ /* 0x0009e2000b121850 */
[----:B--2---:R-:W-:-:S03]  /*61b0*/  CS2R R62, SRZ ;  /* 0x00000000003e7805 */ /* 0x004fc6000001ff00 */
[----:B------:R2:W-:Y:S04]  /*61c0*/  LDGSTS.E [R24+0x1ca00], desc[UR16][R56.64], P6 ;  /* 0x1ca0000038187fae */ /* 0x0005e8000b121850 */
[----:B------:R5:W-:Y:S01]  /*61d0*/  LDGSTS.E [R24+0x1ce00], desc[UR16][R54.64], P6 ;  /* 0x1ce0000036187fae */ /* 0x000be2000b121850 */
[----:B-1----:R-:W-:-:S03]  /*61e0*/  CS2R R60, SRZ ;  /* 0x00000000003c7805 */ /* 0x002fc6000001ff00 */
[----:B------:R1:W-:Y:S01]  /*61f0*/  LDGSTS.E [R24+0x1d200], desc[UR16][R52.64], P6 ;  /* 0x1d20000034187fae */ /* 0x0003e2000b121850 */
[----:B----4-:R-:W-:-:S03]  /*6200*/  CS2R R58, SRZ ;  /* 0x00000000003a7805 */ /* 0x010fc6000001ff00 */
[----:B------:R4:W-:Y:S01]  /*6210*/  LDGSTS.E [R24+0x1d600], desc[UR16][R50.64], P6 ;  /* 0x1d60000032187fae */ /* 0x0009e2000b121850 */
[----:B--2---:R-:W-:-:S03]  /*6220*/  CS2R R56, SRZ ;  /* 0x0000000000387805 */ /* 0x004fc6000001ff00 */
[----:B------:R2:W-:Y:S01]  /*6230*/  LDGSTS.E [R24+0x1da00], desc[UR16][R48.64], P6 ;  /* 0x1da0000030187fae */ /* 0x0005e2000b121850 */
[----:B-----5:R-:W-:-:S03]  /*6240*/  CS2R R54, SRZ ;  /* 0x0000000000367805 */ /* 0x020fc6000001ff00 */
        /* <DEDUP_REMOVED lines=18> */
[----:B------:R-:W0:Y:S01]  /*6370*/  LDGDEPBAR ;  /* 0x00000000000079af */ /* 0x000e220000000000 */
[----:B----4-:R-:W-:Y:S02]  /*6380*/  CS2R R34, SRZ ;  /* 0x0000000000227805 */ /* 0x010fe4000001ff00 */
[----:B--2---:R-:W-:Y:S02]  /*6390*/  CS2R R32, SRZ ;  /* 0x0000000000207805 */ /* 0x004fe4000001ff00 */
[----:B-----5:R-:W-:Y:S02]  /*63a0*/  CS2R R24, SRZ ;  /* 0x0000000000187805 */ /* 0x020fe4000001ff00 */
[----:B------:R-:W-:Y:S01]  /*63b0*/  CS2R R30, SRZ ;  /* 0x00000000001e7805 */ /* 0x000fe2000001ff00 */
[----:B---3--:R-:W-:Y:S06]  /*63c0*/  @!P0 BRA `(.L_x_0) ;  /* 0x0000006c00948947 */ /* 0x008fec0003800000 */
[----:B------:R-:W-:Y:S01]  /*63d0*/  STL [R1+0x37c], R16 ;  /* 0x00037c1001007387 */ /* 0x000fe20000100800 */
[----:B------:R-:W-:Y:S01]  /*63e0*/  SHF.R.S32.HI R3, RZ, 0x1f, R248 ;  /* 0x0000001fff037819 */ /* 0x000fe200000114f8 */
[C---:B------:R-:W-:Y:S01]  /*63f0*/  IMAD.SHL.U32 R67, R7.reuse, 0x8, RZ ;  /* 0x0000000807437824 */ /* 0x040fe200078e00ff */
[----:B------:R-:W-:Y:S01]  /*6400*/  SHF.R.S32.HI R24, RZ, 0x1f, R7 ;  /* 0x0000001fff187819 */ /* 0x000fe20000011407 */
[----:B------:R-:W-:Y:S01]  /*6410*/  STL [R1+0x378], R13 ;  /* 0x0003780d01007387 */ /* 0x000fe20000100800 */
[----:B------:R-:W-:Y:S02]  /*6420*/  SHF.R.S32.HI R25, RZ, 0x1f, R6 ;  /* 0x0000001fff197819 */ /* 0x000fe40000011406 */
[----:B------:R-:W-:Y:S01]  /*6430*/  SHF.R.S32.HI R87, RZ, 0x1f, R0 ;  /* 0x0000001fff577819 */ /* 0x000fe20000011400 */
[----:B------:R-:W-:Y:S01]  /*6440*/  STL [R1+0x374], R12 ;  /* 0x0003740c01007387 */ /* 0x000fe20000100800 */
[----:B------:R-:W-:Y:S02]  /*6450*/  SHF.L.U64.HI R66, R7, 0x3, R24 ;  /* 0x0000000307427819 */ /* 0x000fe40000010218 */
[----:B------:R-:W-:Y:S01]  /*6460*/  LEA R64, P0, R6, R67, 0x2 ;  /* 0x0000004306407211 */ /* 0x000fe200078010ff */
[----:B------:R1:W-:Y:S01]  /*6470*/  STL [R1+0x370], R9 ;  /* 0x0003700901007387 */ /* 0x0003e20000100800 */
[----:B------:R-:W-:-:S02]  /*6480*/  LEA.HI R87, R87, R0, RZ, 0x5 ;  /* 0x0000000057577211 */ /* 0x000fc400078f28ff */
[----:B------:R-:W-:Y:S01]  /*6490*/  LEA.HI.X R65, R6, R66, R25, 0x2, P0 ;  /* 0x0000004206417211 */ /* 0x000fe200000f1419 */
[----:B------:R2:W-:Y:S01]  /*64a0*/  STL [R1+0x36c], R4 ;  /* 0x00036c0401007387 */ /* 0x0005e20000100800 */
[----:B------:R-:W-:Y:S02]  /*64b0*/  SHF.R.S32.HI R25, RZ, 0x1f, R8 ;  /* 0x0000001fff197819 */ /* 0x000fe40000011408 */
[----:B------:R-:W-:Y:S02]  /*64c0*/  SHF.R.S32.HI R0, RZ, 0x1f, R15 ;  /* 0x0000001fff007819 */ /* 0x000fe4000001140f */
[----:B------:R-:W-:Y:S02]  /*64d0*/  LEA R62, P0, R8, R67, 0x2 ;  /* 0x00000043083e7211 */ /* 0x000fe400078010ff */
[----:B-1----:R-:W-:Y:S02]  /*64e0*/  SHF.L.U64.HI R9, R248, 0x2, R3 ;  /* 0x00000002f8097819 */ /* 0x002fe40000010203 */
[----:B------:R-:W-:-:S02]  /*64f0*/  SHF.R.S32.HI R3, RZ, 0x1f, R2 ;  /* 0x0000001fff037819 */ /* 0x000fc40000011402 */
[-C--:B------:R-:W-:Y:S02]  /*6500*/  LEA R60, P1, R10, R67.reuse, 0x2 ;  /* 0x000000430a3c7211 */ /* 0x080fe400078210ff */
[----:B------:R-:W-:Y:S02]  /*6510*/  SHF.L.U64.HI R86, R2, 0x2, R3 ;  /* 0x0000000202567819 */ /* 0x000fe40000010203 */
[----:B------:R-:W-:Y:S02]  /*6520*/  SHF.R.S32.HI R3, RZ, 0x1f, R10 ;  /* 0x0000001fff037819 */ /* 0x000fe4000001140a */
[----:B------:R-:W-:Y:S02]  /*6530*/  SHF.R.S32.HI R2, RZ, 0x1f, R11 ;  /* 0x0000001fff027819 */ /* 0x000fe4000001140b */
[-C--:B------:R-:W-:Y:S02]  /*6540*/  LEA R58, P2, R11, R67.reuse, 0x2 ;  /* 0x000000430b3a7211 */ /* 0x080fe400078410ff */
[----:B------:R-:W-:-:S02]  /*6550*/  LEA R218, P3, R15, R67, 0x2 ;  /* 0x000000430fda7211 */ /* 0x000fc400078610ff */
[-C--:B------:R-:W-:Y:S02]  /*6560*/  LEA.HI.X R63, R8, R66.reuse, R25, 0x2, P0 ;  /* 0x00000042083f7211 */ /* 0x080fe400000f1419 */
[-C--:B------:R-:W-:Y:S02]  /*6570*/  LEA.HI.X R61, R10, R66.reuse, R3, 0x2, P1 ;  /* 0x000000420a3d7211 */ /* 0x080fe400008f1403 */
[-C--:B------:R-:W-:Y:S02]  /*6580*/  LEA.HI.X R59, R11, R66.reuse, R2, 0x2, P2 ;  /* 0x000000420b3b7211 */ /* 0x080fe400010f1402 */
[----:B------:R-:W-:Y:S02]  /*6590*/  LEA.HI.X R57, R15, R66, R0, 0x2, P3 ;  /* 0x000000420f397211 */ /* 0x000fe400018f1400 */
[----:B------:R-:W-:Y:S02]  /*65a0*/  SHF.R.S32.HI R2, RZ, 0x1f, R17 ;  /* 0x0000001fff027819 */ /* 0x000fe40000011411 */
[----:B------:R-:W-:-:S02]  /*65b0*/  SHF.R.S32.HI R0, RZ, 0x1f, R19 ;  /* 0x0000001fff007819 */ /* 0x000fc40000011413 */
[----:B------:R-:W-:Y:S02]  /*65c0*/  SHF.R.S32.HI R3, RZ, 0x1f, R20 ;  /* 0x0000001fff037819 */ /* 0x000fe40000011414 */
[-C--:B------:R-:W-:Y:S02]  /*65d0*/  LEA R220, P0, R17, R67.reuse, 0x2 ;  /* 0x0000004311dc7211 */ /* 0x080fe400078010ff */
[-C--:B------:R-:W-:Y:S02]  /*65e0*/  LEA R224, P2, R19, R67.reuse, 0x2 ;  /* 0x0000004313e07211 */ /* 0x080fe400078410ff */
[----:B------:R-:W-:Y:S02]  /*65f0*/  LEA R226, P3, R20, R67, 0x2 ;  /* 0x0000004314e27211 */ /* 0x000fe400078610ff */
[-C--:B------:R-:W-:Y:S02]  /*6600*/  LEA.HI.X R219, R17, R66.reuse, R2, 0x2, P0 ;  /* 0x0000004211db7211 */ /* 0x080fe400000f1402 */
[----:B------:R-:W-:-:S02]  /*6610*/  LEA.HI.X R223, R19, R66, R0, 0x2, P2 ;  /* 0x0000004213df7211 */ /* 0x000fc400010f1400 */
[----:B------:R-:W-:Y:S02]  /*6620*/  LEA.HI.X R225, R20, R66, R3, 0x2, P3 ;  /* 0x0000004214e17211 */ /* 0x000fe400018f1403 */
[----:B------:R-:W-:Y:S02]  /*6630*/  SHF.R.S32.HI R11, RZ, 0x1f, R18 ;  /* 0x0000001fff0b7819 */ /* 0x000fe40000011412 */
[----:B------:R-:W-:Y:S02]  /*6640*/  LEA R222, P1, R18, R67, 0x2 ;  /* 0x0000004312de7211 */ /* 0x000fe400078210ff */
[----:B------:R-:W-:Y:S02]  /*6650*/  SHF.R.S32.HI R2, RZ, 0x1f, R21 ;  /* 0x0000001fff027819 */ /* 0x000fe40000011415 */
[----:B------:R-:W-:Y:S02]  /*6660*/  SHF.R.S32.HI R0, RZ, 0x1f, R23 ;  /* 0x0000001fff007819 */ /* 0x000fe40000011417 */
[----:B------:R-:W-:-:S02]  /*6670*/  SHF.R.S32.HI R3, RZ, 0x1f, R216 ;  /* 0x0000001fff037819 */ /* 0x000fc400000114d8 */
[-C--:B------:R-:W-:Y:S02]  /*6680*/  LEA R55, P0, R21, R67.reuse, 0x2 ;  /* 0x0000004315377211 */ /* 0x080fe400078010ff */
[-C--:B------:R-:W-:Y:S02]  /*6690*/  LEA R52, P2, R23, R67.reuse, 0x2 ;  /* 0x0000004317347211 */ /* 0x080fe400078410ff */
[----:B------:R-:W-:Y:S02]  /*66a0*/  LEA R50, P3, R216, R67, 0x2 ;  /* 0x00000043d8327211 */ /* 0x000fe400078610ff */
[-C--:B------:R-:W-:Y:S02]  /*66b0*/  LEA.HI.X R221, R18, R66.reuse, R11, 0x2, P1 ;  /* 0x0000004212dd7211 */ /* 0x080fe400008f140b */
        /* <DEDUP_REMOVED lines=11> */
[----:B------:R-:W-:Y:S02]  /*6770*/  SHF.R.S32.HI R26, RZ, 0x1f, R247 ;  /* 0x0000001fff1a7819 */ /* 0x000fe400000114f7 */
[-C--:B------:R-:W-:Y:S02]  /*6780*/  LEA.HI.X R54, R22, R66.reuse, R11, 0x2, P1 ;  /* 0x0000004216367211 */ /* 0x080fe400008f140b */
[----:B------:R-:W-:-:S02]  /*6790*/  LEA.HI.X R49, R217, R66, R6, 0x2, P0 ;  /* 0x00000042d9317211 */ /* 0x000fc400000f1406 */
[-C--:B------:R-:W-:Y:S02]  /*67a0*/  LEA.HI.X R45, R228, R66.reuse, R3, 0x2, P2 ;  /* 0x00000042e42d7211 */ /* 0x080fe400010f1403 */
[----:B------:R-:W-:Y:S02]  /*67b0*/  LEA.HI.X R43, R229, R66, R0, 0x2, P3 ;  /* 0x00000042e52b7211 */ /* 0x000fe400018f1400 */
[----:B------:R-:W-:Y:S02]  /*67c0*/  SHF.R.S32.HI R2, RZ, 0x1f, R227 ;  /* 0x0000001fff027819 */ /* 0x000fe400000114e3 */
[----:B------:R-:W-:Y:S02]  /*67d0*/  LEA R46, P1, R227, R67, 0x2 ;  /* 0x00000043e32e7211 */ /* 0x000fe400078210ff */
[----:B------:R-:W-:Y:S02]  /*67e0*/  SHF.R.S32.HI R15, RZ, 0x1f, R230 ;  /* 0x0000001fff0f7819 */ /* 0x000fe400000114e6 */
[----:B------:R-:W-:-:S02]  /*67f0*/  SHF.R.S32.HI R0, RZ, 0x1f, R233 ;  /* 0x0000001fff007819 */ /* 0x000fc400000114e9 */
[-C--:B------:R-:W-:Y:S02]  /*6800*/  LEA R40, P0, R230, R67.reuse, 0x2 ;  /* 0x00000043e6287211 */ /* 0x080fe400078010ff */
[-C--:B------:R-:W-:Y:S02]  /*6810*/  LEA R248, P2, R233, R67.reuse, 0x2 ;  /* 0x00000043e9f87211 */ /* 0x080fe400078410ff */
[----:B------:R-:W-:Y:S02]  /*6820*/  SHF.R.S32.HI R3, RZ, 0x1f, R234 ;  /* 0x0000001fff037819 */ /* 0x000fe400000114ea */
[----:B------:R-:W-:Y:S02]  /*6830*/  LEA R250, P3, R234, R67, 0x2 ;  /* 0x00000043eafa7211 */ /* 0x000fe400078610ff */
[----:B--2---:R-:W-:Y:S02]  /*6840*/  SHF.L.U64.HI R4, R247, 0x2, R26 ;  /* 0x00000002f7047819 */ /* 0x004fe4000001021a */
[----:B------:R-:W-:-:S02]  /*6850*/  LEA.HI.X R47, R227, R66, R2, 0x2, P1 ;  /* 0x00000042e32f7211 */ /* 0x000fc400008f1402 */
[-C--:B------:R-:W-:Y:S01]  /*6860*/  LEA.HI.X R41, R230, R66.reuse, R15, 0x2, P0 ;  /* 0x00000042e6297211 */ /* 0x080fe200000f140f */
[----:B------:R-:W-:Y:S01]  /*6870*/  STL [R1+0x158], R4 ;  /* 0x0001580401007387 */ /* 0x000fe20000100800 */
[-C--:B------:R-:W-:Y:S02]  /*6880*/  LEA.HI.X R247, R233, R66.reuse, R0, 0x2, P2 ;  /* 0x00000042e9f77211 */ /* 0x080fe400010f1400 */
[----:B------:R-:W-:Y:S01]  /*6890*/  SHF.R.S32.HI R11, RZ, 0x1f, R232 ;  /* 0x0000001fff0b7819 */ /* 0x000fe200000114e8 */
[----:B------:R-:W-:Y:S01]  /*68a0*/  STL [R1+0x3f4], R4 ;  /* 0x0003f40401007387 */ /* 0x000fe20000100800 */
[----:B------:R-:W-:Y:S02]  /*68b0*/  LEA R39, P1, R232, R67, 0x2 ;  /* 0x00000043e8277211 */ /* 0x000fe400078210ff */
[----:B------:R-:W-:Y:S01]  /*68c0*/  LEA.HI.X R249, R234, R66, R3, 0x2, P3 ;  /* 0x00000042eaf97211 */ /* 0x000fe200018f1403 */
[----:B------:R-:W-:Y:S01]  /*68d0*/  STL [R1+0x15c], R9 ;  /* 0x00015c0901007387 */ /* 0x000fe20000100800 */
[----:B------:R-:W-:-:S02]  /*68e0*/  SHF.R.S32.HI R2, RZ, 0x1f, R235 ;  /* 0x0000001fff027819 */ /* 0x000fc400000114eb */
[----:B------:R-:W-:Y:S01]  /*68f0*/  SHF.R.S32.HI R0, RZ, 0x1f, R237 ;  /* 0x0000001fff007819 */ /* 0x000fe200000114ed */
[----:B------:R-:W-:Y:S01]  /*6900*/  STL [R1+0x3f8], R9 ;  /* 0x0003f80901007387 */ /* 0x000fe20000100800 */
[-C--:B------:R-:W-:Y:S02]  /*6910*/  LEA R252, P0, R235, R67.reuse, 0x2 ;  /* 0x00000043ebfc7211 */ /* 0x080fe400078010ff */
[-C--:B------:R-:W-:Y:S01]  /*6920*/  LEA R35, P2, R237, R67.reuse, 0x2 ;  /* 0x00000043ed237211 */ /* 0x080fe200078410ff */
[----:B------:R-:W-:Y:S01]  /*6930*/  STL [R1+0x380], R86 ;  /* 0x0003805601007387 */ /* 0x000fe20000100800 */
[----:B------:R-:W-:Y:S02]  /*6940*/  SHF.R.S32.HI R3, RZ, 0x1f, R238 ;  /* 0x0000001fff037819 */ /* 0x000fe400000114ee */
[----:B------:R-:W-:Y:S02]  /*6950*/  LEA R33, P3, R238, R67, 0x2 ;  /* 0x00000043ee217211 */ /* 0x000fe400078610ff */
[----:B------:R-:W-:-:S02]  /*6960*/  LEA.HI.X R245, R232, R66, R11, 0x2, P1 ;  /* 0x00000042e8f57211 */ /* 0x000fc400008f140b */
[-C--:B------:R-:W-:Y:S02]  /*6970*/  LEA.HI.X R251, R235, R66.reuse, R2, 0x2, P0 ;  /* 0x00000042ebfb7211 */ /* 0x080fe400000f1402 */
[-C--:B------:R-:W-:Y:S02]  /*6980*/  LEA.HI.X R36, R237, R66.reuse, R0, 0x2, P2 ;  /* 0x00000042ed247211 */ /* 0x080fe400010f1400 */
[----:B------:R-:W-:Y:S02]  /*6990*/  SHF.R.S32.HI R26, RZ, 0x1f, R5 ;  /* 0x0000001fff1a7819 */ /* 0x000fe40000011405 */
[----:B------:R-:W-:Y:S02]  /*69a0*/  SHF.R.S32.HI R11, RZ, 0x1f, R236 ;  /* 0x0000001fff0b7819 */ /* 0x000fe400000114ec */
[----:B------:R-:W-:Y:S02]  /*69b0*/  LEA R37, P1, R236, R67, 0x2 ;  /* 0x00000043ec257211 */ /* 0x000fe400078210ff */
[----:B------:R-:W-:-:S02]  /*69c0*/  LEA.HI.X R34, R238, R66, R3, 0x2, P3 ;  /* 0x00000042ee227211 */ /* 0x000fc400018f1403 */
[----:B------:R-:W-:Y:S02]  /*69d0*/  SHF.R.S32.HI R2, RZ, 0x1f, R239 ;  /* 0x0000001fff027819 */ /* 0x000fe400000114ef */
[----:B------:R-:W-:Y:S02]  /*69e0*/  SHF.R.S32.HI R0, RZ, 0x1f, R241 ;  /* 0x0000001fff007819 */ /* 0x000fe400000114f1 */
[-C--:B------:R-:W-:Y:S02]  /*69f0*/  LEA R31, P0, R239, R67.reuse, 0x2 ;  /* 0x00000043ef1f7211 */ /* 0x080fe400078010ff */
[-C--:B------:R-:W-:Y:S02]  /*6a00*/  LEA R27, P2, R241, R67.reuse, 0x2 ;  /* 0x00000043f11b7211 */ /* 0x080fe400078410ff */
[----:B------:R-:W-:Y:S02]  /*6a10*/  SHF.R.S32.HI R3, RZ, 0x1f, R242 ;  /* 0x0000001fff037819 */ /* 0x000fe400000114f2 */
[----:B------:R-:W-:-:S02]  /*6a20*/  LEA R25, P3, R242, R67, 0x2 ;  /* 0x00000043f2197211 */ /* 0x000fc400078610ff */
[----:B------:R-:W-:Y:S02]  /*6a30*/  SHF.L.U64.HI R5, R5, 0x2, R26 ;  /* 0x0000000205057819 */ /* 0x000fe4000001021a */
[-C--:B------:R-:W-:Y:S02]  /*6a40*/  LEA.HI.X R38, R236, R66.reuse, R11, 0x2, P1 ;  /* 0x00000042ec267211 */ /* 0x080fe400008f140b */
[-C--:B------:R-:W-:Y:S01]  /*6a50*/  LEA.HI.X R32, R239, R66.reuse, R2, 0x2, P0 ;  /* 0x00000042ef207211 */ /* 0x080fe200000f1402 */
[----:B------:R-:W-:Y:S01]  /*6a60*/  STL [R1+0x384], R5 ;  /* 0x0003840501007387 */ /* 0x000fe20000100800 */
[----:B------:R-:W-:Y:S02]  /*6a70*/  LEA.HI.X R28, R241, R66, R0, 0x2, P2 ;  /* 0x00000042f11c7211 */ /* 0x000fe400010f1400 */
[----:B------:R-:W-:Y:S01]  /*6a80*/  SHF.R.S32.HI R11, RZ, 0x1f, R240 ;  /* 0x0000001fff0b7819 */ /* 0x000fe200000114f0 */
[----:B------:R-:W-:Y:S01]  /*6a90*/  STL [R1+0x388], R87 ;  /* 0x0003885701007387 */ /* 0x000fe20000100800 */
[----:B------:R-:W-:-:S02]  /*6aa0*/  LEA R29, P1, R240, R67, 0x2 ;  /* 0x00000043f01d7211 */ /* 0x000fc400078210ff */
[-C--:B------:R-:W-:Y:S02]  /*6ab0*/  LEA.HI.X R26, R242, R66.reuse, R3, 0x2, P3 ;  /* 0x00000042f21a7211 */ /* 0x080fe400018f1403 */
[----:B------:R-:W-:Y:S02]  /*6ac0*/  SHF.R.S32.HI R0, RZ, 0x1f, R243 ;  /* 0x0000001fff007819 */ /* 0x000fe400000114f3 */
[----:B------:R-:W-:Y:S02]  /*6ad0*/  LEA R10, P0, R243, R67, 0x2 ;  /* 0x00000043f30a7211 */ /* 0x000fe400078010ff */
[----:B------:R-:W-:Y:S02]  /*6ae0*/  SHF.R.S32.HI R68, RZ, 0x1f, R14 ;  /* 0x0000001fff447819 */ /* 0x000fe4000001140e */
[----:B------:R-:W-:Y:S02]  /*6af0*/  LEA R2, P3, R14, UR6, 0x3 ;  /* 0x000000060e027c11 */ /* 0x000fe4000f8618ff */
[----:B------:R-:W-:-:S02]  /*6b00*/  LEA.HI.X R30, R240, R66, R11, 0x2, P1 ;  /* 0x00000042f01e7211 */ /* 0x000fc400008f140b */
[----:B------:R-:W-:Y:S01]  /*6b10*/  LEA.HI.X R15, R243, R66, R0, 0x2, P0 ;  /* 0x00000042f30f7211 */ /* 0x000fe200000f1400 */
[----:B------:R-:W-:Y:S01]  /*6b20*/  STL [R1+0x38c], R2 ;  /* 0x00038c0201007387 */ /* 0x000fe20000100800 */
[----:B------:R-:W-:Y:S02]  /*6b30*/  SHF.R.S32.HI R11, RZ, 0x1f, R244 ;  /* 0x0000001fff0b7819 */ /* 0x000fe400000114f4 */
[-C--:B------:R-:W-:Y:S02]  /*6b40*/  LEA R8, P1, R244, R67.reuse, 0x2 ;  /* 0x00000043f4087211 */ /* 0x080fe400078210ff */
[----:B------:R-:W-:Y:S02]  /*6b50*/  LEA.HI.X R0, R14, UR7, R68, 0x3, P3 ;  /* 0x000000070e007c11 */ /* 0x000fe400098f1c44 */
[----:B------:R-:W-:Y:S02]  /*6b60*/  SHF.R.S32.HI R3, RZ, 0x1f, R246 ;  /* 0x0000001fff037819 */ /* 0x000fe400000114f6 */
[----:B------:R-:W-:Y:S01]  /*6b70*/  LEA R6, P2, R246, R67, 0x2 ;  /* 0x00000043f6067211 */ /* 0x000fe200078410ff */
[----:B------:R1:W-:Y:S01]  /*6b80*/  STL [R1+0x394], R0 ;  /* 0x0003940001007387 */ /* 0x0003e20000100800 */
[----:B------:R-:W-:-:S02]  /*6b90*/  IADD3 R18, P4, R64, UR4, RZ ;  /* 0x0000000440127c10 */ /* 0x000fc4000ff9e0ff */
[----:B------:R-:W-:Y:S01]  /*6ba0*/  IADD3 R20, P6, R62, UR4, RZ ;  /* 0x000000043e147c10 */ /* 0x000fe2000ffde0ff */
[----:B------:R-:W-:Y:S01]  /*6bb0*/  STL [R1+0x390], R14 ;  /* 0x0003900e01007387 */ /* 0x000fe20000100800 */
[-C--:B------:R-:W-:Y:S02]  /*6bc0*/  LEA.HI.X R11, R244, R66.reuse, R11, 0x2, P1 ;  /* 0x00000042f40b7211 */ /* 0x080fe400008f140b */
[----:B------:R-:W-:Y:S01]  /*6bd0*/  IADD3 R22, P3, R60, UR4, RZ ;  /* 0x000000043c167c10 */ /* 0x000fe2000ff7e0ff */
[----:B------:R-:W-:Y:S01]  /*6be0*/  STL [R1+0x398], R18 ;  /* 0x0003981201007387 */ /* 0x000fe20000100800 */
[----:B------:R-:W-:Y:S02]  /*6bf0*/  IADD3 R216, P1, R58, UR4, RZ ;  /* 0x000000043ad87c10 */ /* 0x000fe4000ff3e0ff */
[----:B------:R-:W-:Y:S01]  /*6c00*/  LEA.HI.X R3, R246, R66, R3, 0x2, P2 ;  /* 0x00000042f6037211 */ /* 0x000fe200010f1403 */
[----:B------:R-:W-:Y:S01]  /*6c10*/  STL [R1+0x39c], R20 ;  /* 0x00039c1401007387 */ /* 0x000fe20000100800 */
[----:B------:R-:W-:-:S02]  /*6c20*/  IADD3 R218, P0, R218, UR4, RZ ;  /* 0x00000004dada7c10 */ /* 0x000fc4000ff1e0ff */
[----:B------:R-:W-:Y:S01]  /*6c30*/  IADD3 R220, P2, R220, UR4, RZ ;  /* 0x00000004dcdc7c10 */ /* 0x000fe2000ff5e0ff */
[----:B------:R-:W-:Y:S01]  /*6c40*/  STL [R1+0x3a0], R22 ;  /* 0x0003a01601007387 */ /* 0x000fe20000100800 */
[----:B------:R-:W-:Y:S02]  /*6c50*/  IADD3.X R17, R65, UR5, RZ, P4, !PT ;  /* 0x0000000541117c10 */ /* 0x000fe4000a7fe4ff */
[----:B------:R-:W-:Y:S01]  /*6c60*/  IADD3 R222, P5, R222, UR4, RZ ;  /* 0x00000004dede7c10 */ /* 0x000fe2000ffbe0ff */
[----:B------:R-:W-:Y:S01]  /*6c70*/  STL [R1+0x3a4], R216 ;  /* 0x0003a4d801007387 */ /* 0x000fe20000100800 */
[----:B------:R-:W-:Y:S02]  /*6c80*/  IADD3.X R19, R63, UR5, RZ, P6, !PT ;  /* 0x000000053f137c10 */ /* 0x000fe4000b7fe4ff */
[----:B------:R-:W-:Y:S01]  /*6c90*/  IADD3 R224, P4, R224, UR4, RZ ;  /* 0x00000004e0e07c10 */ /* 0x000fe2000ff9e0ff */
[----:B------:R-:W-:Y:S01]  /*6ca0*/  STL [R1+0x3a8], R218 ;  /* 0x0003a8da01007387 */ /* 0x000fe20000100800 */
[----:B------:R-:W-:-:S02]  /*6cb0*/  IADD3.X R21, R61, UR5, RZ, P3, !PT ;  /* 0x000000053d157c10 */ /* 0x000fc40009ffe4ff */
[----:B------:R-:W-:Y:S01]  /*6cc0*/  IADD3 R226, P3, R226, UR4, RZ ;  /* 0x00000004e2e27c10 */ /* 0x000fe2000ff7e0ff */
[----:B------:R-:W-:Y:S01]  /*6cd0*/  STL [R1+0x3ac], R220 ;  /* 0x0003acdc01007387 */ /* 0x000fe20000100800 */
[----:B------:R-:W-:Y:S02]  /*6ce0*/  IADD3.X R217, R57, UR5, RZ, P0, !PT ;  /* 0x0000000539d97c10 */ /* 0x000fe400087fe4ff */
[----:B------:R-:W-:Y:S01]  /*6cf0*/  IADD3.X R23, R59, UR5, RZ, P1, !PT ;  /* 0x000000053b177c10 */ /* 0x000fe20008ffe4ff */
[----:B------:R-:W-:Y:S01]  /*6d00*/  STL [R1+0x3b0], R17 ;  /* 0x0003b01101007387 */ /* 0x000fe20000100800 */
[----:B------:R-:W-:Y:S02]  /*6d10*/  IADD3 R230, P0, R53, UR4, RZ ;  /* 0x0000000435e67c10 */ /* 0x000fe4000ff1e0ff */
        /* <DEDUP_REMOVED lines=12> */
[----:B------:R-:W-:Y:S01]  /*6de0*/  IADD3.X R231, R231, UR5, RZ, P2, !PT ;  /* 0x00000005e7e77c10 */ /* 0x000fe200097fe4ff */
[----:B------:R-:W-:Y:S01]  /*6df0*/  STL [R1+0x3c4], R226 ;  /* 0x0003c4e201007387 */ /* 0x000fe20000100800 */
[----:B------:R-:W-:Y:S02]  /*6e00*/  IADD3 R236, P4, R48, UR4, RZ ;  /* 0x0000000430ec7c10 */ /* 0x000fe4000ff9e0ff */
[----:B------:R-:W-:Y:S01]  /*6e10*/  IADD3 R244, P2, R40, UR4, RZ ;  /* 0x0000000428f47c10 */ /* 0x000fe2000ff5e0ff */
[----:B------:R-:W-:Y:S01]  /*6e20*/  STL [R1+0x3c8], R23 ;  /* 0x0003c81701007387 */ /* 0x000fe20000100800 */
[----:B------:R-:W-:Y:S02]  /*6e30*/  IADD3.X R241, R43, UR5, RZ, P0, !PT ;  /* 0x000000052bf17c10 */ /* 0x000fe400087fe4ff */
[----:B------:R-:W-:Y:S01]  /*6e40*/  IADD3.X R233, R51, UR5, RZ, P5, !PT ;  /* 0x0000000533e97c10 */ /* 0x000fe2000affe4ff */
[----:B------:R-:W-:Y:S01]  /*6e50*/  STL [R1+0x3cc], R228 ;  /* 0x0003cce401007387 */ /* 0x000fe20000100800 */
[----:B-1----:R-:W-:-:S02]  /*6e60*/  IADD3 R0, P0, R37, UR4, RZ ;  /* 0x0000000425007c10 */ /* 0x002fc4000ff1e0ff */
[----:B------:R-:W-:Y:S01]  /*6e70*/  IADD3 R246, P5, R39, UR4, RZ ;  /* 0x0000000427f67c10 */ /* 0x000fe2000ffbe0ff */
[----:B------:R-:W-:Y:S01]  /*6e80*/  STL [R1+0x3d0], R217 ;  /* 0x0003d0d901007387 */ /* 0x000fe20000100800 */
[----:B------:R-:W-:Y:S02]  /*6e90*/  IADD3.X R243, R41, UR5, RZ, P2, !PT ;  /* 0x0000000529f37c10 */ /* 0x000fe400097fe4ff */
[----:B------:R-:W-:Y:S01]  /*6ea0*/  IADD3 R2, P2, R35, UR4, RZ ;  /* 0x0000000423027c10 */ /* 0x000fe2000ff5e0ff */
[----:B------:R-:W-:Y:S01]  /*6eb0*/  STL [R1+0x3d4], R230 ;  /* 0x0003d4e601007387 */ /* 0x000fe20000100800 */
[----:B------:R-:W-:Y:S02]  /*6ec0*/  IADD3.X R225, R225, UR5, RZ, P3, !PT ;  /* 0x00000005e1e17c10 */ /* 0x000fe40009ffe4ff */
[----:B------:R-:W-:Y:S01]  /*6ed0*/  IADD3.X R245, R245, UR5, RZ, P5, !PT ;  /* 0x00000005f5f57c10 */ /* 0x000fe2000affe4ff */
[----:B------:R-:W-:Y:S01]  /*6ee0*/  STL [R1+0x3e0], R219 ;  /* 0x0003e0db01007387 */ /* 0x000fe20000100800 */
[----:B------:R-:W-:-:S02]  /*6ef0*/  IADD3 R238, P3, R46, UR4, RZ ;  /* 0x000000042eee7c10 */ /* 0x000fc4000ff7e0ff */
[----:B------:R-:W-:Y:S01]  /*6f00*/  IADD3.X R235, R49, UR5, RZ, P4, !PT ;  /* 0x0000000531eb7c10 */ /* 0x000fe2000a7fe4ff */
[----:B------:R-:W-:Y:S01]  /*6f10*/  STL [R1+0x3e4], R232 ;  /* 0x0003e4e801007387 */ /* 0x000fe20000100800 */
[----:B------:R-:W-:Y:S02]  /*6f20*/  IADD3.X R227, R56, UR5, RZ, P1, !PT ;  /* 0x0000000538e37c10 */ /* 0x000fe40008ffe4ff */
[----:B------:R-:W-:Y:S01]  /*6f30*/  IADD3 R248, P4, R248, UR4, RZ ;  /* 0x00000004f8f87c10 */ /* 0x000fe2000ff9e0ff */
[----:B------:R-:W-:Y:S01]  /*6f40*/  STL [R1+0x3e8], R221 ;  /* 0x0003e8dd01007387 */ /* 0x000fe20000100800 */
[----:B------:R-:W-:Y:S02]  /*6f50*/  IADD3 R240, P1, R44, UR4, RZ ;  /* 0x000000042cf07c10 */ /* 0x000fe4000ff3e0ff */
[----:B------:R-:W-:Y:S01]  /*6f60*/  IADD3.X R237, R47, UR5, RZ, P3, !PT ;  /* 0x000000052fed7c10 */ /* 0x000fe20009ffe4ff */
[----:B------:R-:W-:Y:S01]  /*6f70*/  STL [R1+0x3ec], R234 ;  /* 0x0003ecea01007387 */ /* 0x000fe20000100800 */
[----:B------:R-:W-:-:S02]  /*6f80*/  IADD3 R250, P3, R250, UR4, RZ ;  /* 0x00000004fafa7c10 */ /* 0x000fc4000ff7e0ff */
[----:B------:R-:W-:Y:S01]  /*6f90*/  IADD3.X R247, R247, UR5, RZ, P4, !PT ;  /* 0x00000005f7f77c10 */ /* 0x000fe2000a7fe4ff */
[----:B------:R-:W-:Y:S01]  /*6fa0*/  STL [R1+0x3f0], R223 ;  /* 0x0003f0df01007387 */ /* 0x000fe20000100800 */
[----:B------:R-:W-:Y:S02]  /*6fb0*/  IADD3.X R239, R45, UR5, RZ, P1, !PT ;  /* 0x000000052def7c10 */ /* 0x000fe40008ffe4ff */
[----:B------:R-:W-:Y:S01]  /*6fc0*/  IADD3 R252, P1, R252, UR4, RZ ;  /* 0x00000004fcfc7c10 */ /* 0x000fe2000ff3e0ff */
[----:B------:R-:W-:Y:S04]  /*6fd0*/  STL [R1+0x3fc], R236 ;  /* 0x0003fcec01007387 */ /* 0x000fe80000100800 */
[----:B------:R1:W-:Y:S04]  /*6fe0*/  STL [R1+0x104], R0 ;  /* 0x0001040001007387 */ /* 0x0003e80000100800 */
[----:B------:R2:W-:Y:S04]  /*6ff0*/  STL [R1+0x10c], R2 ;  /* 0x00010c0201007387 */ /* 0x0005e80000100800 */
[----:B------:R-:W3:Y:S01]  /*7000*/  LDL.LU R79, [R1+0x168] ;  /* 0x00016800014f7983 */ /* 0x000ee20000300800 */
[----:B-1----:R-:W-:-:S05]  /*7010*/  IADD3 R0, P5, R33, UR4, RZ ;  /* 0x0000000421007c10 */ /* 0x002fca000ffbe0ff */
[----:B------:R1:W-:Y:S01]  /*7020*/  STL [R1+0x114], R0 ;  /* 0x0001140001007387 */ /* 0x0003e20000100800 */
[----:B------:R-:W-:Y:S02]  /*7030*/  IADD3.X R249, R249, UR5, RZ, P3, !PT ;  /* 0x00000005f9f97c10 */ /* 0x000fe40009ffe4ff */
[----:B--2---:R-:W-:Y:S01]  /*7040*/  IADD3 R2, P3, R29, UR4, RZ ;  /* 0x000000041d027c10 */ /* 0x004fe2000ff7e0ff */
[----:B------:R-:W2:Y:S01]  /*7050*/  LDL.LU R80, [R1+0x16c] ;  /* 0x00016c0001507983 */ /* 0x000ea20000300800 */
[----:B------:R-:W-:Y:S02]  /*7060*/  IADD3.X R251, R251, UR5, RZ, P1, !PT ;  /* 0x00000005fbfb7c10 */ /* 0x000fe40008ffe4ff */
[----:B-1----:R-:W-:Y:S02]  /*7070*/  IADD3 R0, P4, R31, UR4, RZ ;  /* 0x000000041f007c10 */ /* 0x002fe4000ff9e0ff */
[----:B------:R-:W-:-:S03]  /*7080*/  IADD3.X R4, R38, UR5, RZ, P0, !PT ;  /* 0x0000000526047c10 */ /* 0x000fc600087fe4ff */
[----:B------:R1:W-:Y:S04]  /*7090*/  STL [R1+0x11c], R0 ;  /* 0x00011c0001007387 */ /* 0x0003e80000100800 */
[----:B------:R4:W-:Y:S04]  /*70a0*/  STL [R1+0x124], R2 ;  /* 0x0001240201007387 */ /* 0x0009e80000100800 */
[----:B------:R-:W2:Y:S01]  /*70b0*/  LDL.LU R81, [R1+0x170] ;  /* 0x0001700001517983 */ /* 0x000ea20000300800 */
[----:B-1----:R-:W-:Y:S02]  /*70c0*/  IADD3 R0, P1, R27, UR4, RZ ;  /* 0x000000041b007c10 */ /* 0x002fe4000ff3e0ff */
[----:B----4-:R-:W-:-:S03]  /*70d0*/  IADD3 R2, P0, R25, UR4, RZ ;  /* 0x0000000419027c10 */ /* 0x010fc6000ff1e0ff */
[----:B------:R1:W-:Y:S04]  /*70e0*/  STL [R1+0x12c], R0 ;  /* 0x00012c0001007387 */ /* 0x0003e80000100800 */
[----:B------:R4:W-:Y:S04]  /*70f0*/  STL [R1+0x100], R4 ;  /* 0x0001000401007387 */ /* 0x0009e80000100800 */
[----:B------:R-:W2:Y:S01]  /*7100*/  LDL.LU R82, [R1+0x174] ;  /* 0x0001740001527983 */ /* 0x000ea20000300800 */
[----:B-1----:R-:W-:Y:S02]  /*7110*/  IADD3.X R0, R36, UR5, RZ, P2, !PT ;  /* 0x0000000524007c10 */ /* 0x002fe400097fe4ff */
[----:B----4-:R-:W-:Y:S01]  /*7120*/  IADD3 R4, P2, R10, UR4, RZ ;  /* 0x000000040a047c10 */ /* 0x010fe2000ff5e0ff */
[----:B------:R1:W-:Y:S04]  /*7130*/  STL [R1+0x134], R2 ;  /* 0x0001340201007387 */ /* 0x0003e80000100800 */
[----:B------:R4:W-:Y:S04]  /*7140*/  STL [R1+0x108], R0 ;  /* 0x0001080001007387 */ /* 0x0009e80000100800 */
[----:B------:R4:W-:Y:S01]  /*7150*/  STL [R1+0x13c], R4 ;  /* 0x00013c0401007387 */ /* 0x0009e20000100800 */
[----:B-1----:R-:W-:-:S03]  /*7160*/  IADD3.X R2, R34, UR5, RZ, P5, !PT ;  /* 0x0000000522027c10 */ /* 0x002fc6000affe4ff */
[----:B------:R-:W2:Y:S01]  /*7170*/  LDL.LU R84, [R1+0x17c] ;  /* 0x00017c0001547983 */ /* 0x000ea20000300800 */
[----:B----4-:R-:W-:Y:S02]  /*7180*/  IADD3 R0, P5, R8, UR4, RZ ;  /* 0x0000000408007c10 */ /* 0x010fe4000ffbe0ff */
[----:B------:R-:W-:Y:S01]  /*7190*/  IADD3.X R4, R32, UR5, RZ, P4, !PT ;  /* 0x0000000520047c10 */ /* 0x000fe2000a7fe4ff */
[----:B------:R1:W-:Y:S04]  /*71a0*/  STL [R1+0x110], R2 ;  /* 0x0001100201007387 */ /* 0x0003e80000100800 */
[----:B------:R4:W-:Y:S04]  /*71b0*/  STL [R1+0x144], R0 ;  /* 0x0001440001007387 */ /* 0x0009e80000100800 */
[----:B------:R4:W-:Y:S01]  /*71c0*/  STL [R1+0x118], R4 ;  /* 0x0001180401007387 */ /* 0x0009e20000100800 */
[----:B-1----:R-:W-:-:S03]  /*71d0*/  IADD3 R2, P4, R6, UR4, RZ ;  /* 0x0000000406027c10 */ /* 0x002fc6000ff9e0ff */
[----:B------:R-:W2:Y:S01]  /*71e0*/  LDL.LU R85, [R1+0x180] ;  /* 0x0001800001557983 */ /* 0x000ea20000300800 */
[----:B----4-:R-:W-:Y:S02]  /*71f0*/  IADD3.X R0, R30, UR5, RZ, P3, !PT ;  /* 0x000000051e007c10 */ /* 0x010fe40009ffe4ff */
[----:B------:R-:W-:Y:S01]  /*7200*/  IADD3.X R4, R28, UR5, RZ, P1, !PT ;  /* 0x000000051c047c10 */ /* 0x000fe20008ffe4ff */
[----:B------:R1:W-:Y:S04]  /*7210*/  STL [R1+0x14c], R2 ;  /* 0x00014c0201007387 */ /* 0x0003e80000100800 */
[----:B------:R4:W-:Y:S04]  /*7220*/  STL [R1+0x120], R0 ;  /* 0x0001200001007387 */ /* 0x0009e80000100800 */
[----:B------:R-:W-:Y:S04]  /*7230*/  STL [R1+0x128], R4 ;  /* 0x0001280401007387 */ /* 0x000fe80000100800 */
[----:B------:R-:W2:Y:S01]  /*7240*/  LDL.LU R83, [R1+0x184] ;  /* 0x0001840001537983 */ /* 0x000ea20000300800 */
[----:B-1----:R-:W-:-:S02]  /*7250*/  IADD3.X R2, R26, UR5, RZ, P0, !PT ;  /* 0x000000051a027c10 */ /* 0x002fc400087fe4ff */
[----:B----4-:R-:W-:-:S03]  /*7260*/  IADD3.X R0, R15, UR5, RZ, P2, !PT ;  /* 0x000000050f007c10 */ /* 0x010fc600097fe4ff */
[----:B------:R1:W-:Y:S04]  /*7270*/  STL [R1+0x130], R2 ;  /* 0x0001300201007387 */ /* 0x0003e80000100800 */
[----:B------:R4:W-:Y:S01]  /*7280*/  STL [R1+0x138], R0 ;  /* 0x0001380001007387 */ /* 0x0009e20000100800 */
[----:B-1----:R-:W-:Y:S02]  /*7290*/  IADD3.X R2, R11, UR5, RZ, P5, !PT ;  /* 0x000000050b027c10 */ /* 0x002fe4000affe4ff */
[----:B----4-:R-:W-:Y:S02]  /*72a0*/  IADD3.X R0, R3, UR5, RZ, P4, !PT ;  /* 0x0000000503007c10 */ /* 0x010fe4000a7fe4ff */
[----:B------:R1:W5:Y:S04]  /*72b0*/  LDL.LU R3, [R1+0x164] ;  /* 0x0001640001037983 */ /* 0x0003680000300800 */
[----:B------:R-:W-:Y:S04]  /*72c0*/  STL [R1+0x140], R2 ;  /* 0x0001400201007387 */ /* 0x000fe80000100800 */
[----:B------:R-:W-:Y:S04]  /*72d0*/  STL [R1+0x148], R0 ;  /* 0x0001480001007387 */ /* 0x000fe80000100800 */
[----:B------:R-:W4:Y:S04]  /*72e0*/  LDL.LU R76, [R1+0x188] ;  /* 0x00018800014c7983 */ /* 0x000f280000300800 */
[----:B------:R-:W4:Y:S04]  /*72f0*/  LDL.LU R77, [R1+0x18c] ;  /* 0x00018c00014d7983 */ /* 0x000f280000300800 */
[----:B------:R-:W4:Y:S01]  /*7300*/  LDL.LU R78, [R1+0x190] ;  /* 0x00019000014e7983 */ /* 0x000f220000300800 */
[----:B---3--:R-:W-:Y:S01]  /*7310*/  SHF.R.S32.HI R8, RZ, 0x1f, R79 ;  /* 0x0000001fff087819 */ /* 0x008fe2000001144f */
[----:B------:R-:W-:-:S03]  /*7320*/  IMAD.SHL.U32 R9, R79, 0x4, RZ ;  /* 0x000000044f097824 */ /* 0x000fc600078e00ff */
[----:B------:R-:W-:Y:S02]  /*7330*/  SHF.L.U64.HI R8, R79, 0x2, R8 ;  /* 0x000000024f087819 */ /* 0x000fe40000010208 */
[----:B------:R-:W3:Y:S01]  /*7340*/  LDL.LU R79, [R1+0x194] ;  /* 0x00019400014f7983 */ /* 0x000ee20000300800 */
[----:B--2---:R-:W-:Y:S01]  /*7350*/  SHF.R.S32.HI R10, RZ, 0x1f, R80 ;  /* 0x0000001fff0a7819 */ /* 0x004fe20000011450 */
[----:B------:R-:W-:-:S03]  /*7360*/  IMAD.SHL.U32 R4, R80, 0x4, RZ ;  /* 0x0000000450047824 */ /* 0x000fc600078e00ff */
[----:B------:R-:W-:Y:S02]  /*7370*/  SHF.L.U64.HI R10, R80, 0x2, R10 ;  /* 0x00000002500a7819 */ /* 0x000fe4000001020a */
[----:B------:R-:W2:Y:S01]  /*7380*/  LDL.LU R80, [R1+0x198] ;  /* 0x0001980001507983 */ /* 0x000ea20000300800 */
[----:B------:R-:W-:Y:S01]  /*7390*/  SHF.R.S32.HI R11, RZ, 0x1f, R81 ;  /* 0x0000001fff0b7819 */ /* 0x000fe20000011451 */
        /* <DEDUP_REMOVED lines=18> */
[----:B------:R-:W2:Y:S04]  /*74c0*/  LDL.LU R83, [R1+0x1ac] ;  /* 0x0001ac0001537983 */ /* 0x000ea80000300800 */
[----:B------:R-:W2:Y:S01]  /*74d0*/  LDL.LU R75, [R1+0x1b0] ;  /* 0x0001b000014b7983 */ /* 0x000ea20000300800 */
[----:B----4-:R-:W-:Y:S01]  /*74e0*/  SHF.R.S32.HI R63, RZ, 0x1f, R76 ;  /* 0x0000001fff3f7819 */ /* 0x010fe2000001144c */
[C---:B------:R-:W-:Y:S01]  /*74f0*/  IMAD.SHL.U32 R230, R76.reuse, 0x4, RZ ;  /* 0x000000044ce67824 */ /* 0x040fe200078e00ff */
[----:B------:R-:W-:Y:S01]  /*7500*/  SHF.R.S32.HI R64, RZ, 0x1f, R77 ;  /* 0x0000001fff407819 */ /* 0x000fe2000001144d */
[----:B------:R-:W-:Y:S01]  /*7510*/  IMAD.SHL.U32 R217, R77, 0x4, RZ ;  /* 0x000000044dd97824 */ /* 0x000fe200078e00ff */
[----:B------:R-:W-:-:S02]  /*7520*/  SHF.L.U64.HI R63, R76, 0x2, R63 ;  /* 0x000000024c3f7819 */ /* 0x000fc4000001023f */
[----:B------:R-:W-:Y:S01]  /*7530*/  SHF.R.S32.HI R65, RZ, 0x1f, R78 ;  /* 0x0000001fff417819 */ /* 0x000fe2000001144e */
[----:B------:R-:W4:Y:S01]  /*7540*/  LDL.LU R76, [R1+0x1b4] ;  /* 0x0001b400014c7983 */ /* 0x000f220000300800 */
[----:B------:R-:W-:Y:S01]  /*7550*/  SHF.L.U64.HI R64, R77, 0x2, R64 ;  /* 0x000000024d407819 */ /* 0x000fe20000010240 */
[C---:B------:R-:W-:Y:S01]  /*7560*/  IMAD.SHL.U32 R228, R78.reuse, 0x4, RZ ;  /* 0x000000044ee47824 */ /* 0x040fe200078e00ff */
[----:B------:R-:W-:Y:S01]  /*7570*/  SHF.L.U64.HI R65, R78, 0x2, R65 ;  /* 0x000000024e417819 */ /* 0x000fe20000010241 */
        /* <DEDUP_REMOVED lines=30> */
[----:B------:R-:W2:Y:S04]  /*7760*/  LDL.LU R150, [R1+0x1e0] ;  /* 0x0001e00001967983 */ /* 0x000ea80000300800 */
[----:B------:R-:W4:Y:S04]  /*7770*/  LDL.LU R151, [R1+0x1d4] ;  /* 0x0001d40001977983 */ /* 0x000f280000300800 */
[----:B------:R-:W4:Y:S04]  /*7780*/  LDL R16, [R1+0x150] ;  /* 0x0001500001107983 */ /* 0x000f280000100800 */
[----:B------:R-:W3:Y:S01]  /*7790*/  LDL R13, [R1+0x154] ;  /* 0x00015400010d7983 */ /* 0x000ee20000100800 */
[----:B------:R-:W-:-:S02]  /*77a0*/  SHF.L.U64.HI R6, R7, 0x2, R24 ;  /* 0x0000000207067819 */ /* 0x000fc40000010218 */
[C---:B----4-:R-:W-:Y:S02]  /*77b0*/  IADD3 R15, P1, R151.reuse, R16, RZ ;  /* 0x00000010970f7210 */ /* 0x050fe40007f3e0ff */
[----:B---3--:R-:W-:-:S03]  /*77c0*/  IADD3 R24, P0, R151, R13, RZ ;  /* 0x0000000d97187210 */ /* 0x008fc60007f1e0ff */
[----:B------:R-:W-:Y:S04]  /*77d0*/  STL [R1+0x174], R15 ;  /* 0x0001740f01007387 */ /* 0x000fe80000100800 */
[----:B------:R-:W-:Y:S04]  /*77e0*/  STL [R1+0x16c], R24 ;  /* 0x00016c1801007387 */ /* 0x000fe80000100800 */
[----:B------:R-:W-:Y:S04]  /*77f0*/  STL [R1], RZ ;  /* 0x000000ff01007387 */ /* 0x000fe80000100800 */
[----:B------:R-:W-:Y:S04]  /*7800*/  STL [R1+0x4], RZ ;  /* 0x000004ff01007387 */ /* 0x000fe80000100800 */
        /* <DEDUP_REMOVED lines=53> */
[----:B------:R-:W-:Y:S01]  /*7b60*/  STL [R1+0xdc], RZ ;  /* 0x0000dcff01007387 */ /* 0x000fe20000100800 */
[----:B------:R-:W-:-:S03]  /*7b70*/  IADD3 R236, P2, R9, R16, RZ ;  /* 0x0000001009ec7210 */ /* 0x000fc60007f5e0ff */
[----:B------:R-:W-:Y:S04]  /*7b80*/  STL [R1+0xe0], RZ ;  /* 0x0000e0ff01007387 */ /* 0x000fe80000100800 */
[----:B------:R-:W-:Y:S01]  /*7b90*/  STL [R1+0xe4], RZ ;  /* 0x0000e4ff01007387 */ /* 0x000fe20000100800 */
[----:B------:R-:W-:-:S03]  /*7ba0*/  IADD3 R9, P3, R13, R9, RZ ;  /* 0x000000090d097210 */ /* 0x000fc60007f7e0ff */
[----:B------:R-:W-:Y:S04]  /*7bb0*/  STL [R1+0xe8], RZ ;  /* 0x0000e8ff01007387 */ /* 0x000fe80000100800 */
[----:B------:R-:W-:Y:S04]  /*7bc0*/  STL [R1+0xec], RZ ;  /* 0x0000ecff01007387 */ /* 0x000fe80000100800 */
[----:B------:R-:W-:Y:S04]  /*7bd0*/  STL [R1+0xf0], RZ ;  /* 0x0000f0ff01007387 */ /* 0x000fe80000100800 */
[----:B------:R-:W-:Y:S04]  /*7be0*/  STL [R1+0xf4], RZ ;  /* 0x0000f4ff01007387 */ /* 0x000fe80000100800 */
[----:B------:R-:W-:Y:S04]  /*7bf0*/  STL [R1+0xf8], RZ ;  /* 0x0000f8ff01007387 */ /* 0x000fe80000100800 */
[----:B------:R-:W-:Y:S04]  /*7c00*/  STL [R1+0xfc], RZ ;  /* 0x0000fcff01007387 */ /* 0x000fe80000100800 */
[----:B------:R3:W-:Y:S04]  /*7c10*/  STL [R1+0x354], R236 ;  /* 0x000354ec01007387 */ /* 0x0007e80000100800 */
[----:B---3--:R1:W5:Y:S04]  /*7c20*/  LDL.LU R236, [R1+0x3fc] ;  /* 0x0003fc0001ec7983 */ /* 0x0083680000300800 */
[----:B------:R3:W-:Y:S02]  /*7c30*/  STL [R1+0x34c], R9 ;  /* 0x00034c0901007387 */ /* 0x0007e40000100800 */
[----:B---3--:R-:W-:-:S05]  /*7c40*/  IADD3 R9, P4, R4, R16, RZ ;  /* 0x0000001004097210 */ /* 0x008fca0007f9e0ff */
[----:B------:R3:W-:Y:S04]  /*7c50*/  STL [R1+0x344], R9 ;  /* 0x0003440901007387 */ /* 0x0007e80000100800 */
[----:B---3--:R-:W3:Y:S01]  /*7c60*/  LDL.LU R9, [R1+0x3f8] ;  /* 0x0003f80001097983 */ /* 0x008ee20000300800 */
[----:B------:R-:W-:-:S05]  /*7c70*/  IADD3 R4, P5, R4, R13, RZ ;  /* 0x0000000d04047210 */ /* 0x000fca0007fbe0ff */
[----:B------:R3:W-:Y:S02]  /*7c80*/  STL [R1+0x33c], R4 ;  /* 0x00033c0401007387 */ /* 0x0007e40000100800 */
[----:B---3--:R-:W-:-:S05]  /*7c90*/  IMAD.X R4, R8, 0x1, R9, P2 ;  /* 0x0000000108047824 */ /* 0x008fca00010e0609 */
[----:B------:R3:W-:Y:S02]  /*7ca0*/  STL [R1+0x350], R4 ;  /* 0x0003500401007387 */ /* 0x0007e40000100800 */
[----:B---3--:R-:W-:-:S05]  /*7cb0*/  IADD3 R4, P2, R223, R16, RZ ;  /* 0x00000010df047210 */ /* 0x008fca0007f5e0ff */
[----:B------:R3:W-:Y:S04]  /*7cc0*/  STL [R1+0x334], R4 ;  /* 0x0003340401007387 */ /* 0x0007e80000100800 */
[----:B---3--:R-:W3:Y:S01]  /*7cd0*/  LDL.LU R4, [R1+0x3f4] ;  /* 0x0003f40001047983 */ /* 0x008ee20000300800 */
[----:B------:R-:W-:Y:S02]  /*7ce0*/  IMAD.SHL.U32 R220, R75, 0x4, RZ ;  /* 0x000000044bdc7824 */ /* 0x000fe400078e00ff */
[----:B------:R-:W-:Y:S01]  /*7cf0*/  IMAD.SHL.U32 R218, R76, 0x4, RZ ;  /* 0x000000044cda7824 */ /* 0x000fe200078e00ff */
[----:B------:R-:W-:Y:S01]  /*7d00*/  SHF.R.S32.HI R73, RZ, 0x1f, R75 ;  /* 0x0000001fff497819 */ /* 0x000fe2000001144b */
[----:B------:R-:W-:-:S03]  /*7d10*/  IMAD.SHL.U32 R216, R77, 0x4, RZ ;  /* 0x000000044dd87824 */ /* 0x000fc600078e00ff */
[----:B------:R-:W-:Y:S02]  /*7d20*/  SHF.L.U64.HI R73, R75, 0x2, R73 ;  /* 0x000000024b497819 */ /* 0x000fe40000010249 */
[----:B------:R-:W-:Y:S01]  /*7d30*/  SHF.R.S32.HI R74, RZ, 0x1f, R76 ;  /* 0x0000001fff4a7819 */ /* 0x000fe2000001144c */
[----:B------:R-:W-:-:S03]  /*7d40*/  IMAD.SHL.U32 R22, R78, 0x4, RZ ;  /* 0x000000044e167824 */ /* 0x000fc600078e00ff */
[----:B------:R-:W-:Y:S02]  /*7d50*/  SHF.L.U64.HI R74, R76, 0x2, R74 ;  /* 0x000000024c4a7819 */ /* 0x000fe4000001024a */
[----:B------:R-:W-:Y:S01]  /*7d60*/  SHF.R.S32.HI R75, RZ, 0x1f, R77 ;  /* 0x0000001fff4b7819 */ /* 0x000fe2000001144d */
[----:B------:R-:W-:-:S03]  /*7d70*/  IMAD.SHL.U32 R20, R79, 0x4, RZ ;  /* 0x000000044f147824 */ /* 0x000fc600078e00ff */
[----:B------:R-:W-:Y:S02]  /*7d80*/  SHF.L.U64.HI R75, R77, 0x2, R75 ;  /* 0x000000024d4b7819 */ /* 0x000fe4000001024b */
[----:B------:R-:W-:Y:S01]  /*7d90*/  SHF.R.S32.HI R76, RZ, 0x1f, R78 ;  /* 0x0000001fff4c7819 */ /* 0x000fe2000001144e */
[----:B--2---:R-:W-:-:S03]  /*7da0*/  IMAD.SHL.U32 R18, R80, 0x4, RZ ;  /* 0x0000000450127824 */ /* 0x004fc600078e00ff */
        /* <DEDUP_REMOVED lines=17> */
[----:B---3--:R-:W-:-:S05]  /*7ec0*/  IMAD.X R8, R4, 0x1, R8, P3 ;  /* 0x0000000104087824 */ /* 0x008fca00018e0608 */
[----:B------:R2:W-:Y:S02]  /*7ed0*/  STL [R1+0x348], R8 ;  /* 0x0003480801007387 */ /* 0x0005e40000100800 */
[----:B--2---:R-:W-:Y:S02]  /*7ee0*/  IADD3 R8, P3, R223, R13, RZ ;  /* 0x0000000ddf087210 */ /* 0x004fe40007f7e0ff */
[----:B------:R1:W5:Y:S04]  /*7ef0*/  LDL.LU R223, [R1+0x3f0] ;  /* 0x0003f00001df7983 */ /* 0x0003680000300800 */
[----:B------:R2:W-:Y:S02]  /*7f00*/  STL [R1+0x32c], R8 ;  /* 0x00032c0801007387 */ /* 0x0005e40000100800 */
[----:B--2---:R-:W-:-:S05]  /*7f10*/  IMAD.X R8, R10, 0x1, R9, P4 ;  /* 0x000000010a087824 */ /* 0x004fca00020e0609 */
[----:B------:R2:W-:Y:S02]  /*7f20*/  STL [R1+0x340], R8 ;  /* 0x0003400801007387 */ /* 0x0005e40000100800 */
[----:B--2---:R-:W-:-:S05]  /*7f30*/  IADD3 R8, P4, R234, R16, RZ ;  /* 0x00000010ea087210 */ /* 0x004fca0007f9e0ff */
[----:B------:R2:W-:Y:S02]  /*7f40*/  STL [R1+0x324], R8 ;  /* 0x0003240801007387 */ /* 0x0005e40000100800 */
[----:B--2---:R-:W-:Y:S01]  /*7f50*/  IMAD.X R8, R10, 0x1, R4, P5 ;  /* 0x000000010a087824 */ /* 0x004fe200028e0604 */
[----:B------:R-:W-:Y:S02]  /*7f60*/  IADD3 R10, P5, R234, R13, RZ ;  /* 0x0000000dea0a7210 */ /* 0x000fe40007fbe0ff */
[----:B------:R1:W5:Y:S04]  /*7f70*/  LDL.LU R234, [R1+0x3ec] ;  /* 0x0003ec0001ea7983 */ /* 0x0003680000300800 */
[----:B------:R2:W-:Y:S04]  /*7f80*/  STL [R1+0x338], R8 ;  /* 0x0003380801007387 */ /* 0x0005e80000100800 */
[----:B------:R3:W-:Y:S01]  /*7f90*/  STL [R1+0x31c], R10 ;  /* 0x00031c0a01007387 */ /* 0x0007e20000100800 */
[----:B--2---:R-:W-:Y:S01]  /*7fa0*/  IMAD.X R8, R11, 0x1, R9, P2 ;  /* 0x000000010b087824 */ /* 0x004fe200010e0609 */
[----:B---3--:R-:W-:-:S04]  /*7fb0*/  IADD3 R10, P2, R221, R16, RZ ;  /* 0x00000010dd0a7210 */ /* 0x008fc80007f5e0ff */
[----:B------:R2:W-:Y:S04]  /*7fc0*/  STL [R1+0x330], R8 ;  /* 0x0003300801007387 */ /* 0x0005e80000100800 */
[----:B------:R3:W-:Y:S01]  /*7fd0*/  STL [R1+0x314], R10 ;  /* 0x0003140a01007387 */ /* 0x0007e20000100800 */
[--C-:B--2---:R-:W-:Y:S01]  /*7fe0*/  IMAD.X R8, R11, 0x1, R4.reuse, P3 ;  /* 0x000000010b087824 */ /* 0x104fe200018e0604 */
[----:B---3--:R-:W-:Y:S02]  /*7ff0*/  IADD3 R10, P3, R221, R13, RZ ;  /* 0x0000000ddd0a7210 */ /* 0x008fe40007f7e0ff */
[----:B------:R1:W5:Y:S04]  /*8000*/  LDL.LU R221, [R1+0x3e8] ;  /* 0x0003e80001dd7983 */ /* 0x0003680000300800 */
[----:B------:R2:W-:Y:S04]  /*8010*/  STL [R1+0x328], R8 ;  /* 0x0003280801007387 */ /* 0x0005e80000100800 */
[----:B------:R3:W-:Y:S01]  /*8020*/  STL [R1+0x30c], R10 ;  /* 0x00030c0a01007387 */ /* 0x0007e20000100800 */
[C---:B--2---:R-:W-:Y:S01]  /*8030*/  IMAD.X R8, R59.reuse, 0x1, R9, P4 ;  /* 0x000000013b087824 */ /* 0x044fe200020e0609 */
[----:B------:R-:W-:Y:S01]  /*8040*/  IADD3 R11, P4, R232, R16, RZ ;  /* 0x00000010e80b7210 */ /* 0x000fe20007f9e0ff */
[----:B---3--:R-:W-:-:S03]  /*8050*/  IMAD.X R10, R59, 0x1, R4, P5 ;  /* 0x000000013b0a7824 */ /* 0x008fc600028e0604 */
[----:B------:R2:W-:Y:S04]  /*8060*/  STL [R1+0x320], R8 ;  /* 0x0003200801007387 */ /* 0x0005e80000100800 */
[----:B------:R-:W-:Y:S01]  /*8070*/  STL [R1+0x304], R11 ;  /* 0x0003040b01007387 */ /* 0x000fe20000100800 */
[----:B--2---:R-:W-:-:S03]  /*8080*/  IADD3 R8, P5, R232, R13, RZ ;  /* 0x0000000de8087210 */ /* 0x004fc60007fbe0ff */
        /* <DEDUP_REMOVED lines=111> */
[----:B--2---:R-:W-:Y:S01]  /*8780*/  IMAD.X R10, R72, 0x1, R9, P2 ;  /* 0x00000001480a7824 */ /* 0x004fe200010e0609 */
        /* <DEDUP_REMOVED lines=59> */
[----:B------:R-:W2:Y:S04]  /*8b40*/  LDL.LU R14, [R1+0x390] ;  /* 0x00039000010e7983 */ /* 0x000ea80000300800 */
[----:B------:R3:W-:Y:S04]  /*8b50*/  STL [R1+0x1e8], R8 ;  /* 0x0001e80801007387 */ /* 0x0007e80000100800 */
[----:B------:R4:W-:Y:S01]  /*8b60*/  STL [R1+0x1cc], R10 ;  /* 0x0001cc0a01007387 */ /* 0x0009e20000100800 */
[C---:B---3--:R-:W-:Y:S01]  /*8b70*/  IMAD.X R8, R79.reuse, 0x1, R9, P4 ;  /* 0x000000014f087824 */ /* 0x048fe200020e0609 */
[----:B------:R-:W-:Y:S01]  /*8b80*/  IADD3 R11, P4, R2, R16, RZ ;  /* 0x00000010020b7210 */ /* 0x000fe20007f9e0ff */
[----:B----4-:R-:W-:-:S03]  /*8b90*/  IMAD.X R10, R79, 0x1, R4, P5 ;  /* 0x000000014f0a7824 */ /* 0x010fc600028e0604 */
[----:B------:R3:W-:Y:S04]  /*8ba0*/  STL [R1+0x1e0], R8 ;  /* 0x0001e00801007387 */ /* 0x0007e80000100800 */
[----:B------:R-:W-:Y:S01]  /*8bb0*/  STL [R1+0x1c4], R11 ;  /* 0x0001c40b01007387 */ /* 0x000fe20000100800 */
[----:B---3--:R-:W-:-:S03]  /*8bc0*/  IADD3 R8, P5, R2, R13, RZ ;  /* 0x0000000d02087210 */ /* 0x008fc60007fbe0ff */
[----:B------:R1:W5:Y:S04]  /*8bd0*/  LDL.LU R2, [R1+0x38c] ;  /* 0x00038c0001027983 */ /* 0x0003680000300800 */
        /* <DEDUP_REMOVED lines=8> */
[----:B------:R-:W3:Y:S04]  /*8c60*/  LDL.LU R87, [R1+0x388] ;  /* 0x0003880001577983 */ /* 0x000ee80000300800 */
[----:B------:R4:W-:Y:S01]  /*8c70*/  STL [R1+0x1c8], R8 ;  /* 0x0001c80801007387 */ /* 0x0009e20000100800 */
[----:B------:R-:W-:Y:S01]  /*8c80*/  SHF.L.U64.HI R82, R85, 0x2, R82 ;  /* 0x0000000255527819 */ /* 0x000fe20000010252 */
[----:B------:R-:W-:Y:S02]  /*8c90*/  IMAD.SHL.U32 R86, R83, 0x4, RZ ;  /* 0x0000000453567824 */ /* 0x000fe400078e00ff */
[----:B------:R1:W-:Y:S01]  /*8ca0*/  STL [R1+0x1ac], R10 ;  /* 0x0001ac0a01007387 */ /* 0x0003e20000100800 */
[----:B----4-:R-:W-:Y:S01]  /*8cb0*/  IMAD.X R8, R81, 0x1, R9, P4 ;  /* 0x0000000151087824 */ /* 0x010fe200020e0609 */
[----:B------:R-:W-:Y:S01]  /*8cc0*/  IADD3 R11, P4, R5, R16, RZ ;  /* 0x00000010050b7210 */ /* 0x000fe20007f9e0ff */
[----:B-1----:R-:W-:-:S03]  /*8cd0*/  IMAD.X R10, R81, 0x1, R4, P5 ;  /* 0x00000001510a7824 */ /* 0x002fc600028e0604 */
[----:B------:R1:W-:Y:S04]  /*8ce0*/  STL [R1+0x1c0], R8 ;  /* 0x0001c00801007387 */ /* 0x0003e80000100800 */
[----:B------:R4:W-:Y:S01]  /*8cf0*/  STL [R1+0x1a4], R11 ;  /* 0x0001a40b01007387 */ /* 0x0009e20000100800 */
[----:B-1----:R-:W-:-:S03]  /*8d00*/  IADD3 R8, P5, R5, R13, RZ ;  /* 0x0000000d05087210 */ /* 0x002fc60007fbe0ff */
[----:B------:R1:W5:Y:S01]  /*8d10*/  LDL.LU R5, [R1+0x384] ;  /* 0x0003840001057983 */ /* 0x0003620000300800 */
[----:B----4-:R-:W-:-:S03]  /*8d20*/  IMAD.X R11, R82, 0x1, R9, P2 ;  /* 0x00000001520b7824 */ /* 0x010fc600010e0609 */
[----:B------:R4:W-:Y:S04]  /*8d30*/  STL [R1+0x1b8], R10 ;  /* 0x0001b80a01007387 */ /* 0x0009e80000100800 */
[----:B------:R1:W-:Y:S01]  /*8d40*/  STL [R1+0x19c], R8 ;  /* 0x00019c0801007387 */ /* 0x0003e20000100800 */
[----:B----4-:R-:W-:-:S03]  /*8d50*/  IADD3 R10, P2, R86, R16, RZ ;  /* 0x00000010560a7210 */ /* 0x010fc60007f5e0ff */
[----:B------:R4:W-:Y:S01]  /*8d60*/  STL [R1+0x1b0], R11 ;  /* 0x0001b00b01007387 */ /* 0x0009e20000100800 */
[----:B-1----:R-:W-:-:S03]  /*8d70*/  IMAD.X R8, R82, 0x1, R4, P3 ;  /* 0x0000000152087824 */ /* 0x002fc600018e0604 */
[----:B------:R1:W-:Y:S01]  /*8d80*/  STL [R1+0x194], R10 ;  /* 0x0001940a01007387 */ /* 0x0003e20000100800 */
[----:B----4-:R-:W-:-:S03]  /*8d90*/  IADD3 R11, P3, R86, R13, RZ ;  /* 0x0000000d560b7210 */ /* 0x010fc60007f7e0ff */
[----:B------:R-:W4:Y:S01]  /*8da0*/  LDL.LU R86, [R1+0x380] ;  /* 0x0003800001567983 */ /* 0x000f220000300800 */
[----:B------:R-:W-:-:S04]  /*8db0*/  SHF.R.S32.HI R84, RZ, 0x1f, R83 ;  /* 0x0000001fff547819 */ /* 0x000fc80000011453 */
[----:B------:R-:W-:Y:S02]  /*8dc0*/  SHF.L.U64.HI R84, R83, 0x2, R84 ;  /* 0x0000000253547819 */ /* 0x000fe40000010254 */
[----:B------:R-:W-:-:S04]  /*8dd0*/  SHF.R.S32.HI R83, RZ, 0x1f, R151 ;  /* 0x0000001fff537819 */ /* 0x000fc80000011497 */
[----:B------:R-:W-:Y:S01]  /*8de0*/  SHF.L.U64.HI R83, R151, 0x2, R83 ;  /* 0x0000000297537819 */ /* 0x000fe20000010253 */
[----:B------:R-:W-:Y:S01]  /*8df0*/  IMAD.SHL.U32 R12, R150, 0x4, RZ ;  /* 0x00000004960c7824 */ /* 0x000fe200078e00ff */
[----:B------:R-:W-:Y:S03]  /*8e00*/  STL [R1+0x1a8], R8 ;  /* 0x0001a80801007387 */ /* 0x000fe60000100800 */
[----:B-1----:R-:W-:Y:S01]  /*8e10*/  IMAD.X R10, R83, 0x1, R9, P4 ;  /* 0x00000001530a7824 */ /* 0x002fe200020e0609 */
[----:B------:R-:W-:Y:S01]  /*8e20*/  STL [R1+0x18c], R11 ;  /* 0x00018c0b01007387 */ /* 0x000fe20000100800 */
[----:B------:R-:W-:-:S03]  /*8e30*/  IADD3 R59, P4, R12, R16, RZ ;  /* 0x000000100c3b7210 */ /* 0x000fc60007f9e0ff */
[----:B------:R1:W-:Y:S01]  /*8e40*/  STL [R1+0x1a0], R10 ;  /* 0x0001a00a01007387 */ /* 0x0003e20000100800 */
[----:B------:R-:W-:-:S03]  /*8e50*/  SHF.R.S32.HI R85, RZ, 0x1f, R150 ;  /* 0x0000001fff557819 */ /* 0x000fc60000011496 */
[----:B------:R2:W5:Y:S01]  /*8e60*/  LDL.LU R16, [R1+0x37c] ;  /* 0x00037c0001107983 */ /* 0x0005620000300800 */
[----:B-1----:R-:W-:Y:S01]  /*8e70*/  IMAD.X R10, R83, 0x1, R4, P5 ;  /* 0x00000001530a7824 */ /* 0x002fe200028e0604 */
[----:B------:R-:W-:Y:S02]  /*8e80*/  IADD3 R11, P5, R12, R13, RZ ;  /* 0x0000000d0c0b7210 */ /* 0x000fe40007fbe0ff */
[----:B------:R1:W-:Y:S01]  /*8e90*/  STL [R1+0x184], R59 ;  /* 0x0001843b01007387 */ /* 0x0003e20000100800 */
[----:B------:R-:W-:-:S03]  /*8ea0*/  SHF.L.U64.HI R85, R150, 0x2, R85 ;  /* 0x0000000296557819 */ /* 0x000fc60000010255 */
[----:B------:R2:W5:Y:S04]  /*8eb0*/  LDL.LU R13, [R1+0x378] ;  /* 0x00037800010d7983 */ /* 0x0005680000300800 */
[----:B------:R-:W-:Y:S01]  /*8ec0*/  STL [R1+0x198], R10 ;  /* 0x0001980a01007387 */ /* 0x000fe20000100800 */
[----:B-1----:R-:W-:-:S03]  /*8ed0*/  IMAD.X R59, R84, 0x1, R9, P2 ;  /* 0x00000001543b7824 */ /* 0x002fc600010e0609 */
[----:B------:R1:W5:Y:S04]  /*8ee0*/  LDL.LU R12, [R1+0x374] ;  /* 0x00037400010c7983 */ /* 0x0003680000300800 */
[----:B------:R1:W-:Y:S04]  /*8ef0*/  STL [R1+0x17c], R11 ;  /* 0x00017c0b01007387 */ /* 0x0003e80000100800 */
[----:B------:R2:W-:Y:S01]  /*8f00*/  STL [R1+0x190], R59 ;  /* 0x0001903b01007387 */ /* 0x0005e20000100800 */
[----:B-1----:R-:W-:Y:S01]  /*8f10*/  IMAD.X R11, R85, 0x1, R9, P4 ;  /* 0x00000001550b7824 */ /* 0x002fe200020e0609 */
[----:B------:R-:W-:Y:S01]  /*8f20*/  CS2R R152, SRZ ;  /* 0x0000000000987805 */ /* 0x000fe2000001ff00 */
[----:B------:R-:W-:Y:S01]  /*8f30*/  IMAD.SHL.U32 R7, R7, 0x4, RZ ;  /* 0x0000000407077824 */ /* 0x000fe200078e00ff */
[----:B------:R-:W-:Y:S01]  /*8f40*/  CS2R R154, SRZ ;  /* 0x00000000009a7805 */ /* 0x000fe2000001ff00 */
[----:B------:R-:W-:Y:S01]  /*8f50*/  IMAD.MOV.U32 R15, RZ, RZ, RZ ;  /* 0x000000ffff0f7224 */ /* 0x000fe200078e00ff */
[----:B------:R-:W-:-:S02]  /*8f60*/  CS2R R156, SRZ ;  /* 0x00000000009c7805 */ /* 0x000fc4000001ff00 */
[----:B------:R-:W-:Y:S02]  /*8f70*/  CS2R R158, SRZ ;  /* 0x00000000009e7805 */ /* 0x000fe4000001ff00 */
[----:B------:R-:W-:Y:S02]  /*8f80*/  CS2R R160, SRZ ;  /* 0x0000000000a07805 */ /* 0x000fe4000001ff00 */
[----:B------:R-:W-:Y:S02]  /*8f90*/  CS2R R162, SRZ ;  /* 0x0000000000a27805 */ /* 0x000fe4000001ff00 */
[----:B------:R-:W-:Y:S02]  /*8fa0*/  CS2R R164, SRZ ;  /* 0x0000000000a47805 */ /* 0x000fe4000001ff00 */
[----:B------:R-:W-:Y:S02]  /*8fb0*/  CS2R R166, SRZ ;  /* 0x0000000000a67805 */ /* 0x000fe4000001ff00 */
        /* <DEDUP_REMOVED lines=67> */
[----:B--2---:R-:W-:-:S04]  /*93f0*/  SHF.R.S32.HI R8, RZ, 0x1f, R14 ;  /* 0x0000001fff087819 */ /* 0x004fc8000001140e */
[----:B------:R-:W-:Y:S01]  /*9400*/  SHF.L.U64.HI R10, R14, 0x2, R8 ;  /* 0x000000020e0a7819 */ /* 0x000fe20000010208 */
[----:B------:R-:W-:Y:S01]  /*9410*/  IMAD.X R10, R84, 0x1, R4, P3 ;  /* 0x00000001540a7824 */ /* 0x000fe200018e0604 */
        /* <DEDUP_REMOVED lines=18> */
[----:B---3--:R-:W-:-:S05]  /*9540*/  SHF.R.S32.HI R8, RZ, 0x5, R87 ;  /* 0x00000005ff087819 */ /* 0x008fca0000011457 */
[----:B------:R-:W-:Y:S04]  /*9550*/  STL [R1+0x164], R8 ;  /* 0x0001640801007387 */ /* 0x000fe80000100800 */
[----:B------:R1:W-:Y:S04]  /*9560*/  STL [R1+0x188], R10 ;  /* 0x0001880a01007387 */ /* 0x0003e80000100800 */
[----:B------:R4:W-:Y:S01]  /*9570*/  STL [R1+0x180], R11 ;  /* 0x0001800b01007387 */ /* 0x0009e20000100800 */
[----:B-1----:R-:W-:Y:S02]  /*9580*/  IMAD.X R10, R85, 0x1, R4, P5 ;  /* 0x00000001550a7824 */ /* 0x002fe400028e0604 */
[----:B------:R-:W-:Y:S01]  /*9590*/  VIADD R8, R8, 0xfffffffe ;  /* 0xfffffffe08087836 */ /* 0x000fe20000000000 */
[----:B------:R-:W-:-:S02]  /*95a0*/  CS2R R82, SRZ ;  /* 0x0000000000527805 */ /* 0x000fc4000001ff00 */
[----:B------:R-:W-:Y:S01]  /*95b0*/  CS2R R84, SRZ ;  /* 0x0000000000547805 */ /* 0x000fe2000001ff00 */
[----:B------:R-:W-:Y:S01]  /*95c0*/  UMOV UR14, 0x1 ;  /* 0x00000001000e7882 */ /* 0x000fe20000000000 */
[----:B------:R-:W-:Y:S01]  /*95d0*/  UMOV UR13, 0xffffffff ;  /* 0xffffffff000d7882 */ /* 0x000fe20000000000 */
[C---:B----4-:R-:W-:Y:S02]  /*95e0*/  IMAD.X R11, R86.reuse, 0x1, R9, P1 ;  /* 0x00000001560b7824 */ /* 0x050fe400008e0609 */
[----:B------:R1:W5:Y:S04]  /*95f0*/  LDL.LU R9, [R1+0x370] ;  /* 0x0003700001097983 */ /* 0x0003680000300800 */
[----:B------:R2:W-:Y:S02]  /*9600*/  STL [R1+0x178], R10 ;  /* 0x0001780a01007387 */ /* 0x0005e40000100800 */
[----:B--2---:R-:W-:-:S02]  /*9610*/  IMAD.X R10, R86, 0x1, R4, P0 ;  /* 0x00000001560a7824 */ /* 0x004fc400000e0604 */
[----:B------:R1:W5:Y:S04]  /*9620*/  LDL.LU R4, [R1+0x36c] ;  /* 0x00036c0001047983 */ /* 0x0003680000300800 */
[----:B------:R1:W-:Y:S04]  /*9630*/  STL [R1+0x170], R11 ;  /* 0x0001700b01007387 */ /* 0x0003e80000100800 */
[----:B------:R1:W-:Y:S04]  /*9640*/  STL [R1+0x168], R10 ;  /* 0x0001680a01007387 */ /* 0x0003e80000100800 */
[----:B------:R1:W-:Y:S01]  /*9650*/  STL [R1+0x368], R8 ;  /* 0x0003680801007387 */ /* 0x0003e20000100800 */
[----:B------:R-:W-:-:S07]  /*9660*/  CS2R R86, SRZ ;  /* 0x0000000000567805 */ /* 0x000fce000001ff00 */
.L_x_1:
[----:B------:R-:W-:Y:S01]  /*9670*/  STL.64 [R1+0x4c0], R86 ;  /* 0x0004c05601007387 */ /* 0x000fe20000100a00 */
[----:B------:R-:W-:Y:S01]  /*9680*/  UIADD3 UR13, UR13, 0x1, URZ ;  /* 0x000000010d0d7890 */ /* 0x000fe2000fffe03f */
[----:B------:R-:W-:-:S04]  /*9690*/  DEPBAR.LE SB0, 0x2 ;  /* 0x000080800000791a */ /* 0x000fc80000000000 */
[----:B------:R-:W-:Y:S04]  /*96a0*/  STL.64 [R1+0x4b8], R84 ;  /* 0x0004b85401007387 */ /* 0x000fe80000100a00 */
        /* <DEDUP_REMOVED lines=29> */
[----:B------:R2:W-:Y:S04]  /*9880*/  STL.64 [R1+0x3c0], R24 ;  /* 0x0003c01801007387 */ /* 0x0005e80000100a00 */
[----:B--2---:R-:W2:Y:S04]  /*9890*/  LDL.LU.64 R24, [R1] ;  /* 0x0000000001187983 */ /* 0x004ea80000300a00 */
[----:B------:R-:W2:Y:S04]  /*98a0*/  LDL.LU.64 R26, [R1+0x8] ;  /* 0x00000800011a7983 */ /* 0x000ea80000300a00 */
        /* <DEDUP_REMOVED lines=29> */
[----:B------:R-:W2:Y:S01]  /*9a80*/  LDL.LU.64 R86, [R1+0xf8] ;  /* 0x0000f80001567983 */ /* 0x000ea20000300a00 */
[----:B------:R-:W-:Y:S01]  /*9a90*/  UISETP.GT.AND UP0, UPT, UR13, 0x2, UPT ;  /* 0x000000020d00788c */ /* 0x000fe2000bf04270 */
[----:B------:R-:W-:Y:S01]  /*9aa0*/  UMOV UR7, 0x40000040 ;  /* 0x4000004000077882 */ /* 0x000fe20000000000 */
[----:B------:R-:W-:Y:S02]  /*9ab0*/  BAR.SYNC.DEFER_BLOCKING 0x0 ;  /* 0x0000000000007b1d */ /* 0x000fe40000010000 */
[----:B------:R-:W-:-:S04]  /*9ac0*/  USEL UR13, UR13, URZ, !UP0 ;  /* 0x0000003f0d0d7287 */ /* 0x000fc8000c000000 */
[----:B------:R-:W-:Y:S02]  /*9ad0*/  ULEA UR5, UR13, UR12, 0xe ;  /* 0x0000000c0d057291 */ /* 0x000fe4000f8e703f */
[----:B------:R-:W-:Y:S01]  /*9ae0*/  ULEA UR4, UR13, UR12, 0xf ;  /* 0x0000000c0d047291 */ /* 0x000fe2000f8e783f */
[----:B------:R-:W-:Y:S01]  /*9af0*/  STL [R1+0x394], R14 ;  /* 0x0003940e01007387 */ /* 0x000fe20000100800 */
[----:B------:R-:W-:Y:S02]  /*9b00*/  UIADD3 UR5, UR5, 0x18000, URZ ;  /* 0x0001800005057890 */ /* 0x000fe4000fffe03f */
[----:B------:R-:W-:Y:S01]  /*9b10*/  USHF.R.U32.HI UR4, URZ, 0x4, UR4 ;  /* 0x000000043f047899 */ /* 0x000fe20008011604 */
[----:B-----5:R-:W-:Y:S01]  /*9b20*/  STL [R1+0x374], R13 ;  /* 0x0003740d01007387 */ /* 0x020fe20000100800 */
[----:B------:R-:W-:Y:S02]  /*9b30*/  USHF.R.U32.HI UR5, URZ, 0x4, UR5 ;  /* 0x000000043f057899 */ /* 0x000fe40008011605 */
[----:B------:R-:W-:Y:S01]  /*9b40*/  USGXT.U32 UR4, UR4, 0xe ;  /* 0x0000000e0404789a */ /* 0x000fe20008000000 */
[----:B------:R-:W-:Y:S01]  /*9b50*/  STL [R1+0x370], R12 ;  /* 0x0003700c01007387 */ /* 0x000fe20000100800 */
[----:B------:R-:W-:-:S02]  /*9b60*/  USGXT.U32 UR6, UR5, 0xe ;  /* 0x0000000e0506789a */ /* 0x000fc40008000000 */
[----:B------:R-:W-:Y:S01]  /*9b70*/  UIADD3 UR8, UP0, UR4, 0x2, URZ ;  /* 0x0000000204087890 */ /* 0x000fe2000ff1e03f */
[----:B------:R-:W-:Y:S01]  /*9b80*/  STL [R1+0x36c], R9 ;  /* 0x00036c0901007387 */ /* 0x000fe20000100800 */
[----:B------:R-:W-:Y:S01]  /*9b90*/  UMOV UR5, 0x40000040 ;  /* 0x4000004000057882 */ /* 0x000fe20000000000 */
[----:B------:R-:W-:Y:S01]  /*9ba0*/  UIADD3 UR10, UP1, UR6, 0x2, URZ ;  /* 0x00000002060a7890 */ /* 0x000fe2000ff3e03f */
[----:B--2---:R-:W-:-:S06]  /*9bb0*/  WARPGROUP.ARRIVE ;  /* 0x00000000000079c5 */ /* 0x004fcc0000000000 */
[----:B------:R-:W-:Y:S01]  /*9bc0*/  HGMMA.64x128x8.F32.TF32 R24, gdesc[UR4], R24, gsb0 ;  /* 0x05e00000041879f0 */ /* 0x000fe20008002818 */
[----:B------:R-:W-:Y:S01]  /*9bd0*/  UMOV UR4, URZ ;  /* 0x0000003f00047c82 */ /* 0x000fe20008000000 */
[----:B------:R-:W-:Y:S01]  /*9be0*/  UMOV UR5, URZ ;  /* 0x0000003f00057c82 */ /* 0x000fe20008000000 */
[----:B------:R-:W-:Y:S02]  /*9bf0*/  UIADD3.X UR9, UR4, 0x40000040, URZ, UP0, !UPT ;  /* 0x4000004004097890 */ /* 0x000fe400087fe43f */
[----:B------:R-:W-:Y:S02]  /*9c00*/  UIADD3.X UR11, UR5, 0x40000040, URZ, UP1, !UPT ;  /* 0x40000040050b7890 */ /* 0x000fe40008ffe43f */
[----:B------:R-:W-:Y:S02]  /*9c10*/  UIADD3.64 UR24, UR8, 0x2, URZ ;  /* 0x0000000208187897 */ /* 0x000fe4000fffe03f */
[----:B------:R-:W-:Y:S02]  /*9c20*/  UIADD3.64 UR26, UR10, 0x2, URZ ;  /* 0x000000020a1a7897 */ /* 0x000fe4000fffe03f */
[----:B------:R-:W-:-:S02]  /*9c30*/  UIADD3.64 UR20, UR8, 0x4, URZ ;  /* 0x0000000408147897 */ /* 0x000fc4000fffe03f */
[----:B------:R-:W-:Y:S01]  /*9c40*/  UIADD3.64 UR22, UR10, 0x4, URZ ;  /* 0x000000040a167897 */ /* 0x000fe2000fffe03f */
[----:B------:R-:W-:Y:S02]  /*9c50*/  WARPGROUP.DEPBAR.LE gsb0, 0x0 ;  /* 0x00008000000079c5 */ /* 0x000fe40000010000 */
[----:B------:R-:W-:-:S06]  /*9c60*/  WARPGROUP.ARRIVE ;  /* 0x00000000000079c5 */ /* 0x000fcc0000000000 */
[----:B------:R-:W-:Y:S03]  /*9c70*/  HGMMA.64x128x8.F32.TF32 R24, gdesc[UR8], R24, gsb0 ;  /* 0x05e00000081879f0 */ /* 0x000fe60008002818 */
[----:B------:R-:W-:Y:S02]  /*9c80*/  WARPGROUP.DEPBAR.LE gsb0, 0x0 ;  /* 0x00008000000079c5 */ /* 0x000fe40000010000 */
[----:B------:R-:W-:-:S07]  /*9c90*/  WARPGROUP.ARRIVE ;  /* 0x00000000000079c5 */ /* 0x000fce0000000000 */
[----:B------:R-:W-:Y:S01]  /*9ca0*/  HGMMA.64x128x8.F32.TF32 R24, gdesc[UR24], R24, gsb0 ;  /* 0x05e00000181879f0 */ /* 0x000fe20008002818 */
[----:B------:R-:W-:Y:S02]  /*9cb0*/  UIADD3.64 UR4, UR8, 0x1fe, URZ ;  /* 0x000001fe08047897 */ /* 0x000fe4000fffe03f */
[----:B------:R-:W-:Y:S02]  /*9cc0*/  WARPGROUP.DEPBAR.LE gsb0, 0x0 ;  /* 0x00008000000079c5 */ /* 0x000fe40000010000 */
[----:B------:R-:W-:-:S07]  /*9cd0*/  WARPGROUP.ARRIVE ;  /* 0x00000000000079c5 */ /* 0x000fce0000000000 */
[----:B------:R-:W-:Y:S01]  /*9ce0*/  HGMMA.64x128x8.F32.TF32 R24, gdesc[UR20], R24, gsb0 ;  /* 0x05e00000141879f0 */ /* 0x000fe20008002818 */
[----:B------:R-:W-:Y:S01]  /*9cf0*/  UIADD3.64 UR28, UR8, 0x200, URZ ;  /* 0x00000200081c7897 */ /* 0x000fe2000fffe03f */
[----:B------:R-:W-:Y:S01]  /*9d00*/  UMOV UR30, UR10 ;  /* 0x0000000a001e7c82 */ /* 0x000fe20008000000 */
[----:B------:R-:W-:Y:S01]  /*9d10*/  UMOV UR31, UR11 ;  /* 0x0000000b001f7c82 */ /* 0x000fe20008000000 */
[----:B------:R-:W-:Y:S02]  /*9d20*/  WARPGROUP.DEPBAR.LE gsb0, 0x0 ;  /* 0x00008000000079c5 */ /* 0x000fe40000010000 */
[----:B------:R-:W-:Y:S01]  /*9d30*/  WARPGROUP.ARRIVE ;  /* 0x00000000000079c5 */ /* 0x000fe20000000000 */
[----:B------:R-:W-:Y:S01]  /*9d40*/  UIADD3.64 UR24, UR8, 0x202, URZ ;  /* 0x0000020208187897 */ /* 0x000fe2000fffe03f */
[----:B------:R-:W-:Y:S04]  /*9d50*/  STL.64 [R1], R24 ;  /* 0x0000001801007387 */ /* 0x000fe80000100a00 */
[----:B------:R-:W-:Y:S01]  /*9d60*/  HGMMA.64x128x8.F32.TF32 R152, gdesc[UR4], R152, gsb0 ;  /* 0x05e00000049879f0 */ /* 0x000fe20008002898 */
[----:B------:R-:W-:Y:S01]  /*9d70*/  UIADD3.64 UR20, UR8, 0x204, URZ ;  /* 0x0000020408147897 */ /* 0x000fe2000fffe03f */
[----:B------:R-:W-:Y:S01]  /*9d80*/  STL.64 [R1+0x8], R26 ;  /* 0x0000081a01007387 */ /* 0x000fe20000100a00 */
[----:B------:R-:W-:-:S03]  /*9d90*/  UIADD3.64 UR4, UR8, 0x3fe, URZ ;  /* 0x000003fe08047897 */ /* 0x000fc6000fffe03f */
        /* <DEDUP_REMOVED lines=29> */
[----:B------:R2:W-:Y:S01]  /*9f70*/  STL.64 [R1+0xf8], R86 ;  /* 0x0000f85601007387 */ /* 0x0005e20000100a00 */
[----:B------:R-:W-:-:S02]  /*9f80*/  WARPGROUP.DEPBAR.LE gsb0, 0x0 ;  /* 0x00008000000079c5 */ /* 0x000fc40000010000 */
[----:B------:R-:W-:Y:S01]  /*9f90*/  WARPGROUP.ARRIVE ;  /* 0x00000000000079c5 */ /* 0x000fe20000000000 */
[----:B--2---:R-:W2:Y:S04]  /*9fa0*/  LDL.LU.64 R86, [R1+0x4c0] ;  /* 0x0004c00001567983 */ /* 0x004ea80000300a00 */
[----:B------:R-:W2:Y:S01]  /*9fb0*/  LDL.LU.64 R84, [R1+0x4b8] ;  /* 0x0004b80001547983 */ /* 0x000ea20000300a00 */
[----:B------:R-:W-:Y:S03]  /*9fc0*/  HGMMA.64x128x8.F32.TF32 R152, gdesc[UR28], R152, gsb0 ;  /* 0x05e000001c9879f0 */ /* 0x000fe60008002898 */
[----:B------:R-:W2:Y:S01]  /*9fd0*/  LDL.LU.64 R82, [R1+0x4b0] ;  /* 0x0004b00001527983 */ /* 0x000ea20000300a00 */
[----:B------:R-:W-:Y:S01]  /*9fe0*/  UIADD3.64 UR28, UR8, 0x400, URZ ;  /* 0x00000400081c7897 */ /* 0x000fe2000fffe03f */
[----:B------:R-:W-:Y:S01]  /*9ff0*/  UMOV UR30, UR10 ;  /* 0x0000000a001e7c82 */ /* 0x000fe20008000000 */
[----:B------:R-:W-:Y:S01]  /*a000*/  UMOV UR31, UR11 ;  /* 0x0000000b001f7c82 */ /* 0x000fe20008000000 */
        /* <DEDUP_REMOVED lines=29> */
[----:B-1----:R-:W3:Y:S04]  /*a1e0*/  LDL R10, [R1+0x154] ;  /* 0x00015400010a7983 */ /* 0x002ee80000100800 */
[----:B------:R-:W4:Y:S04]  /*a1f0*/  LDL R12, [R1+0x158] ;  /* 0x00015800010c7983 */ /* 0x000f280000100800 */
[----:B------:R-:W4:Y:S01]  /*a200*/  LDL R8, [R1+0x368] ;  /* 0x0003680001087983 */ /* 0x000f220000100800 */
[----:B------:R-:W-:-:S02]  /*a210*/  WARPGROUP.DEPBAR.LE gsb0, 0x0 ;  /* 0x00008000000079c5 */ /* 0x000fc40000010000 */
[----:B------:R-:W-:-:S06]  /*a220*/  WARPGROUP.ARRIVE ;  /* 0x00000000000079c5 */ /* 0x000fcc0000000000 */
[----:B------:R-:W-:Y:S03]  /*a230*/  HGMMA.64x128x8.F32.TF32 R152, gdesc[UR24], R152, gsb0 ;  /* 0x05e00000189879f0 */ /* 0x000fe60008002898 */
[----:B------:R-:W-:Y:S02]  /*a240*/  WARPGROUP.DEPBAR.LE gsb0, 0x0 ;  /* 0x00008000000079c5 */ /* 0x000fe40000010000 */
[----:B------:R-:W-:-:S07]  /*a250*/  WARPGROUP.ARRIVE ;  /* 0x00000000000079c5 */ /* 0x000fce0000000000 */
        /* <DEDUP_REMOVED lines=15> */
[----:B------:R-:W-:Y:S03]  /*a350*/  HGMMA.64x128x8.F32.TF32 R88, gdesc[UR20], R88, gsb0 ;  /* 0x05e00000145879f0 */ /* 0x000fe60008002858 */
[----:B------:R-:W-:Y:S02]  /*a360*/  WARPGROUP.DEPBAR.LE gsb0, 0x0 ;  /* 0x00008000000079c5 */ /* 0x000fe40000010000 */
[----:B--2---:R-:W-:-:S07]  /*a370*/  WARPGROUP.ARRIVE ;  /* 0x00000000000079c5 */ /* 0x004fce0000000000 */
[----:B------:R-:W-:Y:S01]  /*a380*/  HGMMA.64x128x8.F32.TF32 R24, gdesc[UR4], R24, gsb0 ;  /* 0x05e00000041879f0 */ /* 0x000fe20008002818 */
[----:B------:R-:W-:Y:S01]  /*a390*/  UIADD3.64 UR4, UR8, 0x600, URZ ;  /* 0x0000060008047897 */ /* 0x000fe2000fffe03f */
[----:B------:R-:W-:Y:S01]  /*a3a0*/  UMOV UR6, UR10 ;  /* 0x0000000a00067c82 */ /* 0x000fe20008000000 */
[----:B------:R-:W-:Y:S01]  /*a3b0*/  UMOV UR7, UR11 ;  /* 0x0000000b00077c82 */ /* 0x000fe20008000000 */
[----:B------:R-:W-:Y:S04]  /*a3c0*/  STL [R1+0x3b8], R200 ;  /* 0x0003b8c801007387 */ /* 0x000fe80000100800 */
[----:B------:R1:W-:Y:S04]  /*a3d0*/  STL [R1+0x3b4], R201 ;  /* 0x0003b4c901007387 */ /* 0x0003e80000100800 */
[----:B-1----:R-:W2:Y:S04]  /*a3e0*/  LDL R201, [R1+0x15c] ;  /* 0x00015c0001c97983 */ /* 0x002ea80000100800 */
[----:B------:R-:W-:Y:S04]  /*a3f0*/  STL [R1+0x3b0], R202 ;  /* 0x0003b0ca01007387 */ /* 0x000fe80000100800 */
[----:B------:R-:W-:Y:S04]  /*a400*/  STL [R1+0x3ac], R203 ;  /* 0x0003accb01007387 */ /* 0x000fe80000100800 */
[----:B------:R1:W-:Y:S04]  /*a410*/  STL [R1+0x3a8], R204 ;  /* 0x0003a8cc01007387 */ /* 0x0003e80000100800 */
[----:B-1----:R-:W2:Y:S01]  /*a420*/  LDL R204, [R1+0x150] ;  /* 0x0001500001cc7983 */ /* 0x002ea20000100800 */
[----:B------:R-:W-:-:S02]  /*a430*/  WARPGROUP.DEPBAR.LE gsb0, 0x0 ;  /* 0x00008000000079c5 */ /* 0x000fc40000010000 */
[----:B------:R-:W-:-:S06]  /*a440*/  WARPGROUP.ARRIVE ;  /* 0x00000000000079c5 */ /* 0x000fcc0000000000 */
[----:B------:R-:W-:Y:S01]  /*a450*/  HGMMA.64x128x8.F32.TF32 R24, gdesc[UR4], R24, gsb0 ;  /* 0x05e00000041879f0 */ /* 0x000fe20008002818 */
[----:B------:R1:W-:Y:S04]  /*a460*/  STL [R1+0x3a4], R205 ;  /* 0x0003a4cd01007387 */ /* 0x0003e80000100800 */
[----:B------:R4:W-:Y:S04]  /*a470*/  STL [R1+0x3a0], R206 ;  /* 0x0003a0ce01007387 */ /* 0x0009e80000100800 */
[----:B------:R-:W-:Y:S04]  /*a480*/  STL [R1+0x39c], R207 ;  /* 0x00039ccf01007387 */ /* 0x000fe80000100800 */
[----:B------:R4:W-:Y:S04]  /*a490*/  STL [R1+0x398], R208 ;  /* 0x000398d001007387 */ /* 0x0009e80000100800 */
[----:B------:R-:W-:Y:S04]  /*a4a0*/  STL [R1+0x390], R209 ;  /* 0x000390d101007387 */ /* 0x000fe80000100800 */
[----:B------:R-:W-:Y:S04]  /*a4b0*/  STL [R1+0x38c], R210 ;  /* 0x00038cd201007387 */ /* 0x000fe80000100800 */
[----:B------:R2:W-:Y:S04]  /*a4c0*/  STL [R1+0x388], R211 ;  /* 0x000388d301007387 */ /* 0x0005e80000100800 */
[----:B------:R2:W-:Y:S04]  /*a4d0*/  STL [R1+0x384], R212 ;  /* 0x000384d401007387 */ /* 0x0005e80000100800 */
[----:B------:R-:W-:Y:S04]  /*a4e0*/  STL [R1+0x380], R213 ;  /* 0x000380d501007387 */ /* 0x000fe80000100800 */
[----:B------:R2:W-:Y:S04]  /*a4f0*/  STL [R1+0x37c], R214 ;  /* 0x00037cd601007387 */ /* 0x0005e80000100800 */
[----:B------:R2:W-:Y:S04]  /*a500*/  STL [R1+0x378], R215 ;  /* 0x000378d701007387 */ /* 0x0005e80000100800 */
[----:B------:R-:W2:Y:S01]  /*a510*/  LDL R14, [R1+0x16c] ;  /* 0x00016c00010e7983 */ /* 0x000ea20000100800 */
[----:B------:R-:W-:Y:S01]  /*a520*/  UIADD3.64 UR24, UR8, 0x602, URZ ;  /* 0x0000060208187897 */ /* 0x000fe2000fffe03f */
[----:B------:R-:W-:-:S02]  /*a530*/  WARPGROUP.DEPBAR.LE gsb0, 0x0 ;  /* 0x00008000000079c5 */ /* 0x000fc40000010000 */
[----:B------:R-:W-:Y:S01]  /*a540*/  WARPGROUP.ARRIVE ;  /* 0x00000000000079c5 */ /* 0x000fe20000000000 */
[----:B------:R-:W-:Y:S01]  /*a550*/  UMOV UR10, UR22 ;  /* 0x00000016000a7c82 */ /* 0x000fe20008000000 */
[----:B------:R-:W-:Y:S01]  /*a560*/  UMOV UR11, UR23 ;  /* 0x00000017000b7c82 */ /* 0x000fe20008000000 */
[----:B------:R-:W2:Y:S03]  /*a570*/  LDL R9, [R1+0x168] ;  /* 0x0001680001097983 */ /* 0x000ea60000100800 */
[----:B------:R-:W-:Y:S01]  /*a580*/  HGMMA.64x128x8.F32.TF32 R24, gdesc[UR24], R24, gsb0 ;  /* 0x05e00000181879f0 */ /* 0x000fe20008002818 */
[----:B------:R-:W-:Y:S01]  /*a590*/  UIADD3.64 UR8, UR8, 0x604, URZ ;  /* 0x0000060408087897 */ /* 0x000fe2000fffe03f */
[----:B-1----:R-:W2:Y:S04]  /*a5a0*/  LDL R205, [R1+0x174] ;  /* 0x0001740001cd7983 */ /* 0x002ea80000100800 */
[----:B------:R-:W2:Y:S01]  /*a5b0*/  LDL R202, [R1+0x170] ;  /* 0x0001700001ca7983 */ /* 0x000ea20000100800 */
[----:B---3--:R-:W-:-:S03]  /*a5c0*/  IADD3 R10, P2, R2, R10, RZ ;  /* 0x0000000a020a7210 */ /* 0x008fc60007f5e0ff */
[----:B------:R-:W3:Y:S02]  /*a5d0*/  LDL R203, [R1+0x17c] ;  /* 0x00017c0001cb7983 */ /* 0x000ee40000100800 */
[----:B----4-:R-:W-:Y:S02]  /*a5e0*/  IMAD.X R11, R0, 0x1, R12, P2 ;  /* 0x00000001000b7824 */ /* 0x010fe400010e060c */
[----:B------:R-:W4:Y:S01]  /*a5f0*/  LDL R12, [R1+0x178] ;  /* 0x00017800010c7983 */ /* 0x000f220000100800 */
[----:B------:R-:W-:Y:S01]  /*a600*/  ISETP.GT.AND P1, PT, R3, RZ, PT ;  /* 0x000000ff0300720c */ /* 0x000fe20003f24270 */
[----:B------:R-:W-:Y:S01]  /*a610*/  UIADD3 UR14, UR14, 0x1, URZ ;  /* 0x000000010e0e7890 */ /* 0x000fe2000fffe03f */
[----:B------:R-:W-:Y:S01]  /*a620*/  ISETP.GE.AND P0, PT, R15, R8, PT ;  /* 0x000000080f00720c */ /* 0x000fe20003f06270 */
[----:B------:R-:W4:Y:S04]  /*a630*/  LDL R200, [R1+0x184] ;  /* 0x0001840001c87983 */ /* 0x000f280000100800 */
[----:B------:R-:W4:Y:S04]  /*a640*/  LDL R13, [R1+0x180] ;  /* 0x00018000010d7983 */ /* 0x000f280000100800 */
[----:B------:R-:W4:Y:S04]  /*a650*/  LDL R206, [R1+0x19c] ;  /* 0x00019c0001ce7983 */ /* 0x000f280000100800 */
[----:B------:R-:W4:Y:S04]  /*a660*/  LDL R208, [R1+0x31c] ;  /* 0x00031c0001d07983 */ /* 0x000f280000100800 */
[----:B------:R-:W4:Y:S01]  /*a670*/  LDL R207, [R1+0x32c] ;  /* 0x00032c0001cf7983 */ /* 0x000f220000100800 */
[----:B------:R-:W-:-:S02]  /*a680*/  WARPGROUP.DEPBAR.LE gsb0, 0x0 ;  /* 0x00008000000079c5 */ /* 0x000fc40000010000 */
[----:B------:R-:W-:-:S06]  /*a690*/  WARPGROUP.ARRIVE ;  /* 0x00000000000079c5 */ /* 0x000fcc0000000000 */
[----:B------:R-:W-:Y:S01]  /*a6a0*/  HGMMA.64x128x8.F32.TF32 R24, gdesc[UR8], R24, gsb0 ;  /* 0x05e00000081879f0 */ /* 0x000fe20008002818 */
[----:B------:R-:W-:Y:S01]  /*a6b0*/  SEL R8, RZ, 0x4, !P1 ;  /* 0x00000004ff087807 */ /* 0x000fe20004800000 */
[----:B------:R-:W-:-:S03]  /*a6c0*/  UISETP.GT.AND UP0, UPT, UR14, 0x2, UPT ;  /* 0x000000020e00788c */ /* 0x000fc6000bf04270 */
[----:B------:R-:W-:Y:S01]  /*a6d0*/  SEL R8, R8, RZ, !P0 ;  /* 0x000000ff08087207 */ /* 0x000fe20004000000 */
[----:B------:R-:W-:-:S03]  /*a6e0*/  USEL UR14, UR14, URZ, !UP0 ;  /* 0x0000003f0e0e7287 */ /* 0x000fc6000c000000 */
[----:B------:R-:W-:Y:S01]  /*a6f0*/  ISETP.NE.U32.AND P1, PT, R8, RZ, PT ;  /* 0x000000ff0800720c */ /* 0x000fe20003f25070 */
[----:B------:R-:W-:-:S06]  /*a700*/  ULEA UR4, UR14, UR12, 0xf ;  /* 0x0000000c0e047291 */ /* 0x000fcc000f8e783f */
[----:B------:R-:W-:Y:S01]  /*a710*/  VIADD R8, R16, UR4 ;  /* 0x0000000410087c36 */ /* 0x000fe20008000000 */
[----:B------:R-:W-:Y:S02]  /*a720*/  WARPGROUP.DEPBAR.LE gsb0, 0x0 ;  /* 0x00008000000079c5 */ /* 0x000fe40000010000 */
[----:B------:R-:W-:Y:S06]  /*a730*/  BAR.SYNC.DEFER_BLOCKING 0x0 ;  /* 0x0000000000007b1d */ /* 0x000fec0000010000 */
[----:B------:R-:W-:Y:S01]  /*a740*/  @!PT LDS RZ, [RZ] ;  /* 0x00000000fffff984 */ /* 0x000fe20000000800 */
[----:B------:R-:W-:Y:S01]  /*a750*/  @!PT LDS RZ, [RZ] ;  /* 0x00000000fffff984 */ /* 0x000fe20000000800 */
[----:B------:R-:W-:Y:S01]  /*a760*/  @!PT LDS RZ, [RZ] ;  /* 0x00000000fffff984 */ /* 0x000fe20000000800 */
[----:B------:R2:W-:Y:S02]  /*a770*/  LDGSTS.E [R8], desc[UR16][R10.64], P1 ;  /* 0x000000000a087fae */ /* 0x0005e40008921850 */
[----:B--2---:R-:W-:-:S02]  /*a780*/  IADD3 R10, P2, R2, R204, RZ ;  /* 0x000000cc020a7210 */ /* 0x004fc40007f5e0ff */
[----:B------:R-:W2:Y:S03]  /*a790*/  LDL R204, [R1+0x18c] ;  /* 0x00018c0001cc7983 */ /* 0x000ea60000100800 */
[----:B------:R-:W-:Y:S02]  /*a7a0*/  IMAD.X R11, R0, 0x1, R201, P2 ;  /* 0x00000001000b7824 */ /* 0x000fe400010e06c9 */
[----:B------:R-:W2:Y:S04]  /*a7b0*/  LDL R201, [R1+0x188] ;  /* 0x0001880001c97983 */ /* 0x000ea80000100800 */
[----:B------:R1:W-:Y:S01]  /*a7c0*/  LDGSTS.E [R8+0x4000], desc[UR16][R10.64], P1 ;  /* 0x040000000a087fae */ /* 0x0003e20008921850 */
[----:B------:R-:W-:-:S04]  /*a7d0*/  ISETP.GT.AND P1, PT, R3, 0x1, PT ;  /* 0x000000010300780c */ /* 0x000fc80003f24270 */
[----:B-1----:R-:W-:-:S04]  /*a7e0*/  SEL R10, RZ, 0x4, !P1 ;  /* 0x00000004ff0a7807 */ /* 0x002fc80004800000 */
[----:B------:R-:W-:-:S04]  /*a7f0*/  SEL R10, R10, RZ, !P0 ;  /* 0x000000ff0a0a7207 */ /* 0x000fc80004000000 */
[----:B------:R-:W-:Y:S02]  /*a800*/  ISETP.NE.U32.AND P1, PT, R10, RZ, PT ;  /* 0x000000ff0a00720c */ /* 0x000fe40003f25070 */
[----:B------:R-:W-:Y:S02]  /*a810*/  IADD3 R10, P2, R2, R14, RZ ;  /* 0x0000000e020a7210 */ /* 0x000fe40007f5e0ff */
[----:B------:R-:W2:Y:S03]  /*a820*/  LDL R14, [R1+0x194] ;  /* 0x00019400010e7983 */ /* 0x000ea60000100800 */
[----:B------:R-:W-:Y:S02]  /*a830*/  IMAD.X R11, R0, 0x1, R9, P2 ;  /* 0x00000001000b7824 */ /* 0x000fe400010e0609 */
[----:B------:R-:W2:Y:S04]  /*a840*/  LDL R9, [R1+0x190] ;  /* 0x0001900001097983 */ /* 0x000ea80000100800 */
[----:B------:R1:W-:Y:S02]  /*a850*/  LDGSTS.E [R8+0x4], desc[UR16][R10.64], P1 ;  /* 0x000040000a087fae */ /* 0x0003e40008921850 */
[----:B-1----:R-:W-:-:S02]  /*a860*/  IADD3 R10, P2, R2, R205, RZ ;  /* 0x000000cd020a7210 */ /* 0x002fc40007f5e0ff */
        /* <DEDUP_REMOVED lines=8> */
[----:B---3--:R-:W-:Y:S02]  /*a8f0*/  IADD3 R10, P2, R2, R203, RZ ;  /* 0x000000cb020a7210 */ /* 0x008fe40007f5e0ff */
[----:B------:R-:W3:Y:S03]  /*a900*/  LDL R203, [R1+0x1a4] ;  /* 0x0001a40001cb7983 */ /* 0x000ee60000100800 */
[----:B----4-:R-:W-:Y:S02]  /*a910*/  IMAD.X R11, R0, 0x1, R12, P2 ;  /* 0x00000001000b7824 */ /* 0x010fe400010e060c */
[----:B------:R-:W4:Y:S04]  /*a920*/  LDL R12, [R1+0x1a0] ;  /* 0x0001a000010c7983 */ /* 0x000f280000100800 */
[----:B------:R1:W-:Y:S02]  /*a930*/  LDGSTS.E [R8+0x8], desc[UR16][R10.64], P1 ;  /* 0x000080000a087fae */ /* 0x0003e40008921850 */
[----:B-1----:R-:W-:-:S02]  /*a940*/  IADD3 R10, P2, R2, R200, RZ ;  /* 0x000000c8020a7210 */ /* 0x002fc40007f5e0ff */
[----:B------:R-:W4:Y:S03]  /*a950*/  LDL R200, [R1+0x1ac] ;  /* 0x0001ac0001c87983 */ /* 0x000f260000100800 */
[----:B------:R-:W-:Y:S02]  /*a960*/  IMAD.X R11, R0, 0x1, R13, P2 ;  /* 0x00000001000b7824 */ /* 0x000fe400010e060d */
[----:B------:R-:W4:Y:S04]  /*a970*/  LDL R13, [R1+0x1a8] ;  /* 0x0001a800010d7983 */ /* 0x000f280000100800 */
[----:B------:R1:W-:Y:S01]  /*a980*/  LDGSTS.E [R8+0x4008], desc[UR16][R10.64], P1 ;  /* 0x040080000a087fae */ /* 0x0003e20008921850 */
[----:B------:R-:W-:-:S04]  /*a990*/  ISETP.GT.AND P1, PT, R3, 0x3, PT ;  /* 0x000000030300780c */ /* 0x000fc80003f24270 */
[----:B-1----:R-:W-:-:S04]  /*a9a0*/  SEL R10, RZ, 0x4, !P1 ;  /* 0x00000004ff0a7807 */ /* 0x002fc80004800000 */
[----:B------:R-:W-:-:S04]  /*a9b0*/  SEL R10, R10, RZ, !P0 ;  /* 0x000000ff0a0a7207 */ /* 0x000fc80004000000 */
[----:B------:R-:W-:Y:S02]  /*a9c0*/  ISETP.NE.U32.AND P1, PT, R10, RZ, PT ;  /* 0x000000ff0a00720c */ /* 0x000fe40003f25070 */
[----:B--2---:R-:W-:Y:S02]  /*a9d0*/  IADD3 R10, P2, R2, R204, RZ ;  /* 0x000000cc020a7210 */ /* 0x004fe40007f5e0ff */
[----:B------:R-:W2:Y:S03]  /*a9e0*/  LDL R204, [R1+0x1bc] ;  /* 0x0001bc0001cc7983 */ /* 0x000ea60000100800 */
[----:B------:R-:W-:Y:S02]  /*a9f0*/  IMAD.X R11, R0, 0x1, R201, P2 ;  /* 0x00000001000b7824 */ /* 0x000fe400010e06c9 */
[----:B------:R-:W2:Y:S04]  /*aa00*/  LDL R201, [R1+0x1b0] ;  /* 0x0001b00001c97983 */ /* 0x000ea80000100800 */
[----:B------:R1:W-:Y:S02]  /*aa10*/  LDGSTS.E [R8+0xc], desc[UR16][R10.64], P1 ;  /* 0x0000c0000a087fae */ /* 0x0003e40008921850 */
[----:B-1----:R-:W-:-:S02]  /*aa20*/  IADD3 R10, P2, R2, R14, RZ ;  /* 0x0000000e020a7210 */ /* 0x002fc40007f5e0ff */
[----:B------:R-:W2:Y:S03]  /*aa30*/  LDL R14, [R1+0x1b8] ;  /* 0x0001b800010e7983 */ /* 0x000ea60000100800 */
[----:B------:R-:W-:-:S05]  /*aa40*/  IMAD.X R11, R0, 0x1, R9, P2 ;  /* 0x00000001000b7824 */ /* 0x000fca00010e0609 */
[----:B------:R1:W-:Y:S01]  /*aa50*/  LDGSTS.E [R8+0x400c], desc[UR16][R10.64], P1 ;  /* 0x0400c0000a087fae */ /* 0x0003e20008921850 */
[----:B------:R-:W-:Y:S02]  /*aa60*/  ISETP.GT.AND P1, PT, R3, 0x4, PT ;  /* 0x000000040300780c */ /* 0x000fe40003f24270 */
[----:B------:R-:W-:Y:S02]  /*aa70*/  LOP3.LUT R9, R16, 0x10, RZ, 0x3c, !PT ;  /* 0x0000001010097812 */ /* 0x000fe400078e3cff */
[----:B-1----:R-:W-:Y:S02]  /*aa80*/  IADD3 R10, P2, R2, R206, RZ ;  /* 0x000000ce020a7210 */ /* 0x002fe40007f5e0ff */
[----:B------:R-:W-:Y:S01]  /*aa90*/  SEL R8, RZ, 0x4, !P1 ;  /* 0x00000004ff087807 */ /* 0x000fe20004800000 */
[----:B------:R-:W2:Y:S03]  /*aaa0*/  LDL R206, [R1+0x1dc] ;  /* 0x0001dc0001ce7983 */ /* 0x000ea60000100800 */
[----:B------:R-:W-:Y:S01]  /*aab0*/  SEL R8, R8, RZ, !P0 ;  /* 0x000000ff08087207 */ /* 0x000fe20004000000 */
[----:B------:R-:W-:-:S02]  /*aac0*/  IMAD.X R11, R0, 0x1, R202, P2 ;  /* 0x00000001000b7824 */ /* 0x000fc400010e06ca */
[----:B------:R-:W2:Y:S01]  /*aad0*/  LDL R202, [R1+0x1c4] ;  /* 0x0001c40001ca7983 */ /* 0x000ea20000100800 */
[----:B------:R-:W-:Y:S01]  /*aae0*/  ISETP.NE.U32.AND P1, PT, R8, RZ, PT ;  /* 0x000000ff0800720c */ /* 0x000fe20003f25070 */
[----:B------:R-:W-:Y:S02]  /*aaf0*/  VIADD R8, R9, UR4 ;  /* 0x0000000409087c36 */ /* 0x000fe40008000000 */
[----:B------:R-:W2:Y:S10]  /*ab00*/  LDL R9, [R1+0x1c0] ;  /* 0x0001c00001097983 */ /* 0x000eb40000100800 */
[----:B------:R3:W-:Y:S02]  /*ab10*/  LDGSTS.E [R8], desc[UR16][R10.64], P1 ;  /* 0x000000000a087fae */ /* 0x0007e40008921850 */
[----:B---3--:R-:W-:-:S02]  /*ab20*/  IADD3 R10, P2, R2, R203, RZ ;  /* 0x000000cb020a7210 */ /* 0x008fc40007f5e0ff */
[----:B------:R-:W3:Y:S03]  /*ab30*/  LDL R203, [R1+0x1cc] ;  /* 0x0001cc0001cb7983 */ /* 0x000ee60000100800 */
[----:B----4-:R-:W-:Y:S02]  /*ab40*/  IMAD.X R11, R0, 0x1, R12, P2 ;  /* 0x00000001000b7824 */ /* 0x010fe400010e060c */
[----:B------:R-:W4:Y:S04]  /*ab50*/  LDL R12, [R1+0x1c8] ;  /* 0x0001c800010c7983 */ /* 0x000f280000100800 */
[----:B------:R1:W-:Y:S01]  /*ab60*/  LDGSTS.E [R8+0x4000], desc[UR16][R10.64], P1 ;  /* 0x040000000a087fae */ /* 0x0003e20008921850 */
[----:B------:R-:W-:-:S04]  /*ab70*/  ISETP.GT.AND P1, PT, R3, 0x5, PT ;  /* 0x000000050300780c */ /* 0x000fc80003f24270 */
[----:B-1----:R-:W-:-:S04]  /*ab80*/  SEL R10, RZ, 0x4, !P1 ;  /* 0x00000004ff0a7807 */ /* 0x002fc80004800000 */
[----:B------:R-:W-:-:S04]  /*ab90*/  SEL R10, R10, RZ, !P0 ;  /* 0x000000ff0a0a7207 */ /* 0x000fc80004000000 */
[----:B------:R-:W-:Y:S02]  /*aba0*/  ISETP.NE.U32.AND P1, PT, R10, RZ, PT ;  /* 0x000000ff0a00720c */ /* 0x000fe40003f25070 */
[----:B------:R-:W-:Y:S02]  /*abb0*/  IADD3 R10, P2, R2, R200, RZ ;  /* 0x000000c8020a7210 */ /* 0x000fe40007f5e0ff */
[----:B------:R-:W4:Y:S03]  /*abc0*/  LDL R200, [R1+0x1d4] ;  /* 0x0001d40001c87983 */ /* 0x000f260000100800 */
[----:B------:R-:W-:Y:S02]  /*abd0*/  IMAD.X R11, R0, 0x1, R13, P2 ;  /* 0x00000001000b7824 */ /* 0x000fe400010e060d */
[----:B------:R-:W4:Y:S04]  /*abe0*/  LDL R13, [R1+0x1d0] ;  /* 0x0001d000010d7983 */ /* 0x000f280000100800 */
[----:B------:R1:W-:Y:S02]  /*abf0*/  LDGSTS.E [R8+0x4], desc[UR16][R10.64], P1 ;  /* 0x000040000a087fae */ /* 0x0003e40008921850 */
[----:B-1----:R-:W-:-:S02]  /*ac00*/  IADD3 R10, P2, R2, R205, RZ ;  /* 0x000000cd020a7210 */ /* 0x002fc40007f5e0ff */
[----:B------:R-:W4:Y:S03]  /*ac10*/  LDL R205, [R1+0x1f4] ;  /* 0x0001f40001cd7983 */ /* 0x000f260000100800 */
[----:B--2---:R-:W-:Y:S02]  /*ac20*/  IMAD.X R11, R0, 0x1, R201, P2 ;  /* 0x00000001000b7824 */ /* 0x004fe400010e06c9 */
        /* <DEDUP_REMOVED lines=26> */
[----:B------:R-:W3:Y:S03]  /*add0*/  LDL R200, [R1+0x1f8] ;  /* 0x0001f80001c87983 */ /* 0x000ee60000100800 */
[----:B------:R-:W-:-:S05]  /*ade0*/  IMAD.X R11, R0, 0x1, R13, P2 ;  /* 0x00000001000b7824 */ /* 0x000fca00010e060d */
[----:B------:R1:W-:Y:S01]  /*adf0*/  LDGSTS.E [R8+0x400c], desc[UR16][R10.64], P1 ;  /* 0x0400c0000a087fae */ /* 0x0003e20008921850 */
[----:B------:R-:W-:Y:S02]  /*ae00*/  ISETP.GT.AND P1, PT, R3, 0x8, PT ;  /* 0x000000080300780c */ /* 0x000fe40003f24270 */
[----:B------:R-:W-:Y:S02]  /*ae10*/  LOP3.LUT R13, R16, 0x20, RZ, 0x3c, !PT ;  /* 0x00000020100d7812 */ /* 0x000fe400078e3cff */
[----:B-1----:R-:W-:Y:S02]  /*ae20*/  IADD3 R10, P2, R2, R206, RZ ;  /* 0x000000ce020a7210 */ /* 0x002fe40007f5e0ff */
[----:B------:R-:W-:Y:S01]  /*ae30*/  SEL R8, RZ, 0x4, !P1 ;  /* 0x00000004ff087807 */ /* 0x000fe20004800000 */
[----:B------:R-:W3:Y:S03]  /*ae40*/  LDL R206, [R1+0x21c] ;  /* 0x00021c0001ce7983 */ /* 0x000ee60000100800 */
[----:B------:R-:W-:-:S04]  /*ae50*/  SEL R8, R8, RZ, !P0 ;  /* 0x000000ff08087207 */ /* 0x000fc80004000000 */
[----:B------:R-:W-:Y:S01]  /*ae60*/  ISETP.NE.U32.AND P1, PT, R8, RZ, PT ;  /* 0x000000ff0800720c */ /* 0x000fe20003f25070 */
[----:B------:R-:W-:Y:S02]  /*ae70*/  VIADD R8, R13, UR4 ;  /* 0x000000040d087c36 */ /* 0x000fe40008000000 */
[----:B------:R-:W3:Y:S01]  /*ae80*/  LDL R13, [R1+0x200] ;  /* 0x00020000010d7983 */ /* 0x000ee20000100800 */
[----:B--2---:R-:W-:-:S03]  /*ae90*/  IMAD.X R11, R0, 0x1, R201, P2 ;  /* 0x00000001000b7824 */ /* 0x004fc600010e06c9 */
[----:B------:R-:W2:Y:S06]  /*aea0*/  LDL R201, [R1+0x204] ;  /* 0x0002040001c97983 */ /* 0x000eac0000100800 */
[----:B------:R1:W-:Y:S02]  /*aeb0*/  LDGSTS.E [R8], desc[UR16][R10.64], P1 ;  /* 0x000000000a087fae */ /* 0x0003e40008921850 */
[----:B-1----:R-:W-:Y:S02]  /*aec0*/  IADD3 R10, P2, R2, R204, RZ ;  /* 0x000000cc020a7210 */ /* 0x002fe40007f5e0ff */
[----:B------:R-:W2:Y:S03]  /*aed0*/  LDL R204, [R1+0x20c] ;  /* 0x00020c0001cc7983 */ /* 0x000ea60000100800 */
[----:B------:R-:W-:-:S02]  /*aee0*/  IMAD.X R11, R0, 0x1, R14, P2 ;  /* 0x00000001000b7824 */ /* 0x000fc400010e060e */
        /* <DEDUP_REMOVED lines=13> */
[----:B----4-:R-:W-:Y:S02]  /*afc0*/  IMAD.X R11, R0, 0x1, R12, P2 ;  /* 0x00000001000b7824 */ /* 0x010fe400010e060c */
[----:B------:R-:W4:Y:S04]  /*afd0*/  LDL R12, [R1+0x218] ;  /* 0x00021800010c7983 */ /* 0x000f280000100800 */
[----:B------:R1:W-:Y:S01]  /*afe0*/  LDGSTS.E [R8+0x4004], desc[UR16][R10.64], P1 ;  /* 0x040040000a087fae */ /* 0x0003e20008921850 */
[----:B------:R-:W-:-:S04]  /*aff0*/  ISETP.GT.AND P1, PT, R3, 0xa, PT ;  /* 0x0000000a0300780c */ /* 0x000fc80003f24270 */
[----:B-1----:R-:W-:-:S04]  /*b000*/  SEL R10, RZ, 0x4, !P1 ;  /* 0x00000004ff0a7807 */ /* 0x002fc80004800000 */
[----:B------:R-:W-:-:S04]  /*b010*/  SEL R10, R10, RZ, !P0 ;  /* 0x000000ff0a0a7207 */ /* 0x000fc80004000000 */
[----:B------:R-:W-:Y:S02]  /*b020*/  ISETP.NE.U32.AND P1, PT, R10, RZ, PT ;  /* 0x000000ff0a00720c */ /* 0x000fe40003f25070 */
[----:B---3--:R-:W-:Y:S02]  /*b030*/  IADD3 R10, P2, R2, R203, RZ ;  /* 0x000000cb020a7210 */ /* 0x008fe40007f5e0ff */
[----:B------:R-:W3:Y:S03]  /*b040*/  LDL R203, [R1+0x224] ;  /* 0x0002240001cb7983 */ /* 0x000ee60000100800 */
[----:B------:R-:W-:Y:S02]  /*b050*/  IMAD.X R11, R0, 0x1, R200, P2 ;  /* 0x00000001000b7824 */ /* 0x000fe400010e06c8 */
[----:B------:R-:W3:Y:S04]  /*b060*/  LDL R200, [R1+0x220] ;  /* 0x0002200001c87983 */ /* 0x000ee80000100800 */
[----:B------:R2:W-:Y:S02]  /*b070*/  LDGSTS.E [R8+0x8], desc[UR16][R10.64], P1 ;  /* 0x000080000a087fae */ /* 0x0005e40008921850 */
        /* <DEDUP_REMOVED lines=24> */
[----:B----4-:R-:W-:-:S02]  /*b200*/  IMAD.X R11, R0, 0x1, R12, P2 ;  /* 0x00000001000b7824 */ /* 0x010fc400010e060c */
[----:B------:R-:W4:Y:S01]  /*b210*/  LDL R12, [R1+0x244] ;  /* 0x00024400010c7983 */ /* 0x000f220000100800 */
[----:B------:R-:W-:Y:S01]  /*b220*/  ISETP.NE.U32.AND P1, PT, R8, RZ, PT ;  /* 0x000000ff0800720c */ /* 0x000fe20003f25070 */
[----:B------:R-:W-:Y:S02]  /*b230*/  VIADD R8, R9, UR4 ;  /* 0x0000000409087c36 */ /* 0x000fe40008000000 */
[----:B------:R-:W4:Y:S10]  /*b240*/  LDL R9, [R1+0x240] ;  /* 0x0002400001097983 */ /* 0x000f340000100800 */
[----:B------:R3:W-:Y:S02]  /*b250*/  LDGSTS.E [R8], desc[UR16][R10.64], P1 ;  /* 0x000000000a087fae */ /* 0x0007e40008921850 */
[----:B---3--:R-:W-:-:S02]  /*b260*/  IADD3 R10, P2, R2, R203, RZ ;  /* 0x000000cb020a7210 */ /* 0x008fc40007f5e0ff */
[----:B------:R-:W3:Y:S03]  /*b270*/  LDL R203, [R1+0x24c] ;  /* 0x00024c0001cb7983 */ /* 0x000ee60000100800 */
[----:B------:R-:W-:Y:S02]  /*b280*/  IMAD.X R11, R0, 0x1, R200, P2 ;  /* 0x00000001000b7824 */ /* 0x000fe400010e06c8 */
[----:B------:R-:W3:Y:S04]  /*b290*/  LDL R200, [R1+0x248] ;  /* 0x0002480001c87983 */ /* 0x000ee80000100800 */
        /* <DEDUP_REMOVED lines=24> */
[----:B----4-:R-:W-:-:S02]  /*b420*/  IADD3 R10, P2, R2, R12, RZ ;  /* 0x0000000c020a7210 */ /* 0x010fc40007f5e0ff */
        /* <DEDUP_REMOVED lines=22> */
[----:B------:R-:W-:-:S04]  /*b590*/  SEL R8, R8, RZ, !P0 ;  /* 0x000000ff08087207 */ /* 0x000fc80004000000 */
[----:B------:R-:W-:Y:S01]  /*b5a0*/  ISETP.NE.U32.AND P1, PT, R8, RZ, PT ;  /* 0x000000ff0800720c */ /* 0x000fe20003f25070 */
[----:B------:R-:W-:Y:S02]  /*b5b0*/  VIADD R8, R13, UR4 ;  /* 0x000000040d087c36 */ /* 0x000fe40008000000 */
[----:B------:R-:W2:Y:S01]  /*b5c0*/  LDL R13, [R1+0x280] ;  /* 0x00028000010d7983 */ /* 0x000ea20000100800 */
[----:B------:R-:W-:-:S03]  /*b5d0*/  IMAD.X R11, R0, 0x1, R14, P2 ;  /* 0x00000001000b7824 */ /* 0x000fc600010e060e */
        /* <DEDUP_REMOVED lines=11> */
[----:B----4-:R-:W-:Y:S02]  /*b690*/  IADD3 R10, P2, R2, R12, RZ ;  /* 0x0000000c020a7210 */ /* 0x010fe40007f5e0ff */
[----:B------:R-:W4:Y:S03]  /*b6a0*/  LDL R12, [R1+0x294] ;  /* 0x00029400010c7983 */ /* 0x000f260000100800 */
[----:B------:R-:W-:Y:S02]  /*b6b0*/  IMAD.X R11, R0, 0x1, R9, P2 ;  /* 0x00000001000b7824 */ /* 0x000fe400010e0609 */
[----:B------:R-:W4:Y:S04]  /*b6c0*/  LDL R9, [R1+0x290] ;  /* 0x0002900001097983 */ /* 0x000f280000100800 */
[----:B------:R1:W-:Y:S02]  /*b6d0*/  LDGSTS.E [R8+0x4], desc[UR16][R10.64], P1 ;  /* 0x000040000a087fae */ /* 0x0003e40008921850 */
[----:B-1----:R-:W-:-:S02]  /*b6e0*/  IADD3 R10, P2, R2, R205, RZ ;  /* 0x000000cd020a7210 */ /* 0x002fc40007f5e0ff */
[----:B------:R-:W4:Y:S03]  /*b6f0*/  LDL R205, [R1+0x2b4] ;  /* 0x0002b40001cd7983 */ /* 0x000f260000100800 */
[----:B---3--:R-:W-:Y:S02]  /*b700*/  IMAD.X R11, R0, 0x1, R200, P2 ;  /* 0x00000001000b7824 */ /* 0x008fe400010e06c8 */
[----:B------:R-:W3:Y:S04]  /*b710*/  LDL R200, [R1+0x298] ;  /* 0x0002980001c87983 */ /* 0x000ee80000100800 */
[----:B------:R1:W-:Y:S01]  /*b720*/  LDGSTS.E [R8+0x4004], desc[UR16][R10.64], P1 ;  /* 0x040040000a087fae */ /* 0x0003e20008921850 */
[----:B------:R-:W-:-:S04]  /*b730*/  ISETP.GT.AND P1, PT, R3, 0x12, PT ;  /* 0x000000120300780c */ /* 0x000fc80003f24270 */
[----:B-1----:R-:W-:-:S04]  /*b740*/  SEL R10, RZ, 0x4, !P1 ;  /* 0x00000004ff0a7807 */ /* 0x002fc80004800000 */
[----:B------:R-:W-:-:S04]  /*b750*/  SEL R10, R10, RZ, !P0 ;  /* 0x000000ff0a0a7207 */ /* 0x000fc80004000000 */
[----:B------:R-:W-:Y:S02]  /*b760*/  ISETP.NE.U32.AND P1, PT, R10, RZ, PT ;  /* 0x000000ff0a00720c */ /* 0x000fe40003f25070 */
[----:B------:R-:W-:Y:S02]  /*b770*/  IADD3 R10, P2, R2, R203, RZ ;  /* 0x000000cb020a7210 */ /* 0x000fe40007f5e0ff */
[----:B------:R-:W3:Y:S03]  /*b780*/  LDL R203, [R1+0x2a4] ;  /* 0x0002a40001cb7983 */ /* 0x000ee60000100800 */
[----:B--2---:R-:W-:Y:S02]  /*b790*/  IMAD.X R11, R0, 0x1, R201, P2 ;  /* 0x00000001000b7824 */ /* 0x004fe400010e06c9 */
        /* <DEDUP_REMOVED lines=18> */
[----:B------:R-:W-:-:S05]  /*b8c0*/  IMAD.X R11, R0, 0x1, R9, P2 ;  /* 0x00000001000b7824 */ /* 0x000fca00010e0609 */
[----:B------:R1:W-:Y:S01]  /*b8d0*/  LDGSTS.E [R8+0x400c], desc[UR16][R10.64], P1 ;  /* 0x0400c0000a087fae */ /* 0x0003e20008921850 */
[----:B------:R-:W-:Y:S02]  /*b8e0*/  ISETP.GT.AND P1, PT, R3, 0x14, PT ;  /* 0x000000140300780c */ /* 0x000fe40003f24270 */
[----:B------:R-:W-:Y:S02]  /*b8f0*/  LOP3.LUT R9, R16, 0x50, RZ, 0x3c, !PT ;  /* 0x0000005010097812 */ /* 0x000fe400078e3cff */
[----:B-1----:R-:W-:Y:S02]  /*b900*/  IADD3 R10, P2, R2, R206, RZ ;  /* 0x000000ce020a7210 */ /* 0x002fe40007f5e0ff */
[----:B------:R-:W-:Y:S01]  /*b910*/  SEL R8, RZ, 0x4, !P1 ;  /* 0x00000004ff087807 */ /* 0x000fe20004800000 */
[----:B------:R-:W4:Y:S03]  /*b920*/  LDL R206, [R1+0x2dc] ;  /* 0x0002dc0001ce7983 */ /* 0x000f260000100800 */
[----:B------:R-:W-:Y:S01]  /*b930*/  SEL R8, R8, RZ, !P0 ;  /* 0x000000ff08087207 */ /* 0x000fe20004000000 */
[----:B---3--:R-:W-:-:S02]  /*b940*/  IMAD.X R11, R0, 0x1, R200, P2 ;  /* 0x00000001000b7824 */ /* 0x008fc400010e06c8 */
[----:B------:R-:W3:Y:S01]  /*b950*/  LDL R200, [R1+0x2c4] ;  /* 0x0002c40001c87983 */ /* 0x000ee20000100800 */
[----:B------:R-:W-:Y:S01]  /*b960*/  ISETP.NE.U32.AND P1, PT, R8, RZ, PT ;  /* 0x000000ff0800720c */ /* 0x000fe20003f25070 */
[----:B------:R-:W-:Y:S02]  /*b970*/  VIADD R8, R9, UR4 ;  /* 0x0000000409087c36 */ /* 0x000fe40008000000 */
[----:B------:R-:W3:Y:S10]  /*b980*/  LDL R9, [R1+0x2c0] ;  /* 0x0002c00001097983 */ /* 0x000ef40000100800 */
[----:B------:R1:W-:Y:S02]  /*b990*/  LDGSTS.E [R8], desc[UR16][R10.64], P1 ;  /* 0x000000000a087fae */ /* 0x0003e40008921850 */
[----:B-1----:R-:W-:-:S02]  /*b9a0*/  IADD3 R10, P2, R2, R203, RZ ;  /* 0x000000cb020a7210 */ /* 0x002fc40007f5e0ff */
[----:B------:R-:W3:Y:S03]  /*b9b0*/  LDL R203, [R1+0x2cc] ;  /* 0x0002cc0001cb7983 */ /* 0x000ee60000100800 */
        /* <DEDUP_REMOVED lines=23> */
[----:B----4-:R-:W-:Y:S02]  /*bb30*/  IMAD.X R11, R0, 0x1, R12, P2 ;  /* 0x00000001000b7824 */ /* 0x010fe400010e060c */
[----:B------:R-:W4:Y:S04]  /*bb40*/  LDL R12, [R1+0x2e0] ;  /* 0x0002e000010c7983 */ /* 0x000f280000100800 */
[----:B------:R3:W-:Y:S02]  /*bb50*/  LDGSTS.E [R8+0x8], desc[UR16][R10.64], P1 ;  /* 0x000080000a087fae */ /* 0x0007e40008921850 */
        /* <DEDUP_REMOVED lines=9> */
[----:B------:R-:W-:-:S05]  /*bbf0*/  IADD3 R10, P2, R2, R203, RZ ;  /* 0x000000cb020a7210 */ /* 0x000fca0007f5e0ff */
[----:B--2---:R-:W-:Y:S02]  /*bc00*/  IMAD.X R11, R0, 0x1, R201, P2 ;  /* 0x00000001000b7824 */ /* 0x004fe400010e06c9 */
[----:B------:R-:W2:Y:S04]  /*bc10*/  LDL R201, [R1+0x2f0] ;  /* 0x0002f00001c97983 */ /* 0x000ea80000100800 */
[----:B------:R1:W-:Y:S02]  /*bc20*/  LDGSTS.E [R8+0xc], desc[UR16][R10.64], P1 ;  /* 0x0000c0000a087fae */ /* 0x0003e40008921850 */
[----:B-1----:R-:W-:Y:S02]  /*bc30*/  IADD3 R10, P2, R2, R14, RZ ;  /* 0x0000000e020a7210 */ /* 0x002fe40007f5e0ff */
[----:B------:R-:W2:Y:S03]  /*bc40*/  LDL R14, [R1+0x2fc] ;  /* 0x0002fc00010e7983 */ /* 0x000ea60000100800 */
[----:B------:R-:W-:-:S02]  /*bc50*/  IMAD.X R11, R0, 0x1, R13, P2 ;  /* 0x00000001000b7824 */ /* 0x000fc400010e060d */
[----:B------:R-:W2:Y:S04]  /*bc60*/  LDL R13, [R1+0x2f8] ;  /* 0x0002f800010d7983 */ /* 0x000ea80000100800 */
        /* <DEDUP_REMOVED lines=55> */
[----:B---3--:R-:W-:-:S05]  /*bfe0*/  IADD3 R10, P2, R2, R200, RZ ;  /* 0x000000c8020a7210 */ /* 0x008fca0007f5e0ff */
[----:B------:R-:W-:Y:S02]  /*bff0*/  IMAD.X R11, R0, 0x1, R9, P2 ;  /* 0x00000001000b7824 */ /* 0x000fe400010e0609 */
[----:B------:R-:W3:Y:S04]  /*c000*/  LDL R9, [R1+0x340] ;  /* 0x0003400001097983 */ /* 0x000ee80000100800 */
[----:B------:R1:W-:Y:S01]  /*c010*/  LDGSTS.E [R8+0x400c], desc[UR16][R10.64], P1 ;  /* 0x0400c0000a087fae */ /* 0x0003e20008921850 */
[----:B------:R-:W-:-:S04]  /*c020*/  ISETP.GT.AND P1, PT, R3, 0x1c, PT ;  /* 0x0000001c0300780c */ /* 0x000fc80003f24270 */
[----:B-1----:R-:W-:-:S04]  /*c030*/  SEL R8, RZ, 0x4, !P1 ;  /* 0x00000004ff087807 */ /* 0x002fc80004800000 */
[----:B------:R-:W-:-:S04]  /*c040*/  SEL R8, R8, RZ, !P0 ;  /* 0x000000ff08087207 */ /* 0x000fc80004000000 */
[----:B------:R-:W-:Y:S02]  /*c050*/  ISETP.NE.U32.AND P1, PT, R8, RZ, PT ;  /* 0x000000ff0800720c */ /* 0x000fe40003f25070 */
[----:B------:R-:W-:Y:S02]  /*c060*/  LOP3.LUT R200, R16, 0x70, RZ, 0x3c, !PT ;  /* 0x0000007010c87812 */ /* 0x000fe400078e3cff */
[----:B------:R-:W-:-:S03]  /*c070*/  IADD3 R10, P2, R2, R208, RZ ;  /* 0x000000d0020a7210 */ /* 0x000fc60007f5e0ff */
[----:B------:R-:W-:Y:S02]  /*c080*/  VIADD R8, R200, UR4 ;  /* 0x00000004c8087c36 */ /* 0x000fe40008000000 */
[----:B------:R-:W3:Y:S01]  /*c090*/  LDL R200, [R1+0x350] ;  /* 0x0003500001c87983 */ /* 0x000ee20000100800 */
[----:B--2---:R-:W-:-:S03]  /*c0a0*/  IMAD.X R11, R0, 0x1, R201, P2 ;  /* 0x00000001000b7824 */ /* 0x004fc600010e06c9 */
[----:B------:R-:W2:Y:S04]  /*c0b0*/  LDL R201, [R1+0x354] ;  /* 0x0003540001c97983 */ /* 0x000ea80000100800 */
        /* <DEDUP_REMOVED lines=10> */
[----:B------:R-:W-:-:S05]  /*c160*/  IADD3 R10, P2, R2, R207, RZ ;  /* 0x000000cf020a7210 */ /* 0x000fca0007f5e0ff */
[----:B------:R-:W-:-:S06]  /*c170*/  IMAD.X R11, R0, 0x1, R206, P2 ;  /* 0x00000001000b7824 */ /* 0x000fcc00010e06ce */
[----:B------:R1:W-:Y:S02]  /*c180*/  LDGSTS.E [R8+0x4], desc[UR16][R10.64], P1 ;  /* 0x000040000a087fae */ /* 0x0003e40008921850 */
[----:B-1----:R-:W-:-:S05]  /*c190*/  IADD3 R10, P2, R2, R205, RZ ;  /* 0x000000cd020a7210 */ /* 0x002fca0007f5e0ff */
[----:B----4-:R-:W-:Y:S02]  /*c1a0*/  IMAD.X R11, R0, 0x1, R12, P2 ;  /* 0x00000001000b7824 */ /* 0x010fe400010e060c */
[----:B------:R-:W4:Y:S04]  /*c1b0*/  LDL R12, [R1+0x160] ;  /* 0x00016000010c7983 */ /* 0x000f280000100800 */
[----:B------:R1:W-:Y:S01]  /*c1c0*/  LDGSTS.E [R8+0x4004], desc[UR16][R10.64], P1 ;  /* 0x040040000a087fae */ /* 0x0003e20008921850 */
[----:B------:R-:W-:-:S03]  /*c1d0*/  ISETP.GT.AND P1, PT, R3, 0x1e, PT ;  /* 0x0000001e0300780c */ /* 0x000fc60003f24270 */
[----:B------:R-:W4:Y:S01]  /*c1e0*/  LDL.LU R211, [R1+0x14c] ;  /* 0x00014c0001d37983 */ /* 0x000f220000300800 */
[----:B-1----:R-:W-:-:S04]  /*c1f0*/  SEL R10, RZ, 0x4, !P1 ;  /* 0x00000004ff0a7807 */ /* 0x002fc80004800000 */
[----:B------:R-:W-:-:S04]  /*c200*/  SEL R10, R10, RZ, !P0 ;  /* 0x000000ff0a0a7207 */ /* 0x000fc80004000000 */
[----:B------:R-:W-:Y:S02]  /*c210*/  ISETP.NE.U32.AND P1, PT, R10, RZ, PT ;  /* 0x000000ff0a00720c */ /* 0x000fe40003f25070 */
[----:B------:R-:W-:-:S05]  /*c220*/  IADD3 R10, P2, R2, R204, RZ ;  /* 0x000000cc020a7210 */ /* 0x000fca0007f5e0ff */
[----:B------:R-:W-:-:S06]  /*c230*/  IMAD.X R11, R0, 0x1, R203, P2 ;  /* 0x00000001000b7824 */ /* 0x000fcc00010e06cb */
[----:B------:R1:W-:Y:S02]  /*c240*/  LDGSTS.E [R8+0x8], desc[UR16][R10.64], P1 ;  /* 0x000080000a087fae */ /* 0x0003e40008921850 */
[----:B-1----:R-:W-:-:S05]  /*c250*/  IADD3 R10, P2, R2, R202, RZ ;  /* 0x000000ca020a7210 */ /* 0x002fca0007f5e0ff */
[----:B---3--:R-:W-:Y:S02]  /*c260*/  IMAD.X R11, R0, 0x1, R9, P2 ;  /* 0x00000001000b7824 */ /* 0x008fe400010e0609 */
[----:B------:R-:W3:Y:S04]  /*c270*/  LDL.LU R9, [R1+0x148] ;  /* 0x0001480001097983 */ /* 0x000ee80000300800 */
[----:B------:R1:W-:Y:S01]  /*c280*/  LDGSTS.E [R8+0x4008], desc[UR16][R10.64], P1 ;  /* 0x040080000a087fae */ /* 0x0003e20008921850 */
[----:B------:R-:W-:-:S04]  /*c290*/  ISETP.GT.AND P1, PT, R3, 0x1f, PT ;  /* 0x0000001f0300780c */ /* 0x000fc80003f24270 */
[----:B-1----:R-:W-:-:S04]  /*c2a0*/  SEL R10, RZ, 0x4, !P1 ;  /* 0x00000004ff0a7807 */ /* 0x002fc80004800000 */
[----:B------:R-:W-:-:S04]  /*c2b0*/  SEL R10, R10, RZ, !P0 ;  /* 0x000000ff0a0a7207 */ /* 0x000fc80004000000 */
[----:B------:R-:W-:Y:S02]  /*c2c0*/  ISETP.NE.U32.AND P1, PT, R10, RZ, PT ;  /* 0x000000ff0a00720c */ /* 0x000fe40003f25070 */
[----:B--2---:R-:W-:Y:S02]  /*c2d0*/  IADD3 R10, P2, R2, R14, RZ ;  /* 0x0000000e020a7210 */ /* 0x004fe40007f5e0ff */
[----:B------:R-:W1:Y:S03]  /*c2e0*/  S2R R14, SR_TID.X ;  /* 0x00000000000e7919 */ /* 0x000e660000002100 */
[----:B------:R-:W-:Y:S02]  /*c2f0*/  IMAD.X R11, R0, 0x1, R13, P2 ;  /* 0x00000001000b7824 */ /* 0x000fe400010e060d */
[----:B------:R-:W2:Y:S04]  /*c300*/  LDL.LU R13, [R1+0x138] ;  /* 0x00013800010d7983 */ /* 0x000ea80000300800 */
[----:B------:R-:W2:Y:S04]  /*c310*/  LDL.LU R205, [R1+0x12c] ;  /* 0x00012c0001cd7983 */ /* 0x000ea80000300800 */
[----:B------:R-:W2:Y:S04]  /*c320*/  LDL.LU R208, [R1+0x13c] ;  /* 0x00013c0001d07983 */ /* 0x000ea80000300800 */
[----:B------:R1:W-:Y:S04]  /*c330*/  LDGSTS.E [R8+0xc], desc[UR16][R10.64], P1 ;  /* 0x0000c0000a087fae */ /* 0x0003e80008921850 */
[----:B------:R-:W2:Y:S04]  /*c340*/  LDL.LU R212, [R1+0x118] ;  /* 0x0001180001d47983 */ /* 0x000ea80000300800 */
[----:B------:R-:W2:Y:S01]  /*c350*/  LDL.LU R214, [R1+0x128] ;  /* 0x0001280001d67983 */ /* 0x000ea20000300800 */
[----:B-1----:R-:W-:-:S05]  /*c360*/  IADD3 R10, P2, R2, R201, RZ ;  /* 0x000000c9020a7210 */ /* 0x002fca0007f5e0ff */
[----:B------:R-:W-:Y:S02]  /*c370*/  IMAD.X R11, R0, 0x1, R200, P2 ;  /* 0x00000001000b7824 */ /* 0x000fe400010e06c8 */
[----:B------:R-:W2:Y:S04]  /*c380*/  LDL.LU R200, [R1+0x104] ;  /* 0x0001040001c87983 */ /* 0x000ea80000300800 */
[----:B------:R-:W2:Y:S04]  /*c390*/  LDL.LU R201, [R1+0x10c] ;  /* 0x00010c0001c97983 */ /* 0x000ea80000300800 */
[----:B------:R-:W2:Y:S04]  /*c3a0*/  LDL.LU R202, [R1+0x114] ;  /* 0x0001140001ca7983 */ /* 0x000ea80000300800 */
[----:B------:R-:W2:Y:S01]  /*c3b0*/  LDL.LU R203, [R1+0x11c] ;  /* 0x00011c0001cb7983 */ /* 0x000ea20000300800 */
[----:B------:R-:W-:-:S03]  /*c3c0*/  LOP3.LUT R14, R14, 0x1f, RZ, 0xc0, !PT ;  /* 0x0000001f0e0e7812 */ /* 0x000fc600078ec0ff */
[----:B------:R-:W2:Y:S04]  /*c3d0*/  LDL.LU R204, [R1+0x124] ;  /* 0x0001240001cc7983 */ /* 0x000ea80000300800 */
[----:B------:R1:W-:Y:S01]  /*c3e0*/  LDGSTS.E [R8+0x400c], desc[UR16][R10.64], P1 ;  /* 0x0400c0000a087fae */ /* 0x0003e20008921850 */
[----:B------:R-:W-:-:S03]  /*c3f0*/  ISETP.GE.AND P1, PT, R14, R3, PT ;  /* 0x000000030e00720c */ /* 0x000fc60003f26270 */
[----:B------:R-:W2:Y:S04]  /*c400*/  LDL.LU R206, [R1+0x134] ;  /* 0x0001340001ce7983 */ /* 0x000ea80000300800 */
[----:B------:R-:W2:Y:S04]  /*c410*/  LDL.LU R207, [R1+0x100] ;  /* 0x0001000001cf7983 */ /* 0x000ea80000300800 */
[----:B------:R-:W2:Y:S01]  /*c420*/  LDL.LU R14, [R1+0x108] ;  /* 0x00010800010e7983 */ /* 0x000ea20000300800 */
[----:B-1----:R-:W-:Y:S01]  /*c430*/  SEL R8, RZ, 0x4, P1 ;  /* 0x00000004ff087807 */ /* 0x002fe20000800000 */
[----:B------:R-:W-:-:S02]  /*c440*/  ULEA UR4, UR14, UR12, 0xe ;  /* 0x0000000c0e047291 */ /* 0x000fc4000f8e703f */
[----:B------:R-:W0:Y:S01]  /*c450*/  LDGDEPBAR ;  /* 0x00000000000079af */ /* 0x000e220000000000 */
[----:B------:R-:W-:-:S03]  /*c460*/  SEL R8, R8, RZ, !P0 ;  /* 0x000000ff08087207 */ /* 0x000fc60004000000 */
[----:B------:R-:W2:Y:S01]  /*c470*/  LDL.LU R209, [R1+0x144] ;  /* 0x0001440001d17983 */ /* 0x000ea20000300800 */
[----:B------:R-:W-:Y:S02]  /*c480*/  ISETP.NE.U32.AND P0, PT, R8, RZ, PT ;  /* 0x000000ff0800720c */ /* 0x000fe40003f05070 */
[----:B----4-:R-:W-:Y:S01]  /*c490*/  IADD3 R10, P1, R4, R211, RZ ;  /* 0x000000d3040a7210 */ /* 0x010fe20007f3e0ff */
[----:B------:R-:W-:Y:S01]  /*c4a0*/  VIADD R8, R12, UR4 ;  /* 0x000000040c087c36 */ /* 0x000fe20008000000 */
[----:B------:R-:W4:Y:S04]  /*c4b0*/  LDL.LU R210, [R1+0x110] ;  /* 0x0001100001d27983 */ /* 0x000f280000300800 */
[----:B------:R-:W4:Y:S04]  /*c4c0*/  LDL.LU R213, [R1+0x120] ;  /* 0x0001200001d57983 */ /* 0x000f280000300800 */
[----:B------:R-:W4:Y:S04]  /*c4d0*/  LDL.LU R215, [R1+0x130] ;  /* 0x0001300001d77983 */ /* 0x000f280000300800 */
[----:B------:R-:W4:Y:S01]  /*c4e0*/  LDL.LU R12, [R1+0x140] ;  /* 0x00014000010c7983 */ /* 0x000f220000300800 */
[----:B---3--:R-:W-:-:S05]  /*c4f0*/  IMAD.X R11, R9, 0x1, R5, P1 ;  /* 0x00000001090b7824 */ /* 0x008fca00008e0605 */
[----:B------:R2:W-:Y:S02]  /*c500*/  LDGSTS.E [R8+0x18000], desc[UR16][R10.64], P0 ;  /* 0x180000000a087fae */ /* 0x0005e40008121850 */
[----:B--2---:R-:W-:-:S05]  /*c510*/  IADD3 R10, P1, R4, R208, RZ ;  /* 0x000000d0040a7210 */ /* 0x004fca0007f3e0ff */
[----:B------:R-:W-:-:S05]  /*c520*/  IMAD.X R11, R13, 0x1, R5, P1 ;  /* 0x000000010d0b7824 */ /* 0x000fca00008e0605 */
[----:B------:R1:W-:Y:S02]  /*c530*/  LDGSTS.E [R8+0x18400], desc[UR16][R10.64], P0 ;  /* 0x184000000a087fae */ /* 0x0003e40008121850 */
[----:B-1----:R-:W-:-:S05]  /*c540*/  IADD3 R10, P1, R4, R205, RZ ;  /* 0x000000cd040a7210 */ /* 0x002fca0007f3e0ff */
        /* <DEDUP_REMOVED lines=40> */
[----:B------:R1:W-:Y:S04]  /*c7d0*/  LDGSTS.E [R8+0x1bc00], desc[UR16][R10.64], P0 ;  /* 0x1bc000000a087fae */ /* 0x0003e80008121850 */
[----:B------:R-:W2:Y:S01]  /*c7e0*/  LDL R8, [R1+0x358] ;  /* 0x0003580001087983 */ /* 0x000ea20000100800 */
[----:B-1----:R-:W-:-:S05]  /*c7f0*/  IADD3 R10, P1, R4, R209, RZ ;  /* 0x000000d1040a7210 */ /* 0x002fca0007f3e0ff */
[----:B----4-:R-:W-:Y:S01]  /*c800*/  IMAD.X R11, R12, 0x1, R5, P1 ;  /* 0x000000010c0b7824 */ /* 0x010fe200008e0605 */
[-C--:B------:R-:W-:Y:S02]  /*c810*/  IADD3 R216, P3, R216, R7.reuse, RZ ;  /* 0x00000007d8d87210 */ /* 0x080fe40007f7e0ff */
[----:B------:R-:W-:-:S03]  /*c820*/  IADD3 R220, P5, R220, R7, RZ ;  /* 0x00000007dcdc7210 */ /* 0x000fc60007fbe0ff */
[--C-:B------:R-:W-:Y:S02]  /*c830*/  IMAD.X R23, R23, 0x1, R6.reuse, P3 ;  /* 0x0000000117177824 */ /* 0x100fe400018e0606 */
[----:B------:R-:W-:Y:S02]  /*c840*/  IMAD.X R219, R219, 0x1, R6, P5 ;  /* 0x00000001dbdb7824 */ /* 0x000fe400028e0606 */
[----:B--2---:R-:W-:-:S05]  /*c850*/  VIADD R8, R8, UR4 ;  /* 0x0000000408087c36 */ /* 0x004fca0008000000 */
        /* <DEDUP_REMOVED lines=42> */
[----:B------:R1:W-:Y:S01]  /*cb00*/  LDGSTS.E [R8+0x1ba00], desc[UR16][R10.64], P0 ;  /* 0x1ba000000a087fae */ /* 0x0003e20008121850 */
[----:B------:R-:W-:Y:S02]  /*cb10*/  IADD3 R22, P2, R22, R7, RZ ;  /* 0x0000000716167210 */ /* 0x000fe40007f5e0ff */
[----:B-1----:R-:W-:-:S05]  /*cb20*/  IADD3 R10, P1, R4, R18, RZ ;  /* 0x00000012040a7210 */ /* 0x002fca0007f3e0ff */
[----:B------:R-:W-:Y:S01]  /*cb30*/  IMAD.X R11, R17, 0x1, R5, P1 ;  /* 0x00000001110b7824 */ /* 0x000fe200008e0605 */
[-C--:B------:R-:W-:Y:S01]  /*cb40*/  IADD3 R20, P1, R20, R7.reuse, RZ ;  /* 0x0000000714147210 */ /* 0x080fe20007f3e0ff */
[--C-:B------:R-:W-:Y:S01]  /*cb50*/  IMAD.X R21, R21, 0x1, R6.reuse, P2 ;  /* 0x0000000115157824 */ /* 0x100fe200010e0606 */
[-C--:B------:R-:W-:Y:S02]  /*cb60*/  IADD3 R218, P4, R218, R7.reuse, RZ ;  /* 0x00000007dada7210 */ /* 0x080fe40007f9e0ff */
[----:B------:R1:W-:Y:S01]  /*cb70*/  LDGSTS.E [R8+0x1be00], desc[UR16][R10.64], P0 ;  /* 0x1be000000a087fae */ /* 0x0003e20008121850 */
[--C-:B------:R-:W-:Y:S01]  /*cb80*/  IMAD.X R19, R19, 0x1, R6.reuse, P1 ;  /* 0x0000000113137824 */ /* 0x100fe200008e0606 */
[-C--:B------:R-:W-:Y:S02]  /*cb90*/  IADD3 R226, P1, R226, R7.reuse, RZ ;  /* 0x00000007e2e27210 */ /* 0x080fe40007f3e0ff */
[-C--:B------:R-:W-:Y:S02]  /*cba0*/  IADD3 R18, P0, R18, R7.reuse, RZ ;  /* 0x0000000712127210 */ /* 0x080fe40007f1e0ff */
[-C--:B------:R-:W-:Y:S01]  /*cbb0*/  IADD3 R228, P2, R228, R7.reuse, RZ ;  /* 0x00000007e4e47210 */ /* 0x080fe20007f5e0ff */
[--C-:B------:R-:W-:Y:S01]  /*cbc0*/  IMAD.X R217, R217, 0x1, R6.reuse, P4 ;  /* 0x00000001d9d97824 */ /* 0x100fe200020e0606 */
[-C--:B------:R-:W-:Y:S01]  /*cbd0*/  IADD3 R230, P3, R230, R7.reuse, RZ ;  /* 0x00000007e6e67210 */ /* 0x080fe20007f7e0ff */
[--C-:B------:R-:W-:Y:S01]  /*cbe0*/  IMAD.X R225, R225, 0x1, R6.reuse, P1 ;  /* 0x00000001e1e17824 */ /* 0x100fe200008e0606 */
[-C--:B------:R-:W-:Y:S01]  /*cbf0*/  IADD3 R222, P6, R222, R7.reuse, RZ ;  /* 0x00000007dede7210 */ /* 0x080fe20007fde0ff */
[--C-:B------:R-:W-:Y:S01]  /*cc00*/  IMAD.X R17, R17, 0x1, R6.reuse, P0 ;  /* 0x0000000111117824 */ /* 0x100fe200000e0606 */
[-C--:B------:R-:W-:Y:S01]  /*cc10*/  IADD3 R232, P4, R232, R7.reuse, RZ ;  /* 0x00000007e8e87210 */ /* 0x080fe20007f9e0ff */
[--C-:B------:R-:W-:Y:S01]  /*cc20*/  IMAD.X R227, R227, 0x1, R6.reuse, P2 ;  /* 0x00000001e3e37824 */ /* 0x100fe200010e0606 */
[-C--:B------:R-:W-:Y:S01]  /*cc30*/  IADD3 R240, P1, R240, R7.reuse, RZ ;  /* 0x00000007f0f07210 */ /* 0x080fe20007f3e0ff */
[----:B------:R-:W-:Y:S01]  /*cc40*/  VIADD R15, R15, 0x1 ;  /* 0x000000010f0f7836 */ /* 0x000fe20000000000 */
        /* <DEDUP_REMOVED lines=19> */
[----:B------:R2:W-:Y:S01]  /*cd80*/  STL [R1+0x104], R200 ;  /* 0x000104c801007387 */ /* 0x0005e20000100800 */
[-C--:B------:R-:W-:Y:S01]  /*cd90*/  IADD3 R202, P3, R202, R7.reuse, RZ ;  /* 0x00000007caca7210 */ /* 0x080fe20007f7e0ff */
[--C-:B------:R-:W-:Y:S01]  /*cda0*/  IMAD.X R245, R245, 0x1, R6.reuse, P4 ;  /* 0x00000001f5f57824 */ /* 0x100fe200020e0606 */
[-C--:B------:R-:W-:Y:S01]  /*cdb0*/  IADD3 R250, P6, R250, R7.reuse, RZ ;  /* 0x00000007fafa7210 */ /* 0x080fe20007fde0ff */
[--C-:B------:R-:W-:Y:S01]  /*cdc0*/  IMAD.X R237, R237, 0x1, R6.reuse, P0 ;  /* 0x00000001eded7824 */ /* 0x100fe200000e0606 */
[-C--:B------:R-:W-:Y:S01]  /*cdd0*/  IADD3 R203, P4, R203, R7.reuse, RZ ;  /* 0x00000007cbcb7210 */ /* 0x080fe20007f9e0ff */
[----:B------:R-:W-:Y:S01]  /*cde0*/  IMAD.X R247, R247, 0x1, R6, P5 ;  /* 0x00000001f7f77824 */ /* 0x000fe200028e0606 */
[-C--:B------:R-:W-:Y:S01]  /*cdf0*/  IADD3 R252, P0, R252, R7.reuse, RZ ;  /* 0x00000007fcfc7210 */ /* 0x080fe20007f1e0ff */
[----:B------:R-:W0:Y:S01]  /*ce00*/  LDGDEPBAR ;  /* 0x00000000000079af */ /* 0x000e220000000000 */
[----:B------:R-:W-:-:S03]  /*ce10*/  IADD3 R204, P5, R204, R7, RZ ;  /* 0x00000007cccc7210 */ /* 0x000fc60007fbe0ff */
[----:B--2---:R2:W5:Y:S01]  /*ce20*/  LDL.LU R200, [R1+0x3b8] ;  /* 0x0003b80001c87983 */ /* 0x0045620000300800 */
[----:B------:R-:W-:-:S03]  /*ce30*/  IMAD.X R249, R249, 0x1, R6, P6 ;  /* 0x00000001f9f97824 */ /* 0x000fc600030e0606 */
[----:B------:R3:W-:Y:S01]  /*ce40*/  STL [R1+0x10c], R201 ;  /* 0x00010cc901007387 */ /* 0x0007e20000100800 */
[-C--:B------:R-:W-:Y:S01]  /*ce50*/  IADD3 R205, P6, R205, R7.reuse, RZ ;  /* 0x00000007cdcd7210 */ /* 0x080fe20007fde0ff */
[--C-:B------:R-:W-:Y:S01]  /*ce60*/  IMAD.X R251, R251, 0x1, R6.reuse, P0 ;  /* 0x00000001fbfb7824 */ /* 0x100fe200000e0606 */
[-C--:B------:R-:W-:Y:S01]  /*ce70*/  IADD3 R206, P0, R206, R7.reuse, RZ ;  /* 0x00000007cece7210 */ /* 0x080fe20007f1e0ff */
[----:B---3--:R2:W5:Y:S04]  /*ce80*/  LDL.LU R201, [R1+0x3b4] ;  /* 0x0003b40001c97983 */ /* 0x0085680000300800 */
[----:B------:R3:W-:Y:S01]  /*ce90*/  STL [R1+0x114], R202 ;  /* 0x000114ca01007387 */ /* 0x0007e20000100800 */
[----:B------:R-:W-:Y:S01]  /*cea0*/  IMAD.X R207, R207, 0x1, R6, P1 ;  /* 0x00000001cfcf7824 */ /* 0x000fe200008e0606 */
[----:B------:R-:W-:-:S02]  /*ceb0*/  IADD3 R208, P1, R208, R7, RZ ;  /* 0x00000007d0d07210 */ /* 0x000fc40007f3e0ff */
[----:B---3--:R2:W5:Y:S04]  /*cec0*/  LDL.LU R202, [R1+0x3b0] ;  /* 0x0003b00001ca7983 */ /* 0x0085680000300800 */
[----:B------:R3:W-:Y:S01]  /*ced0*/  STL [R1+0x11c], R203 ;  /* 0x00011ccb01007387 */ /* 0x0007e20000100800 */
[----:B------:R-:W-:-:S03]  /*cee0*/  IMAD.X R14, R14, 0x1, R6, P2 ;  /* 0x000000010e0e7824 */ /* 0x000fc600010e0606 */
[----:B---3--:R2:W5:Y:S04]  /*cef0*/  LDL.LU R203, [R1+0x3ac] ;  /* 0x0003ac0001cb7983 */ /* 0x0085680000300800 */
[----:B------:R-:W3:Y:S04]  /*cf00*/  LDL R8, [R1+0x164] ;  /* 0x0001640001087983 */ /* 0x000ee80000100800 */
[----:B------:R4:W-:Y:S01]  /*cf10*/  STL [R1+0x124], R204 ;  /* 0x000124cc01007387 */ /* 0x0009e20000100800 */
[----:B------:R-:W-:Y:S01]  /*cf20*/  IADD3 R209, P2, R209, R7, RZ ;  /* 0x00000007d1d17210 */ /* 0x000fe20007f5e0ff */
[----:B------:R-:W-:-:S02]  /*cf30*/  IMAD.X R210, R210, 0x1, R6, P3 ;  /* 0x00000001d2d27824 */ /* 0x000fc400018e0606 */
[----:B----4-:R2:W5:Y:S04]  /*cf40*/  LDL.LU R204, [R1+0x3a8] ;  /* 0x0003a80001cc7983 */ /* 0x0105680000300800 */
[----:B------:R4:W-:Y:S01]  /*cf50*/  STL [R1+0x12c], R205 ;  /* 0x00012ccd01007387 */ /* 0x0009e20000100800 */
[----:B------:R-:W-:-:S03]  /*cf60*/  IADD3 R211, P3, R211, R7, RZ ;  /* 0x00000007d3d37210 */ /* 0x000fc60007f7e0ff */
[----:B----4-:R2:W5:Y:S04]  /*cf70*/  LDL.LU R205, [R1+0x3a4] ;  /* 0x0003a40001cd7983 */ /* 0x0105680000300800 */
[----:B------:R4:W-:Y:S01]  /*cf80*/  STL [R1+0x134], R206 ;  /* 0x000134ce01007387 */ /* 0x0009e20000100800 */
[----:B------:R-:W-:-:S03]  /*cf90*/  IMAD.X R212, R212, 0x1, R6, P4 ;  /* 0x00000001d4d47824 */ /* 0x000fc600020e0606 */
        /* <DEDUP_REMOVED lines=9> */
[----:B----4-:R-:W1:Y:S04]  /*d030*/  LDL.LU R14, [R1+0x394] ;  /* 0x00039400010e7983 */ /* 0x010e680000300800 */
        /* <DEDUP_REMOVED lines=9> */
[----:B------:R4:W-:Y:S04]  /*d0d0*/  STL [R1+0x118], R212 ;  /* 0x000118d401007387 */ /* 0x0009e80000100800 */
        /* <DEDUP_REMOVED lines=12> */
[----:B----4-:R2:W5:Y:S01]  /*d1a0*/  LDL.LU R9, [R1+0x36c] ;  /* 0x00036c0001097983 */ /* 0x0105620000300800 */
[----:B------:R-:W-:Y:S01]  /*d1b0*/  VIADD R3, R3, 0xffffffe0 ;  /* 0xffffffe003037836 */ /* 0x000fe20000000000 */
[----:B---3--:R-:W-:-:S02]  /*d1c0*/  ISETP.NE.U32.AND P5, PT, R8, R15, PT ;  /* 0x0000000f0800720c */ /* 0x008fc40003fa5070 */
[----:B-1----:R-:W-:Y:S02]  /*d1d0*/  SHF.R.S32.HI R8, RZ, 0x1f, R14 ;  /* 0x0000001fff087819 */ /* 0x002fe4000001140e */
[C---:B------:R-:W-:Y:S02]  /*d1e0*/  LEA R2, P4, R14.reuse, R2, 0x2 ;  /* 0x000000020e027211 */ /* 0x040fe400078810ff */
[----:B------:R-:W-:-:S05]  /*d1f0*/  SHF.L.U64.HI R8, R14, 0x2, R8 ;  /* 0x000000020e087819 */ /* 0x000fca0000010208 */
[----:B------:R-:W-:Y:S02]  /*d200*/  IMAD.X R0, R0, 0x1, R8, P4 ;  /* 0x0000000100007824 */ /* 0x000fe400020e0608 */
[----:B--2---:R-:W-:Y:S05]  /*d210*/  @P5 BRA `(.L_x_1) ;  /* 0xffffffc400145947 */ /* 0x004fea000383ffff */
.L_x_0:
[----:B------:R-:W1:Y:S01]  /*d220*/  S2R R4, SR_TID.X ;  /* 0x0000000000047919 */ /* 0x000e620000002100 */
[----:B------:R-:W-:-:S04]  /*d230*/  DEPBAR.LE SB0, 0x0 ;  /* 0x000080000000791a */ /* 0x000fc80000000000 */
[----:B------:R-:W2:Y:S01]  /*d240*/  LDL.LU R10, [R1+0x364] ;  /* 0x00036400010a7983 */ /* 0x000ea20000300800 */
[----:B------:R-:W-:Y:S01]  /*d250*/  IMAD.MOV.U32 R6, RZ, RZ, R152 ;  /* 0x000000ffff067224 */ /* 0x000fe200078e0098 */
[----:B------:R-:W-:Y:S01]  /*d260*/  ULDC UR4, c[0x0][0x22c] ;  /* 0x00008b0000047ab9 */ /* 0x000fe20000000800 */
[----:B------:R-:W-:Y:S01]  /*d270*/  IMAD.MOV.U32 R7, RZ, RZ, R154 ;  /* 0x000000ffff077224 */ /* 0x000fe200078e009a */
[----:B------:R-:W3:Y:S01]  /*d280*/  LDL.LU R8, [R1+0x360] ;  /* 0x0003600001087983 */ /* 0x000ee20000300800 */
[----:B------:R-:W-:Y:S01]  /*d290*/  IMAD.MOV.U32 R16, RZ, RZ, R88 ;  /* 0x000000ffff107224 */ /* 0x000fe200078e0058 */
[----:B------:R-:W-:Y:S01]  /*d2a0*/  ULDC.64 UR28, c[0x0][0x228] ;  /* 0x00008a00001c7ab9 */ /* 0x000fe20000000a00 */
[----:B------:R-:W-:Y:S01]  /*d2b0*/  IMAD.MOV.U32 R17, RZ, RZ, R90 ;  /* 0x000000ffff117224 */ /* 0x000fe200078e005a */
[----:B------:R-:W-:Y:S01]  /*d2c0*/  ULDC UR5, c[0x0][0x22c] ;  /* 0x00008b0000057ab9 */ /* 0x000fe20000000800 */
[----:B------:R-:W-:Y:S01]  /*d2d0*/  IMAD.MOV.U32 R18, RZ, RZ, R24 ;  /* 0x000000ffff127224 */ /* 0x000fe200078e0018 */
[----:B------:R-:W-:Y:S01]  /*d2e0*/  ULDC.64 UR30, c[0x0][0x228] ;  /* 0x00008a00001e7ab9 */ /* 0x000fe20000000a00 */
[----:B------:R-:W-:Y:S01]  /*d2f0*/  IMAD.MOV.U32 R19, RZ, RZ, R26 ;  /* 0x000000ffff137224 */ /* 0x000fe200078e001a */
[----:B------:R-:W-:Y:S01]  /*d300*/  ULDC UR26, c[0x0][0x248] ;  /* 0x00009200001a7ab9 */ /* 0x000fe20000000800 */
[----:B------:R-:W-:Y:S01]  /*d310*/  IMAD.MOV.U32 R218, RZ, RZ, R193 ;  /* 0x000000ffffda7224 */ /* 0x000fe200078e00c1 */
[----:B------:R-:W-:Y:S01]  /*d320*/  ULDC.64 UR6, c[0x0][0x228] ;  /* 0x00008a0000067ab9 */ /* 0x000fe20000000a00 */
[----:B------:R-:W-:Y:S01]  /*d330*/  IMAD.MOV.U32 R219, RZ, RZ, R195 ;  /* 0x000000ffffdb7224 */ /* 0x000fe200078e00c3 */
[----:B------:R-:W-:Y:S01]  /*d340*/  ULDC.64 UR14, c[0x0][0x228] ;  /* 0x00008a00000e7ab9 */ /* 0x000fe20000000a00 */
[----:B------:R-:W-:Y:S01]  /*d350*/  IMAD.MOV.U32 R222, RZ, RZ, R197 ;  /* 0x000000ffffde7224 */ /* 0x000fe200078e00c5 */
[----:B------:R-:W-:Y:S01]  /*d360*/  ULDC.64 UR10, c[0x0][0x228] ;  /* 0x00008a00000a7ab9 */ /* 0x000fe20000000a00 */
[----:B------:R-:W-:Y:S01]  /*d370*/  IMAD.MOV.U32 R223, RZ, RZ, R199 ;  /* 0x000000ffffdf7224 */ /* 0x000fe200078e00c7 */
[----:B------:R-:W-:Y:S01]  /*d380*/  ULDC.64 UR8, c[0x0][0x228] ;  /* 0x00008a0000087ab9 */ /* 0x000fe20000000a00 */
[----:B-----5:R-:W-:Y:S01]  /*d390*/  IMAD.MOV.U32 R226, RZ, RZ, R201 ;  /* 0x000000ffffe27224 */ /* 0x020fe200078e00c9 */
[----:B------:R-:W-:Y:S01]  /*d3a0*/  ULDC.64 UR18, c[0x0][0x228] ;  /* 0x00008a0000127ab9 */ /* 0x000fe20000000a00 */
[----:B------:R-:W-:Y:S01]  /*d3b0*/  IMAD.MOV.U32 R227, RZ, RZ, R203 ;  /* 0x000000ffffe37224 */ /* 0x000fe200078e00cb */
[----:B------:R-:W-:Y:S01]  /*d3c0*/  ULDC.64 UR24, c[0x0][0x228] ;  /* 0x00008a0000187ab9 */ /* 0x000fe20000000a00 */
[----:B------:R-:W-:Y:S01]  /*d3d0*/  IMAD.MOV.U32 R230, RZ, RZ, R205 ;  /* 0x000000ffffe67224 */ /* 0x000fe200078e00cd */
[----:B------:R-:W-:Y:S01]  /*d3e0*/  ULDC.64 UR22, c[0x0][0x228] ;  /* 0x00008a0000167ab9 */ /* 0x000fe20000000a00 */
[C---:B-1----:R-:W-:Y:S01]  /*d3f0*/  IMAD.SHL.U32 R2, R4.reuse, 0x10, RZ ;  /* 0x0000001004027824 */ /* 0x042fe200078e00ff */
[C---:B------:R-:W-:Y:S01]  /*d400*/  LOP3.LUT R5, R4.reuse, 0x60, RZ, 0xc0, !PT ;  /* 0x0000006004057812 */ /* 0x040fe200078ec0ff */
[C---:B------:R-:W-:Y:S01]  /*d410*/  IMAD.SHL.U32 R0, R4.reuse, 0x40, RZ ;  /* 0x0000004004007824 */ /* 0x040fe200078e00ff */
[----:B------:R-:W-:Y:S01]  /*d420*/  LOP3.LUT R252, R4, 0x7f, RZ, 0xc0, !PT ;  /* 0x0000007f04fc7812 */ /* 0x000fe200078ec0ff */
[----:B------:R-:W-:Y:S01]  /*d430*/  IMAD.MOV.U32 R231, RZ, RZ, R207 ;  /* 0x000000ffffe77224 */ /* 0x000fe200078e00cf */
[----:B------:R-:W-:Y:S01]  /*d440*/  LOP3.LUT R2, R2, 0xf0, RZ, 0xc0, !PT ;  /* 0x000000f002027812 */ /* 0x000fe200078ec0ff */
[----:B------:R-:W4:Y:S01]  /*d450*/  LDL.LU R4, [R1] ;  /* 0x0000000001047983 */ /* 0x000f220000300800 */
[----:B------:R-:W-:Y:S01]  /*d460*/  LOP3.LUT R0, R0, 0x400, RZ, 0xc0, !PT ;  /* 0x0000040000007812 */ /* 0x000fe200078ec0ff */
[----:B------:R-:W-:Y:S01]  /*d470*/  IMAD.MOV.U32 R234, RZ, RZ, R209 ;  /* 0x000000ffffea7224 */ /* 0x000fe200078e00d1 */
[----:B------:R-:W-:Y:S01]  /*d480*/  ULDC.64 UR20, c[0x0][0x228] ;  /* 0x00008a0000147ab9 */ /* 0x000fe20000000a00 */
[----:B------:R-:W-:Y:S01]  /*d490*/  VIADD R3, R9, 0x1 ;  /* 0x0000000109037836 */ /* 0x000fe20000000000 */
[----:B------:R-:W-:Y:S01]  /*d4a0*/  IADD3 R0, R0, UR12, R2 ;  /* 0x0000000c00007c10 */ /* 0x000fe2000fffe002 */
[----:B------:R-:W-:Y:S01]  /*d4b0*/  BAR.SYNC.DEFER_BLOCKING 0x0 ;  /* 0x0000000000007b1d */ /* 0x000fe20000010000 */
[----:B------:R-:W-:Y:S01]  /*d4c0*/  LEA R252, R252, UR12, 0x4 ;  /* 0x0000000cfcfc7c11 */ /* 0x000fe2000f8e20ff */
[----:B------:R-:W-:Y:S01]  /*d4d0*/  IMAD.MOV.U32 R154, RZ, RZ, R173 ;  /* 0x000000ffff9a7224 */ /* 0x000fe200078e00ad */
[----:B------:R-:W-:Y:S01]  /*d4e0*/  ISETP.GE.AND P3, PT, R3, UR4, PT ;  /* 0x0000000403007c0c */ /* 0x000fe2000bf66270 */
[----:B------:R-:W-:-:S02]  /*d4f0*/  IMAD R0, R5, 0x8, R0 ;  /* 0x0000000805007824 */ /* 0x000fc400078e0200 */
[----:B------:R-:W-:Y:S01]  /*d500*/  IMAD.MOV.U32 R235, RZ, RZ, R211 ;  /* 0x000000ffffeb7224 */ /* 0x000fe200078e00d3 */
[----:B------:R-:W-:Y:S01]  /*d510*/  ULDC UR4, c[0x0][0x22c] ;  /* 0x00008b0000047ab9 */ /* 0x000fe20000000800 */
[----:B------:R-:W4:Y:S01]  /*d520*/  LDL.LU R5, [R1+0x8] ;  /* 0x0000080001057983 */ /* 0x000f220000300800 */
[----:B------:R-:W-:Y:S01]  /*d530*/  IMAD.MOV.U32 R244, RZ, RZ, R145 ;  /* 0x000000fffff47224 */ /* 0x000fe200078e0091 */
[----:B------:R-:W-:Y:S01]  /*d540*/  ULDC.64 UR12, c[0x0][0x228] ;  /* 0x00008a00000c7ab9 */ /* 0x000fe20000000a00 */
[----:B------:R-:W-:Y:S02]  /*d550*/  IMAD.MOV.U32 R245, RZ, RZ, R147 ;  /* 0x000000fffff57224 */ /* 0x000fe400078e0093 */
[----:B------:R-:W-:Y:S02]  /*d560*/  IMAD.MOV.U32 R246, RZ, RZ, R81 ;  /* 0x000000fffff67224 */ /* 0x000fe400078e0051 */
[----:B------:R-:W-:Y:S02]  /*d570*/  IMAD.MOV.U32 R247, RZ, RZ, R83 ;  /* 0x000000fffff77224 */ /* 0x000fe400078e0053 */
[----:B------:R-:W-:-:S02]  /*d580*/  IMAD.MOV.U32 R238, RZ, RZ, R212 ;  /* 0x000000ffffee7224 */ /* 0x000fc400078e00d4 */
[----:B------:R-:W-:Y:S02]  /*d590*/  IMAD.MOV.U32 R239, RZ, RZ, R214 ;  /* 0x000000ffffef7224 */ /* 0x000fe400078e00d6 */
[C---:B------:R-:W-:Y:S02]  /*d5a0*/  VIADD R2, R9.reuse, 0x7f ;  /* 0x0000007f09027836 */ /* 0x040fe40000000000 */
[----:B------:R-:W-:-:S03]  /*d5b0*/  VIADD R3, R9, 0x3 ;  /* 0x0000000309037836 */ /* 0x000fc60000000000 */
[----:B------:R-:W-:Y:S01]  /*d5c0*/  ISETP.GE.AND P0, PT, R2, UR29, PT ;  /* 0x0000001d02007c0c */ /* 0x000fe2000bf06270 */
[----:B------:R-:W-:Y:S01]  /*d5d0*/  VIADD R2, R9, 0x2 ;  /* 0x0000000209027836 */ /* 0x000fe20000000000 */
[----:B------:R-:W-:-:S04]  /*d5e0*/  ISETP.GE.AND P1, PT, R3, UR5, PT ;  /* 0x0000000503007c0c */ /* 0x000fc8000bf26270 */
[----:B------:R-:W-:Y:S01]  /*d5f0*/  ISETP.GE.AND P2, PT, R2, UR4, PT ;  /* 0x0000000402007c0c */ /* 0x000fe2000bf46270 */
[----:B------:R-:W-:Y:S01]  /*d600*/  ULDC.64 UR4, c[0x0][0x220] ;  /* 0x0000880000047ab9 */ /* 0x000fe20000000a00 */
[----:B--2---:R-:W-:Y:S02]  /*d610*/  ISETP.GE.AND P5, PT, R9, R10, PT ;  /* 0x0000000a0900720c */ /* 0x004fe40003fa6270 */
[----:B---3--:R-:W-:Y:S02]  /*d620*/  ISETP.GE.AND P6, PT, R12, R8, PT ;  /* 0x000000080c00720c */ /* 0x008fe40003fc6270 */
[----:B------:R-:W1:Y:S01]  /*d630*/  LDC R8, c[0x0][0x244] ;  /* 0x00009100ff087b82 */ /* 0x000e620000000800 */
[----:B----4-:R2:W-:Y:S07]  /*d640*/  STSM.16.M88.4 [R0], R4 ;  /* 0x0000000400007844 */ /* 0x0105ee0000000200 */
[----:B------:R-:W-:Y:S06]  /*d650*/  BAR.SYNC.DEFER_BLOCKING 0x0 ;  /* 0x0000000000007b1d */ /* 0x000fec0000010000 */
[----:B--2---:R-:W2:Y:S04]  /*d660*/  LDL.LU R4, [R1+0x4] ;  /* 0x0000040001047983 */ /* 0x004ea80000300800 */
[----:B------:R-:W2:Y:S04]  /*d670*/  LDL.LU R5, [R1+0xc] ;  /* 0x00000c0001057983 */ /* 0x000ea80000300800 */
[----:B------:R-:W3:Y:S01]  /*d680*/  LDS.128 R20, [R252] ;  /* 0x00000000fc147984 */ /* 0x000ee20000000c00 */
[----:B------:R-:W-:Y:S06]  /*d690*/  BAR.SYNC.DEFER_BLOCKING 0x0 ;  /* 0x0000000000007b1d */ /* 0x000fec0000010000 */
[----:B------:R-:W-:Y:S02]  /*d6a0*/  STSM.16.M88.4 [R0], R16 ;  /* 0x0000001000007844 */ /* 0x000fe40000000200 */
[----:B------:R-:W-:Y:S06]  /*d6b0*/  BAR.SYNC.DEFER_BLOCKING 0x0 ;  /* 0x0000000000007b1d */ /* 0x000fec0000010000 */
[----:B------:R-:W4:Y:S01]  /*d6c0*/  LDS.128 R16, [R252] ;  /* 0x00000000fc107984 */ /* 0x000f220000000c00 */
[----:B------:R-:W-:-:S02]  /*d6d0*/  IMAD.MOV.U32 R6, RZ, RZ, R153 ;  /* 0x000000ffff067224 */ /* 0x000fc400078e0099 */
[----:B------:R-:W-:Y:S01]  /*d6e0*/  IMAD.MOV.U32 R7, RZ, RZ, R155 ;  /* 0x000000ffff077224 */ /* 0x000fe200078e009b */
[----:B------:R-:W-:Y:S06]  /*d6f0*/  BAR.SYNC.DEFER_BLOCKING 0x0 ;  /* 0x0000000000007b1d */ /* 0x000fec0000010000 */
[----:B---3--:R-:W-:Y:S04]  /*d700*/  STL.64 [R1+0x130], R20 ;  /* 0x0001301401007387 */ /* 0x008fe80000100a00 */
[----:B------:R-:W-:Y:S04]  /*d710*/  STL.64 [R1+0x138], R22 ;  /* 0x0001381601007387 */ /* 0x000fe80000100a00 */
[----:B----4-:R-:W-:Y:S04]  /*d720*/  STL.64 [R1+0x120], R16 ;  /* 0x0001201001007387 */ /* 0x010fe80000100a00 */
[----:B------:R-:W-:Y:S04]  /*d730*/  STL.64 [R1+0x128], R18 ;  /* 0x0001281201007387 */ /* 0x000fe80000100a00 */
[----:B--2---:R2:W-:Y:S01]  /*d740*/  STSM.16.M88.4 [R0], R4 ;  /* 0x0000000400007844 */ /* 0x0045e20000000200 */
[----:B------:R-:W-:Y:S06]  /*d750*/  BAR.SYNC.DEFER_BLOCKING 0x0 ;  /* 0x0000000000007b1d */ /* 0x000fec0000010000 */
[----:B--2---:R-:W2:Y:S04]  /*d760*/  LDL.LU R4, [R1+0x10] ;  /* 0x0000100001047983 */ /* 0x004ea80000300800 */
[----:B------:R-:W2:Y:S04]  /*d770*/  LDL.LU R5, [R1+0x18] ;  /* 0x0000180001057983 */ /* 0x000ea80000300800 */
[----:B------:R-:W3:Y:S01]  /*d780*/  LDS.128 R20, [R252] ;  /* 0x00000000fc147984 */ /* 0x000ee20000000c00 */
[----:B------:R-:W-:-:S02]  /*d790*/  IMAD.MOV.U32 R16, RZ, RZ, R89 ;  /* 0x000000ffff107224 */ /* 0x000fc400078e0059 */
[----:B------:R-:W-:Y:S01]  /*d7a0*/  IMAD.MOV.U32 R17, RZ, RZ, R91 ;  /* 0x000000ffff117224 */ /* 0x000fe200078e005b */
[----:B------:R-:W-:Y:S01]  /*d7b0*/  BAR.SYNC.DEFER_BLOCKING 0x0 ;  /* 0x0000000000007b1d */ /* 0x000fe20000010000 */
[----:B------:R-:W-:Y:S02]  /*d7c0*/  IMAD.MOV.U32 R18, RZ, RZ, R25 ;  /* 0x000000ffff127224 */ /* 0x000fe400078e0019 */
[----:B------:R-:W-:-:S05]  /*d7d0*/  IMAD.MOV.U32 R19, RZ, RZ, R27 ;  /* 0x000000ffff137224 */ /* 0x000fca00078e001b */
[----:B------:R-:W-:Y:S01]  /*d7e0*/  STSM.16.M88.4 [R0], R16 ;  /* 0x0000001000007844 */ /* 0x000fe20000000200 */
[----:B------:R-:W-:Y:S01]  /*d7f0*/  BAR.SYNC.DEFER_BLOCKING 0x0 ;  /* 0x0000000000007b1d */ /* 0x000fe20000010000 */
[----:B------:R-:W-:Y:S02]  /*d800*/  IMAD.MOV.U32 R6, RZ, RZ, R156 ;  /* 0x000000ffff067224 */ /* 0x000fe400078e009c */
[----:B------:R-:W-:-:S03]  /*d810*/  IMAD.MOV.U32 R7, RZ, RZ, R158 ;  /* 0x000000ffff077224 */ /* 0x000fc600078e009e */
[----:B------:R-:W4:Y:S02]  /*d820*/  LDS.128 R16, [R252] ;  /* 0x00000000fc107984 */ /* 0x000f240000000c00 */
[----:B------:R-:W-:Y:S06]  /*d830*/  BAR.SYNC.DEFER_BLOCKING 0x0 ;  /* 0x0000000000007b1d */ /* 0x000fec0000010000 */
[----:B---3--:R-:W-:Y:S04]  /*d840*/  STL.64 [R1+0x110], R20 ;  /* 0x0001101401007387 */ /* 0x008fe80000100a00 */
[----:B------:R-:W-:Y:S04]  /*d850*/  STL.64 [R1+0x118], R22 ;  /* 0x0001181601007387 */ /* 0x000fe80000100a00 */
[----:B----4-:R3:W-:Y:S04]  /*d860*/  STL.64 [R1+0x100], R16 ;  /* 0x0001001001007387 */ /* 0x0107e80000100a00 */
[----:B------:R4:W-:Y:S01]  /*d870*/  STL.64 [R1+0x108], R18 ;  /* 0x0001081201007387 */ /* 0x0009e20000100a00 */
[----:B---3--:R-:W-:-:S02]  /*d880*/  IMAD.MOV.U32 R16, RZ, RZ, R92 ;  /* 0x000000ffff107224 */ /* 0x008fc400078e005c */
[----:B------:R-:W-:Y:S02]  /*d890*/  IMAD.MOV.U32 R17, RZ, RZ, R94 ;  /* 0x000000ffff117224 */ /* 0x000fe400078e005e */
[----:B----4-:R-:W-:Y:S02]  /*d8a0*/  IMAD.MOV.U32 R18, RZ, RZ, R28 ;  /* 0x000000ffff127224 */ /* 0x010fe400078e001c */
[----:B------:R-:W-:Y:S01]  /*d8b0*/  IMAD.MOV.U32 R19, RZ, RZ, R30 ;  /* 0x000000ffff137224 */ /* 0x000fe200078e001e */
[----:B--2---:R2:W-:Y:S01]  /*d8c0*/  STSM.16.M88.4 [R0], R4 ;  /* 0x0000000400007844 */ /* 0x0045e20000000200 */
[----:B------:R-:W-:Y:S06]  /*d8d0*/  BAR.SYNC.DEFER_BLOCKING 0x0 ;  /* 0x0000000000007b1d */ /* 0x000fec0000010000 */
[----:B--2---:R-:W2:Y:S04]  /*d8e0*/  LDL.LU R4, [R1+0x14] ;  /* 0x0000140001047983 */ /* 0x004ea80000300800 */
[----:B------:R-:W2:Y:S04]  /*d8f0*/  LDL.LU R5, [R1+0x1c] ;  /* 0x00001c0001057983 */ /* 0x000ea80000300800 */
[----:B------:R-:W3:Y:S01]  /*d900*/  LDS.128 R20, [R252] ;  /* 0x00000000fc147984 */ /* 0x000ee20000000c00 */
[----:B------:R-:W-:Y:S06]  /*d910*/  BAR.SYNC.DEFER_BLOCKING 0x0 ;  /* 0x0000000000007b1d */ /* 0x000fec0000010000 */
[----:B------:R-:W-:Y:S02]  /*d920*/  STSM.16.M88.4 [R0], R16 ;  /* 0x0000001000007844 */ /* 0x000fe40000000200 */
[----:B------:R-:W-:Y:S06]  /*d930*/  BAR.SYNC.DEFER_BLOCKING 0x0 ;  /* 0x0000000000007b1d */ /* 0x000fec0000010000 */
[----:B------:R-:W4:Y:S04]  /*d940*/  LDS.128 R16, [R252] ;  /* 0x00000000fc107984 */ /* 0x000f280000000c00 */
[----:B---3--:R-:W-:Y:S04]  /*d950*/  STL.64 [R1+0x10], R20 ;  /* 0x0000101401007387 */ /* 0x008fe80000100a00 */
[----:B------:R-:W-:Y:S01]  /*d960*/  STL.64 [R1+0x18], R22 ;  /* 0x0000181601007387 */ /* 0x000fe20000100a00 */
[----:B------:R-:W-:Y:S06]  /*d970*/  BAR.SYNC.DEFER_BLOCKING 0x0 ;  /* 0x0000000000007b1d */ /* 0x000fec0000010000 */
[----:B----4-:R3:W-:Y:S04]  /*d980*/  STL.64 [R1], R16 ;  /* 0x0000001001007387 */ /* 0x0107e80000100a00 */
[----:B------:R4:W-:Y:S04]  /*d990*/  STL.64 [R1+0x8], R18 ;  /* 0x0000081201007387 */ /* 0x0009e80000100a00 */
[----:B---3--:R-:W3:Y:S04]  /*d9a0*/  LDL.LU R16, [R1+0x20] ;  /* 0x0000200001107983 */ /* 0x008ee80000300800 */
[----:B------:R-:W3:Y:S01]  /*d9b0*/  LDL.LU R17, [R1+0x28] ;  /* 0x0000280001117983 */ /* 0x000ee20000300800 */
[----:B------:R-:W-:-:S02]  /*d9c0*/  IMAD.MOV.U32 R6, RZ, RZ, R157 ;  /* 0x000000ffff067224 */ /* 0x000fc400078e009d */
[----:B------:R-:W-:Y:S02]  /*d9d0*/  IMAD.MOV.U32 R7, RZ, RZ, R159 ;  /* 0x000000ffff077224 */ /* 0x000fe400078e009f */
[----:B----4-:R-:W-:Y:S02]  /*d9e0*/  IMAD.MOV.U32 R18, RZ, RZ, R160 ;  /* 0x000000ffff127224 */ /* 0x010fe400078e00a0 */
[----:B------:R-:W-:Y:S01]  /*d9f0*/  IMAD.MOV.U32 R19, RZ, RZ, R162 ;  /* 0x000000ffff137224 */ /* 0x000fe200078e00a2 */
[----:B--2---:R2:W-:Y:S01]  /*da00*/  STSM.16.M88.4 [R0], R4 ;  /* 0x0000000400007844 */ /* 0x0045e20000000200 */
[----:B------:R-:W-:Y:S06]  /*da10*/  BAR.SYNC.DEFER_BLOCKING 0x0 ;  /* 0x0000000000007b1d */ /* 0x000fec0000010000 */
[----:B------:R-:W4:Y:S01]  /*da20*/  LDS.128 R248, [R252] ;  /* 0x00000000fcf87984 */ /* 0x000f220000000c00 */
[----:B--2---:R-:W-:-:S02]  /*da30*/  IMAD.MOV.U32 R4, RZ, RZ, R93 ;  /* 0x000000ffff047224 */ /* 0x004fc400078e005d */
[----:B------:R-:W-:Y:S02]  /*da40*/  IMAD.MOV.U32 R5, RZ, RZ, R95 ;  /* 0x000000ffff057224 */ /* 0x000fe400078e005f */
[----:B------:R-:W-:Y:S02]  /*da50*/  IMAD.MOV.U32 R6, RZ, RZ, R29 ;  /* 0x000000ffff067224 */ /* 0x000fe400078e001d */
[----:B------:R-:W-:Y:S01]  /*da60*/  IMAD.MOV.U32 R7, RZ, RZ, R31 ;  /* 0x000000ffff077224 */ /* 0x000fe200078e001f */
[----:B------:R-:W-:Y:S06]  /*da70*/  BAR.SYNC.DEFER_BLOCKING 0x0 ;  /* 0x0000000000007b1d */ /* 0x000fec0000010000 */
[----:B------:R-:W-:Y:S02]  /*da80*/  STSM.16.M88.4 [R0], R4 ;  /* 0x0000000400007844 */ /* 0x000fe40000000200 */
[----:B------:R-:W-:Y:S06]  /*da90*/  BAR.SYNC.DEFER_BLOCKING 0x0 ;  /* 0x0000000000007b1d */ /* 0x000fec0000010000 */
[----:B------:R-:W2:Y:S02]  /*daa0*/  LDS.128 R240, [R252] ;  /* 0x00000000fcf07984 */ /* 0x000ea40000000c00 */
[----:B------:R-:W-:Y:S06]  /*dab0*/  BAR.SYNC.DEFER_BLOCKING 0x0 ;  /* 0x0000000000007b1d */ /* 0x000fec0000010000 */
[----:B----4-:R-:W-:Y:S04]  /*dac0*/  STL [R1+0x36c], R251 ;  /* 0x00036cfb01007387 */ /* 0x010fe80000100800 */
[----:B---3--:R3:W-:Y:S01]  /*dad0*/  STSM.16.M88.4 [R0], R16 ;  /* 0x0000001000007844 */ /* 0x0087e20000000200 */
[----:B------:R-:W-:Y:S06]  /*dae0*/  BAR.SYNC.DEFER_BLOCKING 0x0 ;  /* 0x0000000000007b1d */ /* 0x000fec0000010000 */
[----:B---3--:R-:W3:Y:S04]  /*daf0*/  LDL.LU R16, [R1+0x24] ;  /* 0x0000240001107983 */ /* 0x008ee80000300800 */
[----:B------:R-:W3:Y:S04]  /*db00*/  LDL.LU R17, [R1+0x2c] ;  /* 0x00002c0001117983 */ /* 0x000ee80000300800 */
[----:B------:R-:W4:Y:S04]  /*db10*/  LDL.LU R28, [R1+0x30] ;  /* 0x00003000011c7983 */ /* 0x000f280000300800 */
[----:B------:R-:W4:Y:S04]  /*db20*/  LDL.LU R29, [R1+0x38] ;  /* 0x00003800011d7983 */ /* 0x000f280000300800 */
[----:B------:R-:W2:Y:S01]  /*db30*/  LDS.128 R20, [R252] ;  /* 0x00000000fc147984 */ /* 0x000ea20000000c00 */
[----:B------:R-:W-:-:S02]  /*db40*/  IMAD.MOV.U32 R4, RZ, RZ, R96 ;  /* 0x000000ffff047224 */ /* 0x000fc400078e0060 */
[----:B------:R-:W-:Y:S02]  /*db50*/  IMAD.MOV.U32 R5, RZ, RZ, R98 ;  /* 0x000000ffff057224 */ /* 0x000fe400078e0062 */
[----:B------:R-:W-:Y:S02]  /*db60*/  IMAD.MOV.U32 R6, RZ, RZ, R32 ;  /* 0x000000ffff067224 */ /* 0x000fe400078e0020 */
[----:B------:R-:W-:Y:S01]  /*db70*/  IMAD.MOV.U32 R7, RZ, RZ, R34 ;  /* 0x000000ffff077224 */ /* 0x000fe200078e0022 */
[----:B------:R-:W-:Y:S01]  /*db80*/  BAR.SYNC.DEFER_BLOCKING 0x0 ;  /* 0x0000000000007b1d */ /* 0x000fe20000010000 */
[----:B------:R-:W-:Y:S02]  /*db90*/  IMAD.MOV.U32 R18, RZ, RZ, R161 ;  /* 0x000000ffff127224 */ /* 0x000fe400078e00a1 */
[----:B------:R-:W-:-:S03]  /*dba0*/  IMAD.MOV.U32 R19, RZ, RZ, R163 ;  /* 0x000000ffff137224 */ /* 0x000fc600078e00a3 */
[----:B------:R-:W2:Y:S04]  /*dbb0*/  LDL.LU R32, [R1+0x34] ;  /* 0x0000340001207983 */ /* 0x000ea80000300800 */
[----:B------:R-:W-:Y:S01]  /*dbc0*/  STSM.16.M88.4 [R0], R4 ;  /* 0x0000000400007844 */ /* 0x000fe20000000200 */
[----:B------:R-:W-:Y:S06]  /*dbd0*/  BAR.SYNC.DEFER_BLOCKING 0x0 ;  /* 0x0000000000007b1d */ /* 0x000fec0000010000 */
[----:B------:R-:W1:Y:S02]  /*dbe0*/  LDS.128 R4, [R252] ;  /* 0x00000000fc047984 */ /* 0x000e640000000c00 */
[----:B------:R-:W-:Y:S01]  /*dbf0*/  BAR.SYNC.DEFER_BLOCKING 0x0 ;  /* 0x0000000000007b1d */ /* 0x000fe20000010000 */
[----:B------:R-:W-:-:S02]  /*dc00*/  IMAD.MOV.U32 R30, RZ, RZ, R164 ;  /* 0x000000ffff1e7224 */ /* 0x000fc400078e00a4 */
[----:B------:R-:W-:-:S03]  /*dc10*/  IMAD.MOV.U32 R31, RZ, RZ, R166 ;  /* 0x000000ffff1f7224 */ /* 0x000fc600078e00a6 */
[----:B---3--:R3:W-:Y:S02]  /*dc20*/  STSM.16.M88.4 [R0], R16 ;  /* 0x0000001000007844 */ /* 0x0087e40000000200 */
[----:B------:R-:W-:Y:S01]  /*dc30*/  BAR.SYNC.DEFER_BLOCKING 0x0 ;  /* 0x0000000000007b1d */ /* 0x000fe20000010000 */
[----:B---3--:R-:W-:-:S05]  /*dc40*/  IMAD.MOV.U32 R18, RZ, RZ, R33 ;  /* 0x000000ffff127224 */ /* 0x008fca00078e0021 */
[----:B------:R-:W2:Y:S04]  /*dc50*/  LDL.LU R33, [R1+0x3c] ;  /* 0x00003c0001217983 */ /* 0x000ea80000300800 */
[----:B------:R-:W3:Y:S04]  /*dc60*/  LDL.LU R92, [R1+0x40] ;  /* 0x00004000015c7983 */ /* 0x000ee80000300800 */
[----:B------:R-:W3:Y:S04]  /*dc70*/  LDL.LU R93, [R1+0x48] ;  /* 0x00004800015d7983 */ /* 0x000ee80000300800 */
[----:B------:R-:W1:Y:S01]  /*dc80*/  LDS.128 R24, [R252] ;  /* 0x00000000fc187984 */ /* 0x000e620000000c00 */
[----:B------:R-:W-:-:S02]  /*dc90*/  IMAD.MOV.U32 R16, RZ, RZ, R97 ;  /* 0x000000ffff107224 */ /* 0x000fc400078e0061 */
[----:B------:R-:W-:Y:S01]  /*dca0*/  IMAD.MOV.U32 R17, RZ, RZ, R99 ;  /* 0x000000ffff117224 */ /* 0x000fe200078e0063 */
[----:B------:R-:W3:Y:S01]  /*dcb0*/  LDL.LU R96, [R1+0x44] ;  /* 0x0000440001607983 */ /* 0x000ee20000300800 */
[----:B------:R-:W-:Y:S01]  /*dcc0*/  IMAD.MOV.U32 R19, RZ, RZ, R35 ;  /* 0x000000ffff137224 */ /* 0x000fe200078e0023 */
[----:B------:R-:W-:Y:S06]  /*dcd0*/  BAR.SYNC.DEFER_BLOCKING 0x0 ;  /* 0x0000000000007b1d */ /* 0x000fec0000010000 */
[----:B------:R-:W3:Y:S04]  /*dce0*/  LDL.LU R97, [R1+0x4c] ;  /* 0x00004c0001617983 */ /* 0x000ee80000300800 */
[----:B------:R-:W-:Y:S01]  /*dcf0*/  STSM.16.M88.4 [R0], R16 ;  /* 0x0000001000007844 */ /* 0x000fe20000000200 */
[----:B------:R-:W-:Y:S06]  /*dd00*/  BAR.SYNC.DEFER_BLOCKING 0x0 ;  /* 0x0000000000007b1d */ /* 0x000fec0000010000 */
[----:B------:R-:W1:Y:S02]  /*dd10*/  LDS.128 R16, [R252] ;  /* 0x00000000fc107984 */ /* 0x000e640000000c00 */
[----:B------:R-:W-:Y:S06]  /*dd20*/  BAR.SYNC.DEFER_BLOCKING 0x0 ;  /* 0x0000000000007b1d */ /* 0x000fec0000010000 */
[----:B----4-:R4:W-:Y:S02]  /*dd30*/  STSM.16.M88.4 [R0], R28 ;  /* 0x0000001c00007844 */ /* 0x0109e40000000200 */
[----:B------:R-:W-:Y:S06]  /*dd40*/  BAR.SYNC.DEFER_BLOCKING 0x0 ;  /* 0x0000000000007b1d */ /* 0x000fec0000010000 */
[----:B------:R-:W1:Y:S01]  /*dd50*/  LDS.128 R88, [R252] ;  /* 0x00000000fc587984 */ /* 0x000e620000000c00 */
[----:B----4-:R-:W-:-:S02]  /*dd60*/  IMAD.MOV.U32 R28, RZ, RZ, R100 ;  /* 0x000000ffff1c7224 */ /* 0x010fc400078e0064 */
[----:B------:R-:W-:Y:S02]  /*dd70*/  IMAD.MOV.U32 R29, RZ, RZ, R102 ;  /* 0x000000ffff1d7224 */ /* 0x000fe400078e0066 */
[----:B------:R-:W-:Y:S02]  /*dd80*/  IMAD.MOV.U32 R30, RZ, RZ, R36 ;  /* 0x000000ffff1e7224 */ /* 0x000fe400078e0024 */
[----:B------:R-:W-:Y:S01]  /*dd90*/  IMAD.MOV.U32 R31, RZ, RZ, R38 ;  /* 0x000000ffff1f7224 */ /* 0x000fe200078e0026 */
[----:B------:R-:W-:Y:S06]  /*dda0*/  BAR.SYNC.DEFER_BLOCKING 0x0 ;  /* 0x0000000000007b1d */ /* 0x000fec0000010000 */
[----:B------:R-:W-:Y:S02]  /*ddb0*/  STSM.16.M88.4 [R0], R28 ;  /* 0x0000001c00007844 */ /* 0x000fe40000000200 */
[----:B------:R-:W-:Y:S01]  /*ddc0*/  BAR.SYNC.DEFER_BLOCKING 0x0 ;  /* 0x0000000000007b1d */ /* 0x000fe20000010000 */
[----:B------:R-:W-:-:S02]  /*ddd0*/  IMAD.MOV.U32 R34, RZ, RZ, R165 ;  /* 0x000000ffff227224 */ /* 0x000fc400078e00a5 */
[----:B------:R-:W-:-:S03]  /*dde0*/  IMAD.MOV.U32 R35, RZ, RZ, R167 ;  /* 0x000000ffff237224 */ /* 0x000fc600078e00a7 */
[----:B------:R-:W4:Y:S02]  /*ddf0*/  LDS.128 R28, [R252] ;  /* 0x00000000fc1c7984 */ /* 0x000f240000000c00 */
[----:B------:R-:W-:Y:S01]  /*de00*/  BAR.SYNC.DEFER_BLOCKING 0x0 ;  /* 0x0000000000007b1d */ /* 0x000fe20000010000 */
[----:B------:R-:W-:Y:S02]  /*de10*/  IMAD.MOV.U32 R94, RZ, RZ, R168 ;  /* 0x000000ffff5e7224 */ /* 0x000fe400078e00a8 */
[----:B------:R-:W-:-:S03]  /*de20*/  IMAD.MOV.U32 R95, RZ, RZ, R170 ;  /* 0x000000ffff5f7224 */ /* 0x000fc600078e00aa */
[----:B--2---:R2:W-:Y:S02]  /*de30*/  STSM.16.M88.4 [R0], R32 ;  /* 0x0000002000007844 */ /* 0x0045e40000000200 */
[----:B--2---:R-:W-:Y:S02]  /*de40*/  IMAD.MOV.U32 R34, RZ, RZ, R37 ;  /* 0x000000ffff227224 */ /* 0x004fe400078e0025 */
[----:B------:R-:W-:Y:S01]  /*de50*/  IMAD.MOV.U32 R35, RZ, RZ, R39 ;  /* 0x000000ffff237224 */ /* 0x000fe200078e0027 */
[----:B------:R-:W-:Y:S01]  /*de60*/  BAR.SYNC.DEFER_BLOCKING 0x0 ;  /* 0x0000000000007b1d */ /* 0x000fe20000010000 */
[----:B------:R-:W-:Y:S02]  /*de70*/  IMAD.MOV.U32 R32, RZ, RZ, R101 ;  /* 0x000000ffff207224 */ /* 0x000fe400078e0065 */
[----:B------:R-:W-:-:S03]  /*de80*/  IMAD.MOV.U32 R33, RZ, RZ, R103 ;  /* 0x000000ffff217224 */ /* 0x000fc600078e0067 */
[----:B------:R-:W2:Y:S02]  /*de90*/  LDS.128 R36, [R252] ;  /* 0x00000000fc247984 */ /* 0x000ea40000000c00 */
[----:B------:R-:W-:Y:S06]  /*dea0*/  BAR.SYNC.DEFER_BLOCKING 0x0 ;  /* 0x0000000000007b1d */ /* 0x000fec0000010000 */
[----:B------:R-:W-:Y:S02]  /*deb0*/  STSM.16.M88.4 [R0], R32 ;  /* 0x0000002000007844 */ /* 0x000fe40000000200 */
[----:B------:R-:W-:Y:S06]  /*dec0*/  BAR.SYNC.DEFER_BLOCKING 0x0 ;  /* 0x0000000000007b1d */ /* 0x000fec0000010000 */
[----:B------:R-:W2:Y:S02]  /*ded0*/  LDS.128 R32, [R252] ;  /* 0x00000000fc207984 */ /* 0x000ea40000000c00 */
[----:B------:R-:W-:Y:S06]  /*dee0*/  BAR.SYNC.DEFER_BLOCKING 0x0 ;  /* 0x0000000000007b1d */ /* 0x000fec0000010000 */
[----:B---3--:R3:W-:Y:S02]  /*def0*/  STSM.16.M88.4 [R0], R92 ;  /* 0x0000005c00007844 */ /* 0x0087e40000000200 */
[----:B------:R-:W-:Y:S06]  /*df00*/  BAR.SYNC.DEFER_BLOCKING 0x0 ;  /* 0x0000000000007b1d */ /* 0x000fec0000010000 */
[----:B------:R-:W2:Y:S01]  /*df10*/  LDS.128 R100, [R252] ;  /* 0x00000000fc647984 */ /* 0x000ea20000000c00 */
[----:B---3--:R-:W-:-:S02]  /*df20*/  IMAD.MOV.U32 R92, RZ, RZ, R104 ;  /* 0x000000ffff5c7224 */ /* 0x008fc400078e0068 */
[----:B------:R-:W-:Y:S01]  /*df30*/  IMAD.MOV.U32 R93, RZ, RZ, R106 ;  /* 0x000000ffff5d7224 */ /* 0x000fe200078e006a */
[----:B------:R-:W3:Y:S01]  /*df40*/  LDL.LU R104, [R1+0x50] ;  /* 0x0000500001687983 */ /* 0x000ee20000300800 */
[----:B------:R-:W-:Y:S02]  /*df50*/  IMAD.MOV.U32 R94, RZ, RZ, R40 ;  /* 0x000000ffff5e7224 */ /* 0x000fe400078e0028 */
[----:B------:R-:W-:Y:S01]  /*df60*/  IMAD.MOV.U32 R95, RZ, RZ, R42 ;  /* 0x000000ffff5f7224 */ /* 0x000fe200078e002a */
[----:B------:R-:W-:Y:S06]  /*df70*/  BAR.SYNC.DEFER_BLOCKING 0x0 ;  /* 0x0000000000007b1d */ /* 0x000fec0000010000 */
[----:B------:R-:W-:Y:S02]  /*df80*/  STSM.16.M88.4 [R0], R92 ;  /* 0x0000005c00007844 */ /* 0x000fe40000000200 */
[----:B------:R-:W-:Y:S01]  /*df90*/  BAR.SYNC.DEFER_BLOCKING 0x0 ;  /* 0x0000000000007b1d */ /* 0x000fe20000010000 */
[----:B------:R-:W-:-:S02]  /*dfa0*/  IMAD.MOV.U32 R98, RZ, RZ, R169 ;  /* 0x000000ffff627224 */ /* 0x000fc400078e00a9 */
[----:B------:R-:W-:-:S03]  /*dfb0*/  IMAD.MOV.U32 R99, RZ, RZ, R171 ;  /* 0x000000ffff637224 */ /* 0x000fc600078e00ab */
[----:B------:R-:W2:Y:S02]  /*dfc0*/  LDS.128 R92, [R252] ;  /* 0x00000000fc5c7984 */ /* 0x000ea40000000c00 */
[----:B------:R-:W-:Y:S06]  /*dfd0*/  BAR.SYNC.DEFER_BLOCKING 0x0 ;  /* 0x0000000000007b1d */ /* 0x000fec0000010000 */
[----:B------:R1:W-:Y:S02]  /*dfe0*/  STSM.16.M88.4 [R0], R96 ;  /* 0x0000006000007844 */ /* 0x0003e40000000200 */
[----:B-1----:R-:W-:-:S02]  /*dff0*/  IMAD.MOV.U32 R96, RZ, RZ, R105 ;  /* 0x000000ffff607224 */ /* 0x002fc400078e0069 */
[----:B------:R-:W3:Y:S04]  /*e000*/  LDL.LU R105, [R1+0x58] ;  /* 0x0000580001697983 */ /* 0x000ee80000300800 */
[----:B------:R-:W4:Y:S04]  /*e010*/  LDL.LU R152, [R1+0x54] ;  /* 0x0000540001987983 */ /* 0x000f280000300800 */
[----:B------:R-:W4:Y:S01]  /*e020*/  LDL.LU R153, [R1+0x5c] ;  /* 0x00005c0001997983 */ /* 0x000f220000300800 */
[----:B------:R-:W-:Y:S02]  /*e030*/  IMAD.MOV.U32 R98, RZ, RZ, R41 ;  /* 0x000000ffff627224 */ /* 0x000fe400078e0029 */
[----:B------:R-:W-:Y:S01]  /*e040*/  IMAD.MOV.U32 R99, RZ, RZ, R43 ;  /* 0x000000ffff637224 */ /* 0x000fe200078e002b */
[----:B------:R-:W-:Y:S01]  /*e050*/  BAR.SYNC.DEFER_BLOCKING 0x0 ;  /* 0x0000000000007b1d */ /* 0x000fe20000010000 */
[----:B------:R-:W-:-:S05]  /*e060*/  IMAD.MOV.U32 R97, RZ, RZ, R107 ;  /* 0x000000ffff617224 */ /* 0x000fca00078e006b */
[----:B------:R-:W1:Y:S02]  /*e070*/  LDS.128 R40, [R252] ;  /* 0x00000000fc287984 */ /* 0x000e640000000c00 */
[----:B------:R-:W-:Y:S06]  /*e080*/  BAR.SYNC.DEFER_BLOCKING 0x0 ;  /* 0x0000000000007b1d */ /* 0x000fec0000010000 */
[----:B------:R-:W-:Y:S02]  /*e090*/  STSM.16.M88.4 [R0], R96 ;  /* 0x0000006000007844 */ /* 0x000fe40000000200 */
[----:B------:R-:W-:Y:S01]  /*e0a0*/  BAR.SYNC.DEFER_BLOCKING 0x0 ;  /* 0x0000000000007b1d */ /* 0x000fe20000010000 */
[----:B------:R-:W-:-:S02]  /*e0b0*/  IMAD.MOV.U32 R106, RZ, RZ, R172 ;  /* 0x000000ffff6a7224 */ /* 0x000fc400078e00ac */
[----:B------:R-:W-:-:S03]  /*e0c0*/  IMAD.MOV.U32 R107, RZ, RZ, R174 ;  /* 0x000000ffff6b7224 */ /* 0x000fc600078e00ae */
[----:B------:R-:W1:Y:S02]  /*e0d0*/  LDS.128 R96, [R252] ;  /* 0x00000000fc607984 */ /* 0x000e640000000c00 */
[----:B------:R-:W-:Y:S01]  /*e0e0*/  BAR.SYNC.DEFER_BLOCKING 0x0 ;  /* 0x0000000000007b1d */ /* 0x000fe20000010000 */
[----:B------:R-:W-:-:S05]  /*e0f0*/  IMAD.MOV.U32 R155, RZ, RZ, R175 ;  /* 0x000000ffff9b7224 */ /* 0x000fca00078e00af */
[----:B---3--:R3:W-:Y:S02]  /*e100*/  STSM.16.M88.4 [R0], R104 ;  /* 0x0000006800007844 */ /* 0x0087e40000000200 */
[----:B------:R-:W-:Y:S06]  /*e110*/  BAR.SYNC.DEFER_BLOCKING 0x0 ;  /* 0x0000000000007b1d */ /* 0x000fec0000010000 */
[----:B------:R-:W1:Y:S01]  /*e120*/  LDS.128 R156, [R252] ;  /* 0x00000000fc9c7984 */ /* 0x000e620000000c00 */
[----:B---3--:R-:W-:Y:S02]  /*e130*/  IMAD.MOV.U32 R104, RZ, RZ, R108 ;  /* 0x000000ffff687224 */ /* 0x008fe400078e006c */
[----:B------:R-:W-:-:S02]  /*e140*/  IMAD.MOV.U32 R105, RZ, RZ, R110 ;  /* 0x000000ffff697224 */ /* 0x000fc400078e006e */
[----:B------:R-:W-:Y:S02]  /*e150*/  IMAD.MOV.U32 R106, RZ, RZ, R44 ;  /* 0x000000ffff6a7224 */ /* 0x000fe400078e002c */
[----:B------:R-:W-:Y:S01]  /*e160*/  IMAD.MOV.U32 R107, RZ, RZ, R46 ;  /* 0x000000ffff6b7224 */ /* 0x000fe200078e002e */
[----:B------:R-:W-:Y:S06]  /*e170*/  BAR.SYNC.DEFER_BLOCKING 0x0 ;  /* 0x0000000000007b1d */ /* 0x000fec0000010000 */
[----:B------:R-:W-:Y:S02]  /*e180*/  STSM.16.M88.4 [R0], R104 ;  /* 0x0000006800007844 */ /* 0x000fe40000000200 */
[----:B------:R-:W-:Y:S06]  /*e190*/  BAR.SYNC.DEFER_BLOCKING 0x0 ;  /* 0x0000000000007b1d */ /* 0x000fec0000010000 */
[----:B------:R-:W3:Y:S02]  /*e1a0*/  LDS.128 R104, [R252] ;  /* 0x00000000fc687984 */ /* 0x000ee40000000c00 */
[----:B------:R-:W-:Y:S06]  /*e1b0*/  BAR.SYNC.DEFER_BLOCKING 0x0 ;  /* 0x0000000000007b1d */ /* 0x000fec0000010000 */
[----:B----4-:R4:W-:Y:S04]  /*e1c0*/  STSM.16.M88.4 [R0], R152 ;  /* 0x0000009800007844 */ /* 0x0109e80000000200 */
[----:B----4-:R-:W4:Y:S04]  /*e1d0*/  LDL.LU R152, [R1+0x60] ;  /* 0x0000600001987983 */ /* 0x010f280000300800 */
[----:B------:R-:W4:Y:S04]  /*e1e0*/  LDL.LU R153, [R1+0x68] ;  /* 0x0000680001997983 */ /* 0x000f280000300800 */
[----:B------:R-:W2:Y:S04]  /*e1f0*/  LDL.LU R160, [R1+0x64] ;  /* 0x0000640001a07983 */ /* 0x000ea80000300800 */
[----:B------:R-:W2:Y:S01]  /*e200*/  LDL.LU R161, [R1+0x6c] ;  /* 0x00006c0001a17983 */ /* 0x000ea20000300800 */
[----:B------:R-:W-:-:S02]  /*e210*/  IMAD.MOV.U32 R108, RZ, RZ, R109 ;  /* 0x000000ffff6c7224 */ /* 0x000fc400078e006d */
[----:B------:R-:W-:Y:S02]  /*e220*/  IMAD.MOV.U32 R109, RZ, RZ, R111 ;  /* 0x000000ffff6d7224 */ /* 0x000fe400078e006f */
[----:B------:R-:W-:Y:S02]  /*e230*/  IMAD.MOV.U32 R110, RZ, RZ, R45 ;  /* 0x000000ffff6e7224 */ /* 0x000fe400078e002d */
[----:B------:R-:W-:Y:S01]  /*e240*/  IMAD.MOV.U32 R111, RZ, RZ, R47 ;  /* 0x000000ffff6f7224 */ /* 0x000fe200078e002f */
[----:B------:R-:W-:Y:S06]  /*e250*/  BAR.SYNC.DEFER_BLOCKING 0x0 ;  /* 0x0000000000007b1d */ /* 0x000fec0000010000 */
[----:B------:R-:W3:Y:S02]  /*e260*/  LDS.128 R44, [R252] ;  /* 0x00000000fc2c7984 */ /* 0x000ee40000000c00 */
[----:B------:R-:W-:Y:S06]  /*e270*/  BAR.SYNC.DEFER_BLOCKING 0x0 ;  /* 0x0000000000007b1d */ /* 0x000fec0000010000 */
[----:B------:R-:W-:Y:S02]  /*e280*/  STSM.16.M88.4 [R0], R108 ;  /* 0x0000006c00007844 */ /* 0x000fe40000000200 */
[----:B------:R-:W-:Y:S01]  /*e290*/  BAR.SYNC.DEFER_BLOCKING 0x0 ;  /* 0x0000000000007b1d */ /* 0x000fe20000010000 */
[----:B------:R-:W-:-:S02]  /*e2a0*/  IMAD.MOV.U32 R154, RZ, RZ, R176 ;  /* 0x000000ffff9a7224 */ /* 0x000fc400078e00b0 */
[----:B------:R-:W-:-:S03]  /*e2b0*/  IMAD.MOV.U32 R155, RZ, RZ, R178 ;  /* 0x000000ffff9b7224 */ /* 0x000fc600078e00b2 */
[----:B------:R-:W3:Y:S02]  /*e2c0*/  LDS.128 R108, [R252] ;  /* 0x00000000fc6c7984 */ /* 0x000ee40000000c00 */
[----:B------:R-:W-:Y:S01]  /*e2d0*/  BAR.SYNC.DEFER_BLOCKING 0x0 ;  /* 0x0000000000007b1d */ /* 0x000fe20000010000 */
[----:B------:R-:W-:Y:S02]  /*e2e0*/  IMAD.MOV.U32 R162, RZ, RZ, R177 ;  /* 0x000000ffffa27224 */ /* 0x000fe400078e00b1 */
[----:B------:R-:W-:-:S03]  /*e2f0*/  IMAD.MOV.U32 R163, RZ, RZ, R179 ;  /* 0x000000ffffa37224 */ /* 0x000fc600078e00b3 */
[----:B----4-:R4:W-:Y:S02]  /*e300*/  STSM.16.M88.4 [R0], R152 ;  /* 0x0000009800007844 */ /* 0x0109e40000000200 */
[----:B------:R-:W-:Y:S06]  /*e310*/  BAR.SYNC.DEFER_BLOCKING 0x0 ;  /* 0x0000000000007b1d */ /* 0x000fec0000010000 */
[----:B------:R-:W3:Y:S01]  /*e320*/  LDS.128 R164, [R252] ;  /* 0x00000000fca47984 */ /* 0x000ee20000000c00 */
[----:B----4-:R-:W-:Y:S02]  /*e330*/  IMAD.MOV.U32 R152, RZ, RZ, R112 ;  /* 0x000000ffff987224 */ /* 0x010fe400078e0070 */
[----:B------:R-:W-:-:S02]  /*e340*/  IMAD.MOV.U32 R153, RZ, RZ, R114 ;  /* 0x000000ffff997224 */ /* 0x000fc400078e0072 */
[----:B------:R-:W-:Y:S02]  /*e350*/  IMAD.MOV.U32 R154, RZ, RZ, R48 ;  /* 0x000000ffff9a7224 */ /* 0x000fe400078e0030 */
[----:B------:R-:W-:Y:S01]  /*e360*/  IMAD.MOV.U32 R155, RZ, RZ, R50 ;  /* 0x000000ffff9b7224 */ /* 0x000fe200078e0032 */
[----:B------:R-:W-:Y:S06]  /*e370*/  BAR.SYNC.DEFER_BLOCKING 0x0 ;  /* 0x0000000000007b1d */ /* 0x000fec0000010000 */
[----:B------:R-:W-:Y:S02]  /*e380*/  STSM.16.M88.4 [R0], R152 ;  /* 0x0000009800007844 */ /* 0x000fe40000000200 */
[----:B------:R-:W-:Y:S06]  /*e390*/  BAR.SYNC.DEFER_BLOCKING 0x0 ;  /* 0x0000000000007b1d */ /* 0x000fec0000010000 */
[----:B------:R-:W4:Y:S02]  /*e3a0*/  LDS.128 R152, [R252] ;  /* 0x00000000fc987984 */ /* 0x000f240000000c00 */
[----:B------:R-:W-:Y:S06]  /*e3b0*/  BAR.SYNC.DEFER_BLOCKING 0x0 ;  /* 0x0000000000007b1d */ /* 0x000fec0000010000 */
[----:B--2---:R2:W-:Y:S04]  /*e3c0*/  STSM.16.M88.4 [R0], R160 ;  /* 0x000000a000007844 */ /* 0x0045e80000000200 */
[----:B--2---:R-:W2:Y:S04]  /*e3d0*/  LDL.LU R160, [R1+0x70] ;  /* 0x0000700001a07983 */ /* 0x004ea80000300800 */
[----:B------:R-:W2:Y:S04]  /*e3e0*/  LDL.LU R161, [R1+0x78] ;  /* 0x0000780001a17983 */ /* 0x000ea80000300800 */
[----:B------:R-:W3:Y:S04]  /*e3f0*/  LDL.LU R168, [R1+0x74] ;  /* 0x0000740001a87983 */ /* 0x000ee80000300800 */
[----:B------:R-:W3:Y:S01]  /*e400*/  LDL.LU R169, [R1+0x7c] ;  /* 0x00007c0001a97983 */ /* 0x000ee20000300800 */
[----:B------:R-:W-:-:S02]  /*e410*/  IMAD.MOV.U32 R112, RZ, RZ, R113 ;  /* 0x000000ffff707224 */ /* 0x000fc400078e0071 */
[----:B------:R-:W-:Y:S02]  /*e420*/  IMAD.MOV.U32 R113, RZ, RZ, R115 ;  /* 0x000000ffff717224 */ /* 0x000fe400078e0073 */
[----:B------:R-:W-:Y:S02]  /*e430*/  IMAD.MOV.U32 R114, RZ, RZ, R49 ;  /* 0x000000ffff727224 */ /* 0x000fe400078e0031 */
[----:B------:R-:W-:Y:S01]  /*e440*/  IMAD.MOV.U32 R115, RZ, RZ, R51 ;  /* 0x000000ffff737224 */ /* 0x000fe200078e0033 */
[----:B------:R-:W-:Y:S06]  /*e450*/  BAR.SYNC.DEFER_BLOCKING 0x0 ;  /* 0x0000000000007b1d */ /* 0x000fec0000010000 */
[----:B------:R-:W4:Y:S02]  /*e460*/  LDS.128 R48, [R252] ;  /* 0x00000000fc307984 */ /* 0x000f240000000c00 */
        /* <DEDUP_REMOVED lines=10> */
[----:B------:R-:W-:Y:S06]  /*e510*/  BAR.SYNC.DEFER_BLOCKING 0x0 ;  /* 0x0000000000007b1d */ /* 0x000fec0000010000 */
[----:B------:R-:W4:Y:S01]  /*e520*/  LDS.128 R172, [R252] ;  /* 0x00000000fcac7984 */ /* 0x000f220000000c00 */
[----:B--2---:R-:W-:Y:S02]  /*e530*/  IMAD.MOV.U32 R160, RZ, RZ, R116 ;  /* 0x000000ffffa07224 */ /* 0x004fe400078e0074 */
[----:B------:R-:W-:-:S02]  /*e540*/  IMAD.MOV.U32 R161, RZ, RZ, R118 ;  /* 0x000000ffffa17224 */ /* 0x000fc400078e0076 */
[----:B------:R-:W-:Y:S02]  /*e550*/  IMAD.MOV.U32 R162, RZ, RZ, R52 ;  /* 0x000000ffffa27224 */ /* 0x000fe400078e0034 */
[----:B------:R-:W-:Y:S01]  /*e560*/  IMAD.MOV.U32 R163, RZ, RZ, R54 ;  /* 0x000000ffffa37224 */ /* 0x000fe200078e0036 */
[----:B------:R-:W-:Y:S06]  /*e570*/  BAR.SYNC.DEFER_BLOCKING 0x0 ;  /* 0x0000000000007b1d */ /* 0x000fec0000010000 */
[----:B------:R-:W-:Y:S02]  /*e580*/  STSM.16.M88.4 [R0], R160 ;  /* 0x000000a000007844 */ /* 0x000fe40000000200 */
[----:B------:R-:W-:Y:S06]  /*e590*/  BAR.SYNC.DEFER_BLOCKING 0x0 ;  /* 0x0000000000007b1d */ /* 0x000fec0000010000 */
[----:B------:R-:W2:Y:S02]  /*e5a0*/  LDS.128 R160, [R252] ;  /* 0x00000000fca07984 */ /* 0x000ea40000000c00 */
[----:B------:R-:W-:Y:S06]  /*e5b0*/  BAR.SYNC.DEFER_BLOCKING 0x0 ;  /* 0x0000000000007b1d */ /* 0x000fec0000010000 */
[----:B---3--:R3:W-:Y:S04]  /*e5c0*/  STSM.16.M88.4 [R0], R168 ;  /* 0x000000a800007844 */ /* 0x0087e80000000200 */
[----:B---3--:R-:W3:Y:S04]  /*e5d0*/  LDL.LU R168, [R1+0x80] ;  /* 0x0000800001a87983 */ /* 0x008ee80000300800 */
[----:B------:R-:W3:Y:S04]  /*e5e0*/  LDL.LU R169, [R1+0x88] ;  /* 0x0000880001a97983 */ /* 0x000ee80000300800 */
[----:B------:R-:W4:Y:S04]  /*e5f0*/  LDL.LU R176, [R1+0x84] ;  /* 0x0000840001b07983 */ /* 0x000f280000300800 */
[----:B------:R-:W4:Y:S01]  /*e600*/  LDL.LU R177, [R1+0x8c] ;  /* 0x00008c0001b17983 */ /* 0x000f220000300800 */
[----:B------:R-:W-:-:S02]  /*e610*/  IMAD.MOV.U32 R116, RZ, RZ, R117 ;  /* 0x000000ffff747224 */ /* 0x000fc400078e0075 */
[----:B------:R-:W-:Y:S02]  /*e620*/  IMAD.MOV.U32 R117, RZ, RZ, R119 ;  /* 0x000000ffff757224 */ /* 0x000fe400078e0077 */
[----:B------:R-:W-:Y:S02]  /*e630*/  IMAD.MOV.U32 R118, RZ, RZ, R53 ;  /* 0x000000ffff767224 */ /* 0x000fe400078e0035 */
[----:B------:R-:W-:Y:S01]  /*e640*/  IMAD.MOV.U32 R119, RZ, RZ, R55 ;  /* 0x000000ffff777224 */ /* 0x000fe200078e0037 */
[----:B------:R-:W-:Y:S06]  /*e650*/  BAR.SYNC.DEFER_BLOCKING 0x0 ;  /* 0x0000000000007b1d */ /* 0x000fec0000010000 */
[----:B------:R-:W2:Y:S02]  /*e660*/  LDS.128 R52, [R252] ;  /* 0x00000000fc347984 */ /* 0x000ea40000000c00 */
[----:B------:R-:W-:Y:S06]  /*e670*/  BAR.SYNC.DEFER_BLOCKING 0x0 ;  /* 0x0000000000007b1d */ /* 0x000fec0000010000 */
[----:B------:R-:W-:Y:S02]  /*e680*/  STSM.16.M88.4 [R0], R116 ;  /* 0x0000007400007844 */ /* 0x000fe40000000200 */
[----:B------:R-:W-:Y:S01]  /*e690*/  BAR.SYNC.DEFER_BLOCKING 0x0 ;  /* 0x0000000000007b1d */ /* 0x000fe20000010000 */
[----:B------:R-:W-:-:S02]  /*e6a0*/  IMAD.MOV.U32 R170, RZ, RZ, R184 ;  /* 0x000000ffffaa7224 */ /* 0x000fc400078e00b8 */
[----:B------:R-:W-:-:S03]  /*e6b0*/  IMAD.MOV.U32 R171, RZ, RZ, R186 ;  /* 0x000000ffffab7224 */ /* 0x000fc600078e00ba */
[----:B------:R-:W2:Y:S02]  /*e6c0*/  LDS.128 R116, [R252] ;  /* 0x00000000fc747984 */ /* 0x000ea40000000c00 */
[----:B------:R-:W-:Y:S01]  /*e6d0*/  BAR.SYNC.DEFER_BLOCKING 0x0 ;  /* 0x0000000000007b1d */ /* 0x000fe20000010000 */
[----:B------:R-:W-:Y:S02]  /*e6e0*/  IMAD.MOV.U32 R178, RZ, RZ, R185 ;  /* 0x000000ffffb27224 */ /* 0x000fe400078e00b9 */
[----:B------:R-:W-:-:S03]  /*e6f0*/  IMAD.MOV.U32 R179, RZ, RZ, R187 ;  /* 0x000000ffffb37224 */ /* 0x000fc600078e00bb */
[----:B---3--:R3:W-:Y:S02]  /*e700*/  STSM.16.M88.4 [R0], R168 ;  /* 0x000000a800007844 */ /* 0x0087e40000000200 */
[----:B------:R-:W-:Y:S06]  /*e710*/  BAR.SYNC.DEFER_BLOCKING 0x0 ;  /* 0x0000000000007b1d */ /* 0x000fec0000010000 */
[----:B------:R-:W2:Y:S01]  /*e720*/  LDS.128 R180, [R252] ;  /* 0x00000000fcb47984 */ /* 0x000ea20000000c00 */
        /* <DEDUP_REMOVED lines=46> */
[----:B------:R-:W-:Y:S01]  /*ea10*/  BAR.SYNC.DEFER_BLOCKING 0x0 ;  /* 0x0000000000007b1d */ /* 0x000fe20000010000 */
[----:B------:R-:W-:-:S02]  /*ea20*/  IMAD.MOV.U32 R124, RZ, RZ, R125 ;  /* 0x000000ffff7c7224 */ /* 0x000fc400078e007d */
[----:B------:R-:W-:Y:S02]  /*ea30*/  IMAD.MOV.U32 R125, RZ, RZ, R127 ;  /* 0x000000ffff7d7224 */ /* 0x000fe400078e007f */
[----:B------:R-:W-:Y:S02]  /*ea40*/  IMAD.MOV.U32 R126, RZ, RZ, R61 ;  /* 0x000000ffff7e7224 */ /* 0x000fe400078e003d */
[----:B------:R-:W-:Y:S02]  /*ea50*/  IMAD.MOV.U32 R127, RZ, RZ, R63 ;  /* 0x000000ffff7f7224 */ /* 0x000fe400078e003f */
[----:B------:R-:W4:Y:S01]  /*ea60*/  LDS.128 R60, [R252] ;  /* 0x00000000fc3c7984 */ /* 0x000f220000000c00 */
[----:B------:R-:W-:Y:S06]  /*ea70*/  BAR.SYNC.DEFER_BLOCKING 0x0 ;  /* 0x0000000000007b1d */ /* 0x000fec0000010000 */
[----:B------:R-:W-:Y:S02]  /*ea80*/  STSM.16.M88.4 [R0], R124 ;  /* 0x0000007c00007844 */ /* 0x000fe40000000200 */
[----:B------:R-:W-:Y:S01]  /*ea90*/  BAR.SYNC.DEFER_BLOCKING 0x0 ;  /* 0x0000000000007b1d */ /* 0x000fe20000010000 */
[----:B------:R-:W-:-:S02]  /*eaa0*/  IMAD.MOV.U32 R186, RZ, RZ, R192 ;  /* 0x000000ffffba7224 */ /* 0x000fc400078e00c0 */
[----:B------:R-:W-:-:S03]  /*eab0*/  IMAD.MOV.U32 R187, RZ, RZ, R194 ;  /* 0x000000ffffbb7224 */ /* 0x000fc600078e00c2 */
[----:B------:R-:W4:Y:S02]  /*eac0*/  LDS.128 R124, [R252] ;  /* 0x00000000fc7c7984 */ /* 0x000f240000000c00 */
[----:B------:R-:W-:Y:S06]  /*ead0*/  BAR.SYNC.DEFER_BLOCKING 0x0 ;  /* 0x0000000000007b1d */ /* 0x000fec0000010000 */
[----:B--2---:R2:W-:Y:S02]  /*eae0*/  STSM.16.M88.4 [R0], R184 ;  /* 0x000000b800007844 */ /* 0x0045e40000000200 */
        /* <DEDUP_REMOVED lines=16> */
[----:B------:R-:W-:Y:S01]  /*ebf0*/  BAR.SYNC.DEFER_BLOCKING 0x0 ;  /* 0x0000000000007b1d */ /* 0x000fe20000010000 */
[----:B------:R-:W-:-:S02]  /*ec00*/  IMAD.MOV.U32 R128, RZ, RZ, R129 ;  /* 0x000000ffff807224 */ /* 0x000fc400078e0081 */
[----:B------:R-:W-:Y:S02]  /*ec10*/  IMAD.MOV.U32 R129, RZ, RZ, R131 ;  /* 0x000000ffff817224 */ /* 0x000fe400078e0083 */
[----:B------:R-:W-:Y:S02]  /*ec20*/  IMAD.MOV.U32 R130, RZ, RZ, R65 ;  /* 0x000000ffff827224 */ /* 0x000fe400078e0041 */
[----:B------:R-:W-:Y:S02]  /*ec30*/  IMAD.MOV.U32 R131, RZ, RZ, R67 ;  /* 0x000000ffff837224 */ /* 0x000fe400078e0043 */
[----:B------:R-:W2:Y:S01]  /*ec40*/  LDS.128 R64, [R252] ;  /* 0x00000000fc407984 */ /* 0x000ea20000000c00 */
[----:B------:R-:W-:Y:S06]  /*ec50*/  BAR.SYNC.DEFER_BLOCKING 0x0 ;  /* 0x0000000000007b1d */ /* 0x000fec0000010000 */
[----:B------:R-:W-:Y:S02]  /*ec60*/  STSM.16.M88.4 [R0], R128 ;  /* 0x0000008000007844 */ /* 0x000fe40000000200 */
[----:B------:R-:W-:Y:S01]  /*ec70*/  BAR.SYNC.DEFER_BLOCKING 0x0 ;  /* 0x0000000000007b1d */ /* 0x000fe20000010000 */
[----:B------:R-:W-:-:S02]  /*ec80*/  IMAD.MOV.U32 R218, RZ, RZ, R196 ;  /* 0x000000ffffda7224 */ /* 0x000fc400078e00c4 */
[----:B------:R-:W-:-:S03]  /*ec90*/  IMAD.MOV.U32 R219, RZ, RZ, R198 ;  /* 0x000000ffffdb7224 */ /* 0x000fc600078e00c6 */
[----:B------:R-:W2:Y:S02]  /*eca0*/  LDS.128 R128, [R252] ;  /* 0x00000000fc807984 */ /* 0x000ea40000000c00 */
[----:B------:R-:W-:Y:S06]  /*ecb0*/  BAR.SYNC.DEFER_BLOCKING 0x0 ;  /* 0x0000000000007b1d */ /* 0x000fec0000010000 */
[----:B---3--:R3:W-:Y:S02]  /*ecc0*/  STSM.16.M88.4 [R0], R216 ;  /* 0x000000d800007844 */ /* 0x0087e40000000200 */
[----:B------:R-:W-:Y:S06]  /*ecd0*/  BAR.SYNC.DEFER_BLOCKING 0x0 ;  /* 0x0000000000007b1d */ /* 0x000fec0000010000 */
[----:B------:R-:W2:Y:S01]  /*ece0*/  LDS.128 R196, [R252] ;  /* 0x00000000fcc47984 */ /* 0x000ea20000000c00 */
[----:B---3--:R-:W-:-:S02]  /*ecf0*/  IMAD.MOV.U32 R216, RZ, RZ, R132 ;  /* 0x000000ffffd87224 */ /* 0x008fc400078e0084 */
[----:B------:R-:W-:Y:S02]  /*ed00*/  IMAD.MOV.U32 R217, RZ, RZ, R134 ;  /* 0x000000ffffd97224 */ /* 0x000fe400078e0086 */
        /* <DEDUP_REMOVED lines=12> */
[----:B------:R-:W-:Y:S01]  /*edd0*/  BAR.SYNC.DEFER_BLOCKING 0x0 ;  /* 0x0000000000007b1d */ /* 0x000fe20000010000 */
[----:B------:R-:W-:-:S02]  /*ede0*/  IMAD.MOV.U32 R132, RZ, RZ, R133 ;  /* 0x000000ffff847224 */ /* 0x000fc400078e0085 */
[----:B------:R-:W-:Y:S02]  /*edf0*/  IMAD.MOV.U32 R133, RZ, RZ, R135 ;  /* 0x000000ffff857224 */ /* 0x000fe400078e0087 */
[----:B------:R-:W-:Y:S02]  /*ee00*/  IMAD.MOV.U32 R134, RZ, RZ, R69 ;  /* 0x000000ffff867224 */ /* 0x000fe400078e0045 */
[----:B------:R-:W-:Y:S02]  /*ee10*/  IMAD.MOV.U32 R135, RZ, RZ, R71 ;  /* 0x000000ffff877224 */ /* 0x000fe400078e0047 */
[----:B------:R-:W3:Y:S01]  /*ee20*/  LDS.128 R68, [R252] ;  /* 0x00000000fc447984 */ /* 0x000ee20000000c00 */
[----:B------:R-:W-:Y:S06]  /*ee30*/  BAR.SYNC.DEFER_BLOCKING 0x0 ;  /* 0x0000000000007b1d */ /* 0x000fec0000010000 */
[----:B------:R-:W-:Y:S02]  /*ee40*/  STSM.16.M88.4 [R0], R132 ;  /* 0x0000008400007844 */ /* 0x000fe40000000200 */
[----:B------:R-:W-:Y:S01]  /*ee50*/  BAR.SYNC.DEFER_BLOCKING 0x0 ;  /* 0x0000000000007b1d */ /* 0x000fe20000010000 */
[----:B------:R-:W-:-:S02]  /*ee60*/  IMAD.MOV.U32 R222, RZ, RZ, R200 ;  /* 0x000000ffffde7224 */ /* 0x000fc400078e00c8 */
[----:B------:R-:W-:-:S03]  /*ee70*/  IMAD.MOV.U32 R223, RZ, RZ, R202 ;  /* 0x000000ffffdf7224 */ /* 0x000fc600078e00ca */
[----:B------:R-:W3:Y:S02]  /*ee80*/  LDS.128 R132, [R252] ;  /* 0x00000000fc847984 */ /* 0x000ee40000000c00 */
[----:B------:R-:W-:Y:S06]  /*ee90*/  BAR.SYNC.DEFER_BLOCKING 0x0 ;  /* 0x0000000000007b1d */ /* 0x000fec0000010000 */
[----:B----4-:R4:W-:Y:S02]  /*eea0*/  STSM.16.M88.4 [R0], R220 ;  /* 0x000000dc00007844 */ /* 0x0109e40000000200 */
[----:B------:R-:W-:Y:S06]  /*eeb0*/  BAR.SYNC.DEFER_BLOCKING 0x0 ;  /* 0x0000000000007b1d */ /* 0x000fec0000010000 */
[----:B------:R-:W3:Y:S01]  /*eec0*/  LDS.128 R200, [R252] ;  /* 0x00000000fcc87984 */ /* 0x000ee20000000c00 */
[----:B----4-:R-:W-:-:S02]  /*eed0*/  IMAD.MOV.U32 R220, RZ, RZ, R136 ;  /* 0x000000ffffdc7224 */ /* 0x010fc400078e0088 */
[----:B------:R-:W-:Y:S02]  /*eee0*/  IMAD.MOV.U32 R221, RZ, RZ, R138 ;  /* 0x000000ffffdd7224 */ /* 0x000fe400078e008a */
        /* <DEDUP_REMOVED lines=49> */
[----:B------:R-:W1:Y:S01]  /*f200*/  LDS.128 R76, [R252] ;  /* 0x00000000fc4c7984 */ /* 0x000e620000000c00 */
[----:B------:R-:W-:Y:S06]  /*f210*/  BAR.SYNC.DEFER_BLOCKING 0x0 ;  /* 0x0000000000007b1d */ /* 0x000fec0000010000 */
[----:B------:R-:W-:Y:S02]  /*f220*/  STSM.16.M88.4 [R0], R140 ;  /* 0x0000008c00007844 */ /* 0x000fe40000000200 */
[----:B------:R-:W-:Y:S01]  /*f230*/  BAR.SYNC.DEFER_BLOCKING 0x0 ;  /* 0x0000000000007b1d */ /* 0x000fe20000010000 */
[----:B------:R-:W-:-:S02]  /*f240*/  IMAD.MOV.U32 R230, RZ, RZ, R208 ;  /* 0x000000ffffe67224 */ /* 0x000fc400078e00d0 */
[----:B------:R-:W-:-:S03]  /*f250*/  IMAD.MOV.U32 R231, RZ, RZ, R210 ;  /* 0x000000ffffe77224 */ /* 0x000fc600078e00d2 */
[----:B------:R-:W1:Y:S02]  /*f260*/  LDS.128 R140, [R252] ;  /* 0x00000000fc8c7984 */ /* 0x000e640000000c00 */
[----:B------:R-:W-:Y:S06]  /*f270*/  BAR.SYNC.DEFER_BLOCKING 0x0 ;  /* 0x0000000000007b1d */ /* 0x000fec0000010000 */
[----:B---3--:R3:W-:Y:S02]  /*f280*/  STSM.16.M88.4 [R0], R228 ;  /* 0x000000e400007844 */ /* 0x0087e40000000200 */
[----:B------:R-:W-:Y:S06]  /*f290*/  BAR.SYNC.DEFER_BLOCKING 0x0 ;  /* 0x0000000000007b1d */ /* 0x000fec0000010000 */
[----:B------:R-:W1:Y:S01]  /*f2a0*/  LDS.128 R208, [R252] ;  /* 0x00000000fcd07984 */ /* 0x000e620000000c00 */
[----:B---3--:R-:W-:-:S02]  /*f2b0*/  IMAD.MOV.U32 R228, RZ, RZ, R144 ;  /* 0x000000ffffe47224 */ /* 0x008fc400078e0090 */
[----:B------:R-:W-:Y:S01]  /*f2c0*/  IMAD.MOV.U32 R229, RZ, RZ, R146 ;  /* 0x000000ffffe57224 */ /* 0x000fe200078e0092 */
[----:B------:R-:W-:Y:S01]  /*f2d0*/  BAR.SYNC.DEFER_BLOCKING 0x0 ;  /* 0x0000000000007b1d */ /* 0x000fe20000010000 */
[----:B------:R-:W-:Y:S02]  /*f2e0*/  IMAD.MOV.U32 R230, RZ, RZ, R80 ;  /* 0x000000ffffe67224 */ /* 0x000fe400078e0050 */
[----:B------:R-:W-:-:S05]  /*f2f0*/  IMAD.MOV.U32 R231, RZ, RZ, R82 ;  /* 0x000000ffffe77224 */ /* 0x000fca00078e0052 */
[----:B------:R-:W-:Y:S01]  /*f300*/  STSM.16.M88.4 [R0], R228 ;  /* 0x000000e400007844 */ /* 0x000fe20000000200 */
[----:B------:R-:W-:Y:S06]  /*f310*/  BAR.SYNC.DEFER_BLOCKING 0x0 ;  /* 0x0000000000007b1d */ /* 0x000fec0000010000 */
[----:B------:R-:W3:Y:S02]  /*f320*/  LDS.128 R228, [R252] ;  /* 0x00000000fce47984 */ /* 0x000ee40000000c00 */
[----:B------:R-:W-:Y:S06]  /*f330*/  BAR.SYNC.DEFER_BLOCKING 0x0 ;  /* 0x0000000000007b1d */ /* 0x000fec0000010000 */
[----:B----4-:R4:W-:Y:S02]  /*f340*/  STSM.16.M88.4 [R0], R232 ;  /* 0x000000e800007844 */ /* 0x0109e40000000200 */
[----:B------:R-:W-:Y:S06]  /*f350*/  BAR.SYNC.DEFER_BLOCKING 0x0 ;  /* 0x0000000000007b1d */ /* 0x000fec0000010000 */
[----:B------:R-:W3:Y:S02]  /*f360*/  LDS.128 R144, [R252] ;  /* 0x00000000fc907984 */ /* 0x000ee40000000c00 */
[----:B------:R-:W-:Y:S06]  /*f370*/  BAR.SYNC.DEFER_BLOCKING 0x0 ;  /* 0x0000000000007b1d */ /* 0x000fec0000010000 */
[----:B------:R-:W-:Y:S02]  /*f380*/  STSM.16.M88.4 [R0], R244 ;  /* 0x000000f400007844 */ /* 0x000fe40000000200 */
[----:B------:R-:W-:Y:S06]  /*f390*/  BAR.SYNC.DEFER_BLOCKING 0x0 ;  /* 0x0000000000007b1d */ /* 0x000fec0000010000 */
[----:B------:R-:W3:Y:S02]  /*f3a0*/  LDS.128 R80, [R252] ;  /* 0x00000000fc507984 */ /* 0x000ee40000000c00 */
[----:B------:R-:W-:Y:S06]  /*f3b0*/  BAR.SYNC.DEFER_BLOCKING 0x0 ;  /* 0x0000000000007b1d */ /* 0x000fec0000010000 */
[----:B--2---:R-:W-:Y:S02]  /*f3c0*/  STSM.16.M88.4 [R0], R236 ;  /* 0x000000ec00007844 */ /* 0x004fe40000000200 */
[----:B------:R-:W-:Y:S01]  /*f3d0*/  BAR.SYNC.DEFER_BLOCKING 0x0 ;  /* 0x0000000000007b1d */ /* 0x000fe20000010000 */
[----:B----4-:R-:W-:-:S02]  /*f3e0*/  IMAD.MOV.U32 R232, RZ, RZ, R148 ;  /* 0x000000ffffe87224 */ /* 0x010fc400078e0094 */
[----:B------:R-:W-:-:S03]  /*f3f0*/  IMAD.MOV.U32 R233, RZ, RZ, R150 ;  /* 0x000000ffffe97224 */ /* 0x000fc600078e0096 */
[----:B------:R-:W2:Y:S01]  /*f400*/  LDS.128 R236, [R252] ;  /* 0x00000000fcec7984 */ /* 0x000ea20000000c00 */
[----:B------:R-:W-:Y:S02]  /*f410*/  IMAD.MOV.U32 R234, RZ, RZ, R84 ;  /* 0x000000ffffea7224 */ /* 0x000fe400078e0054 */
[----:B------:R-:W-:Y:S01]  /*f420*/  IMAD.MOV.U32 R235, RZ, RZ, R86 ;  /* 0x000000ffffeb7224 */ /* 0x000fe200078e0056 */
[----:B------:R-:W-:Y:S06]  /*f430*/  BAR.SYNC.DEFER_BLOCKING 0x0 ;  /* 0x0000000000007b1d */ /* 0x000fec0000010000 */
[----:B------:R4:W-:Y:S04]  /*f440*/  STSM.16.M88.4 [R0], R232 ;  /* 0x000000e800007844 */ /* 0x0009e80000000200 */
[----:B----4-:R-:W4:Y:S04]  /*f450*/  LDL.LU R232, [R1+0xf4] ;  /* 0x0000f40001e87983 */ /* 0x010f280000300800 */
[----:B------:R-:W4:Y:S04]  /*f460*/  LDL.LU R233, [R1+0xfc] ;  /* 0x0000fc0001e97983 */ /* 0x000f280000300800 */
[----:B------:R-:W3:Y:S01]  /*f470*/  LDL.LU R251, [R1+0x130] ;  /* 0x0001300001fb7983 */ /* 0x000ee20000300800 */
[----:B------:R-:W-:-:S02]  /*f480*/  IMAD.MOV.U32 R234, RZ, RZ, R213 ;  /* 0x000000ffffea7224 */ /* 0x000fc400078e00d5 */
[----:B------:R-:W-:Y:S01]  /*f490*/  IMAD.MOV.U32 R235, RZ, RZ, R215 ;  /* 0x000000ffffeb7224 */ /* 0x000fe200078e00d7 */
[----:B------:R-:W-:Y:S01]  /*f4a0*/  BAR.SYNC.DEFER_BLOCKING 0x0 ;  /* 0x0000000000007b1d */ /* 0x000fe20000010000 */
[----:B------:R-:W-:Y:S02]  /*f4b0*/  IMAD.MOV.U32 R148, RZ, RZ, R149 ;  /* 0x000000ffff947224 */ /* 0x000fe400078e0095 */
[----:B------:R-:W-:Y:S02]  /*f4c0*/  IMAD.MOV.U32 R150, RZ, RZ, R85 ;  /* 0x000000ffff967224 */ /* 0x000fe400078e0055 */
[----:B------:R-:W-:Y:S01]  /*f4d0*/  IMAD R3, R12, R8, RZ ;  /* 0x000000080c037224 */ /* 0x000fe200078e02ff */
[----:B------:R-:W-:Y:S01]  /*f4e0*/  ISETP.LT.AND P6, PT, R9, UR31, !P6 ;  /* 0x0000001f09007c0c */ /* 0x000fe2000f7c1270 */
[----:B------:R-:W2:Y:S04]  /*f4f0*/  LDL.LU R246, [R1+0x118] ;  /* 0x0001180001f67983 */ /* 0x000ea80000300800 */
[----:B------:R-:W1:Y:S01]  /*f500*/  LDS.128 R212, [R252] ;  /* 0x00000000fcd47984 */ /* 0x000e620000000c00 */
[----:B------:R-:W-:Y:S01]  /*f510*/  BAR.SYNC.DEFER_BLOCKING 0x0 ;  /* 0x0000000000007b1d */ /* 0x000fe20000010000 */
[----:B------:R-:W-:-:S02]  /*f520*/  IMAD.MOV.U32 R149, RZ, RZ, R151 ;  /* 0x000000ffff957224 */ /* 0x000fc400078e0097 */
[----:B------:R-:W-:Y:S01]  /*f530*/  IMAD.MOV.U32 R151, RZ, RZ, R87 ;  /* 0x000000ffff977224 */ /* 0x000fe200078e0057 */
[----:B------:R-:W-:Y:S01]  /*f540*/  LEA R2, P4, R3, UR4, 0x2 ;  /* 0x0000000403027c11 */ /* 0x000fe2000f8810ff */
[----:B------:R-:W-:-:S03]  /*f550*/  IMAD R8, R8, 0x80, R3 ;  /* 0x0000008008087824 */ /* 0x000fc600078e0203 */
[----:B------:R-:W-:Y:S01]  /*f560*/  LEA.HI.X.SX32 R3, R3, UR5, 0x2, P4 ;  /* 0x0000000503037c11 */ /* 0x000fe2000a0f16ff */
[----:B------:R-:W2:Y:S04]  /*f570*/  LDL.LU R244, [R1+0x13c] ;  /* 0x00013c0001f47983 */ /* 0x000ea80000300800 */
[----:B------:R-:W2:Y:S04]  /*f580*/  LDL.LU R245, [R1+0x12c] ;  /* 0x00012c0001f57983 */ /* 0x000ea80000300800 */
[----:B------:R-:W2:Y:S01]  /*f590*/  LDL.LU R247, [R1+0x10c] ;  /* 0x00010c0001f77983 */ /* 0x000ea20000300800 */
[----:B------:R-:W-:Y:S01]  /*f5a0*/  ISETP.LT.AND P5, PT, R13, UR6, !P5 ;  /* 0x000000060d007c0c */ /* 0x000fe2000efa1270 */
[----:B------:R-:W-:-:S02]  /*f5b0*/  ULDC UR6, c[0x0][0x22c] ;  /* 0x00008b0000067ab9 */ /* 0x000fc40000000800 */
[----:B----4-:R4:W-:Y:S01]  /*f5c0*/  STSM.16.M88.4 [R0], R232 ;  /* 0x000000e800007844 */ /* 0x0109e20000000200 */
[----:B------:R-:W-:Y:S06]  /*f5d0*/  BAR.SYNC.DEFER_BLOCKING 0x0 ;  /* 0x0000000000007b1d */ /* 0x000fec0000010000 */
[----:B----4-:R-:W4:Y:S04]  /*f5e0*/  LDL.LU R232, [R1+0x104] ;  /* 0x0001040001e87983 */ /* 0x010f280000300800 */
[----:B------:R-:W2:Y:S04]  /*f5f0*/  LDL.LU R233, [R1+0x138] ;  /* 0x0001380001e97983 */ /* 0x000ea80000300800 */
[----:B------:R-:W2:Y:S04]  /*f600*/  LDL.LU R234, [R1+0x128] ;  /* 0x0001280001ea7983 */ /* 0x000ea80000300800 */
[----:B------:R-:W1:Y:S01]  /*f610*/  LDS.128 R84, [R252] ;  /* 0x00000000fc547984 */ /* 0x000e620000000c00 */
[----:B------:R-:W-:Y:S06]  /*f620*/  BAR.SYNC.DEFER_BLOCKING 0x0 ;  /* 0x0000000000007b1d */ /* 0x000fec0000010000 */
[----:B------:R-:W2:Y:S04]  /*f630*/  LDL.LU R235, [R1+0x108] ;  /* 0x0001080001eb7983 */ /* 0x000ea80000300800 */
[----:B------:R3:W-:Y:S02]  /*f640*/  STSM.16.M88.4 [R0], R148 ;  /* 0x0000009400007844 */ /* 0x0007e40000000200 */
[----:B---3--:R-:W-:-:S02]  /*f650*/  IMAD R148, R9, UR26, RZ ;  /* 0x0000001a09947c24 */ /* 0x008fc4000f8e02ff */
[----:B------:R-:W3:Y:S01]  /*f660*/  LDL.LU R150, [R1+0x110] ;  /* 0x0001100001967983 */ /* 0x000ee20000300800 */
[----:B------:R-:W-:Y:S02]  /*f670*/  VIADD R0, R9, 0x4 ;  /* 0x0000000409007836 */ /* 0x000fe40000000000 */
[----:B------:R-:W-:Y:S01]  /*f680*/  IMAD.WIDE R14, R148, 0x4, R2 ;  /* 0x00000004940e7825 */ /* 0x000fe200078e0202 */
[----:B------:R-:W-:Y:S06]  /*f690*/  BAR.SYNC.DEFER_BLOCKING 0x0 ;  /* 0x0000000000007b1d */ /* 0x000fec0000010000 */
[----:B------:R-:W4:Y:S04]  /*f6a0*/  LDL.LU R151, [R1+0x114] ;  /* 0x0001140001977983 */ /* 0x000f280000300800 */
[----:B------:R1:W-:Y:S01]  /*f6b0*/  @P6 STG.E desc[UR16][R14.64], R251 ;  /* 0x000000fb0e006986 */ /* 0x0003e2000c101910 */
[----:B------:R-:W-:Y:S01]  /*f6c0*/  ISETP.GE.AND P6, PT, R0, UR6, PT ;  /* 0x0000000600007c0c */ /* 0x000fe2000bfc6270 */
[----:B------:R-:W-:-:S02]  /*f6d0*/  ULDC UR6, c[0x0][0x228] ;  /* 0x00008a0000067ab9 */ /* 0x000fc40000000800 */
[----:B-1----:R-:W2:Y:S04]  /*f6e0*/  LDL.LU R251, [R1+0x36c] ;  /* 0x00036c0001fb7983 */ /* 0x002ea80000300800 */
[----:B------:R-:W3:Y:S01]  /*f6f0*/  LDL.LU R0, [R1+0x120] ;  /* 0x0001200001007983 */ /* 0x000ee20000300800 */
[----:B------:R-:W-:-:S04]  /*f700*/  LEA R10, P4, R8, UR4, 0x2 ;  /* 0x00000004080a7c11 */ /* 0x000fc8000f8810ff */
[----:B------:R-:W-:Y:S01]  /*f710*/  LEA.HI.X.SX32 R11, R8, UR5, 0x2, P4 ;  /* 0x00000005080b7c11 */ /* 0x000fe2000a0f16ff */
[----:B------:R-:W-:Y:S02]  /*f720*/  ULDC.64 UR4, c[0x0][0x228] ;  /* 0x00008a0000047ab9 */ /* 0x000fe40000000a00 */
[----:B------:R-:W-:Y:S01]  /*f730*/  ISETP.LT.AND P4, PT, R12, UR4, !P3 ;  /* 0x000000040c007c0c */ /* 0x000fe2000df81270 */
[C---:B------:R-:W-:Y:S01]  /*f740*/  VIADD R8, R148.reuse, UR26 ;  /* 0x0000001a94087c36 */ /* 0x040fe20008000000 */
[----:B------:R-:W-:Y:S01]  /*f750*/  ULDC UR4, c[0x0][0x22c] ;  /* 0x00008b0000047ab9 */ /* 0x000fe20000000800 */
[----:B------:R-:W-:-:S04]  /*f760*/  IMAD.WIDE R148, R148, 0x4, R10 ;  /* 0x0000000494947825 */ /* 0x000fc800078e020a */
[C---:B------:R-:W-:Y:S01]  /*f770*/  IMAD.WIDE R14, R8.reuse, 0x4, R2 ;  /* 0x00000004080e7825 */ /* 0x040fe200078e0202 */
[----:B---3--:R1:W-:Y:S05]  /*f780*/  @P5 STG.E desc[UR16][R148.64], R0 ;  /* 0x0000000094005986 */ /* 0x0083ea000c101910 */
[----:B------:R3:W-:Y:S01]  /*f790*/  @P4 STG.E desc[UR16][R14.64], R150 ;  /* 0x000000960e004986 */ /* 0x0007e2000c101910 */
[C---:B-1----:R-:W-:Y:S02]  /*f7a0*/  VIADD R0, R8.reuse, UR26 ;  /* 0x0000001a08007c36 */ /* 0x042fe40008000000 */
[----:B---3--:R-:W-:Y:S02]  /*f7b0*/  IMAD.WIDE R14, R8, 0x4, R10 ;  /* 0x00000004080e7825 */ /* 0x008fe400078e020a */
[----:B------:R-:W3:Y:S01]  /*f7c0*/  LDL.LU R8, [R1+0x100] ;  /* 0x0001000001087983 */ /* 0x000ee20000300800 */
[----:B------:R-:W-:-:S02]  /*f7d0*/  ISETP.LT.AND P3, PT, R13, UR14, !P3 ;  /* 0x0000000e0d007c0c */ /* 0x000fc4000df61270 */
[----:B------:R-:W-:Y:S01]  /*f7e0*/  ISETP.LT.AND P5, PT, R12, UR12, !P2 ;  /* 0x0000000c0c007c0c */ /* 0x000fe2000d7a1270 */
[----:B------:R-:W-:-:S10]  /*f7f0*/  IMAD.WIDE R148, R0, 0x4, R2 ;  /* 0x0000000400947825 */ /* 0x000fd400078e0202 */
[----:B---3--:R1:W-:Y:S04]  /*f800*/  @P3 STG.E desc[UR16][R14.64], R8 ;  /* 0x000000080e003986 */ /* 0x0083e8000c101910 */
[----:B-1----:R-:W3:Y:S01]  /*f810*/  LDL.LU R15, [R1+0x134] ;  /* 0x00013400010f7983 */ /* 0x002ee20000300800 */
[----:B------:R-:W-:Y:S01]  /*f820*/  VIADD R8, R0, UR26 ;  /* 0x0000001a00087c36 */ /* 0x000fe20008000000 */
[----:B------:R-:W-:Y:S02]  /*f830*/  ISETP.LT.AND P2, PT, R13, UR10, !P2 ;  /* 0x0000000a0d007c0c */ /* 0x000fe4000d741270 */
[----:B------:R-:W-:Y:S01]  /*f840*/  ISETP.LT.AND P4, PT, R12, UR8, !P1 ;  /* 0x000000080c007c0c */ /* 0x000fe2000cf81270 */
[----:B------:R-:W-:Y:S01]  /*f850*/  VIADD R150, R9, 0x5 ;  /* 0x0000000509967836 */ /* 0x000fe20000000000 */
[----:B---3--:R1:W-:Y:S01]  /*f860*/  @P5 STG.E desc[UR16][R148.64], R15 ;  /* 0x0000000f94005986 */ /* 0x0083e2000c101910 */
[----:B------:R-:W-:Y:S01]  /*f870*/  ULDC UR8, c[0x0][0x228] ;  /* 0x00008a0000087ab9 */ /* 0x000fe20000000800 */
[----:B-1----:R-:W-:-:S02]  /*f880*/  IMAD.WIDE R148, R0, 0x4, R10 ;  /* 0x0000000400947825 */ /* 0x002fc400078e020a */
[----:B------:R-:W3:Y:S01]  /*f890*/  LDL.LU R0, [R1+0x124] ;  /* 0x0001240001007983 */ /* 0x000ee20000300800 */
[----:B------:R-:W-:Y:S01]  /*f8a0*/  ISETP.LT.AND P1, PT, R13, UR18, !P1 ;  /* 0x000000120d007c0c */ /* 0x000fe2000cf21270 */
[----:B------:R-:W-:Y:S01]  /*f8b0*/  IMAD.WIDE R14, R8, 0x4, R2 ;  /* 0x00000004080e7825 */ /* 0x000fe200078e0202 */
[----:B------:R-:W-:Y:S01]  /*f8c0*/  ISETP.GE.AND P3, PT, R150, UR4, PT ;  /* 0x0000000496007c0c */ /* 0x000fe2000bf66270 */
[----:B------:R-:W-:Y:S02]  /*f8d0*/  ULDC UR4, c[0x0][0x22c] ;  /* 0x00008b0000047ab9 */ /* 0x000fe40000000800 */
[----:B------:R-:W-:-:S05]  /*f8e0*/  VIADD R150, R9, 0x6 ;  /* 0x0000000609967836 */ /* 0x000fca0000000000 */
[----:B------:R-:W-:Y:S01]  /*f8f0*/  ISETP.GE.AND P5, PT, R150, UR4, PT ;  /* 0x0000000496007c0c */ /* 0x000fe2000bfa6270 */
[----:B------:R-:W-:Y:S01]  /*f900*/  ULDC UR4, c[0x0][0x22c] ;  /* 0x00008b0000047ab9 */ /* 0x000fe20000000800 */
[----:B---3--:R1:W-:Y:S01]  /*f910*/  @P2 STG.E desc[UR16][R148.64], R0 ;  /* 0x0000000094002986 */ /* 0x0083e2000c101910 */
[----:B------:R-:W-:-:S03]  /*f920*/  ISETP.LT.AND P2, PT, R12, UR24, !P6 ;  /* 0x000000180c007c0c */ /* 0x000fc6000f741270 */
[----:B----4-:R3:W-:Y:S01]  /*f930*/  @P4 STG.E desc[UR16][R14.64], R151 ;  /* 0x000000970e004986 */ /* 0x0107e2000c101910 */
[----:B------:R-:W-:Y:S02]  /*f940*/  ISETP.LT.AND P6, PT, R13, UR22, !P6 ;  /* 0x000000160d007c0c */ /* 0x000fe4000f7c1270 */
[----:B------:R-:W-:Y:S01]  /*f950*/  ISETP.LT.AND P4, PT, R12, UR20, !P3 ;  /* 0x000000140c007c0c */ /* 0x000fe2000df81270 */
[----:B-1----:R-:W-:Y:S02]  /*f960*/  VIADD R0, R9, 0x7 ;  /* 0x0000000709007836 */ /* 0x002fe40000000000 */
[----:B---3--:R-:W-:-:S04]  /*f970*/  IMAD.WIDE R14, R8, 0x4, R10 ;  /* 0x00000004080e7825 */ /* 0x008fc800078e020a */
[----:B------:R-:W-:Y:S01]  /*f980*/  VIADD R8, R8, UR26 ;  /* 0x0000001a08087c36 */ /* 0x000fe20008000000 */
[----:B------:R1:W-:Y:S01]  /*f990*/  @P1 STG.E desc[UR16][R14.64], R232 ;  /* 0x000000e80e001986 */ /* 0x0003e2000c101910 */
[----:B------:R-:W-:Y:S01]  /*f9a0*/  ISETP.GE.AND P1, PT, R0, UR4, PT ;  /* 0x0000000400007c0c */ /* 0x000fe2000bf26270 */
[----:B------:R-:W-:Y:S01]  /*f9b0*/  ULDC UR4, c[0x0][0x22c] ;  /* 0x00008b0000047ab9 */ /* 0x000fe20000000800 */
[C---:B------:R-:W-:Y:S02]  /*f9c0*/  VIADD R0, R8.reuse, UR26 ;  /* 0x0000001a08007c36 */ /* 0x040fe40008000000 */
[----:B------:R-:W-:-:S04]  /*f9d0*/  IMAD.WIDE R150, R8, 0x4, R2 ;  /* 0x0000000408967825 */ /* 0x000fc800078e0202 */
[----:B------:R-:W-:Y:S01]  /*f9e0*/  IMAD.WIDE R148, R8, 0x4, R10 ;  /* 0x0000000408947825 */ /* 0x000fe200078e020a */
[----:B--2---:R-:W-:Y:S03]  /*f9f0*/  @P2 STG.E desc[UR16][R150.64], R233 ;  /* 0x000000e996002986 */ /* 0x004fe6000c101910 */
[C---:B-1----:R-:W-:Y:S01]  /*fa00*/  IMAD.WIDE R14, R0.reuse, 0x4, R2 ;  /* 0x00000004000e7825 */ /* 0x042fe200078e0202 */
[----:B------:R-:W-:Y:S04]  /*fa10*/  @P6 STG.E desc[UR16][R148.64], R234 ;  /* 0x000000ea94006986 */ /* 0x000fe8000c101910 */
[----:B------:R1:W-:Y:S04]  /*fa20*/  @P4 STG.E desc[UR16][R14.64], R246 ;  /* 0x000000f60e004986 */ /* 0x0003e8000c101910 */
[----:B-1----:R-:W2:Y:S01]  /*fa30*/  LDL.LU R246, [R1+0x11c] ;  /* 0x00011c0001f67983 */ /* 0x002ea20000300800 */
[----:B------:R-:W-:Y:S01]  /*fa40*/  ISETP.LT.AND P3, PT, R13, UR28, !P3 ;  /* 0x0000001c0d007c0c */ /* 0x000fe2000df61270 */
[----:B------:R-:W-:-:S02]  /*fa50*/  IMAD.WIDE R14, R0, 0x4, R10 ;  /* 0x00000004000e7825 */ /* 0x000fc400078e020a */
[----:B------:R-:W3:Y:S01]  /*fa60*/  LDL.LU R233, [R1+0x10] ;  /* 0x0000100001e97983 */ /* 0x000ee20000300800 */
[----:B------:R-:W-:Y:S01]  /*fa70*/  ISETP.LT.AND P6, PT, R12, UR30, !P5 ;  /* 0x0000001e0c007c0c */ /* 0x000fe2000efc1270 */
[----:B------:R-:W-:-:S08]  /*fa80*/  VIADD R232, R9, 0x8 ;  /* 0x0000000809e87836 */ /* 0x000fd00000000000 */
[----:B------:R1:W-:Y:S01]  /*fa90*/  @P3 STG.E desc[UR16][R14.64], R235 ;  /* 0x000000eb0e003986 */ /* 0x0003e2000c101910 */
[----:B------:R-:W-:Y:S01]  /*faa0*/  ISETP.LT.AND P5, PT, R13, UR6, !P5 ;  /* 0x000000060d007c0c */ /* 0x000fe2000efa1270 */
[----:B------:R-:W-:Y:S01]  /*fab0*/  VIADD R148, R9, 0x9 ;  /* 0x0000000909947836 */ /* 0x000fe20000000000 */
[----:B------:R-:W-:Y:S01]  /*fac0*/  ISETP.GE.AND P2, PT, R232, UR4, PT ;  /* 0x00000004e8007c0c */ /* 0x000fe2000bf46270 */
[----:B------:R-:W-:Y:S01]  /*fad0*/  VIADD R8, R0, UR26 ;  /* 0x0000001a00087c36 */ /* 0x000fe20008000000 */
[----:B------:R-:W-:Y:S01]  /*fae0*/  ULDC UR4, c[0x0][0x22c] ;  /* 0x00008b0000047ab9 */ /* 0x000fe20000000800 */
[----:B------:R-:W-:Y:S01]  /*faf0*/  ULDC UR6, c[0x0][0x228] ;  /* 0x00008a0000067ab9 */ /* 0x000fe20000000800 */
[----:B-1----:R-:W4:Y:S01]  /*fb00*/  LDL.LU R235, [R1] ;  /* 0x0000000001eb7983 */ /* 0x002f220000300800 */
[----:B------:R-:W-:Y:S01]  /*fb10*/  ISETP.GE.AND P4, PT, R148, UR4, PT ;  /* 0x0000000494007c0c */ /* 0x000fe2000bf86270 */
[C---:B------:R-:W-:Y:S01]  /*fb20*/  IMAD.WIDE R148, R8.reuse, 0x4, R2 ;  /* 0x0000000408947825 */ /* 0x040fe200078e0202 */
[----:B------:R-:W-:Y:S01]  /*fb30*/  ULDC UR4, c[0x0][0x22c] ;  /* 0x00008b0000047ab9 */ /* 0x000fe20000000800 */
[----:B------:R-:W4:Y:S02]  /*fb40*/  LDL.LU R232, [R1+0x14] ;  /* 0x0000140001e87983 */ /* 0x000f240000300800 */
[----:B------:R-:W-:-:S02]  /*fb50*/  IMAD.WIDE R14, R8, 0x4, R10 ;  /* 0x00000004080e7825 */ /* 0x000fc400078e020a */
[----:B------:R-:W-:Y:S04]  /*fb60*/  @P6 STG.E desc[UR16][R148.64], R244 ;  /* 0x000000f494006986 */ /* 0x000fe8000c101910 */
[----:B------:R1:W-:Y:S04]  /*fb70*/  @P5 STG.E desc[UR16][R14.64], R245 ;  /* 0x000000f50e005986 */ /* 0x0003e8000c101910 */
[----:B-1----:R-:W4:Y:S01]  /*fb80*/  LDL.LU R245, [R1+0x4] ;  /* 0x0000040001f57983 */ /* 0x002f220000300800 */
[----:B------:R-:W-:-:S03]  /*fb90*/  VIADD R0, R9, 0xa ;  /* 0x0000000a09007836 */ /* 0x000fc60000000000 */
[----:B------:R-:W4:Y:S02]  /*fba0*/  LDL.LU R234, [R1+0x18] ;  /* 0x0000180001ea7983 */ /* 0x000f240000300800 */
[----:B------:R-:W-:Y:S01]  /*fbb0*/  ISETP.GE.AND P3, PT, R0, UR4, PT ;  /* 0x0000000400007c0c */ /* 0x000fe2000bf66270 */
[----:B------:R-:W-:Y:S01]  /*fbc0*/  ULDC UR4, c[0x0][0x228] ;  /* 0x00008a0000047ab9 */ /* 0x000fe20000000800 */
[----:B------:R-:W4:Y:S01]  /*fbd0*/  LDL.LU R244, [R1+0x8] ;  /* 0x0000080001f47983 */ /* 0x000f220000300800 */
[----:B------:R-:W-:Y:S01]  /*fbe0*/  ISETP.LT.AND P6, PT, R12, UR4, !P1 ;  /* 0x000000040c007c0c */ /* 0x000fe2000cfc1270 */
[----:B------:R-:W-:Y:S01]  /*fbf0*/  VIADD R151, R8, UR26 ;  /* 0x0000001a08977c36 */ /* 0x000fe20008000000 */
[----:B------:R-:W-:Y:S01]  /*fc00*/  ISETP.LT.AND P1, PT, R13, UR6, !P1 ;  /* 0x000000060d007c0c */ /* 0x000fe2000cf21270 */
[----:B------:R-:W-:Y:S01]  /*fc10*/  ULDC UR4, c[0x0][0x228] ;  /* 0x00008a0000047ab9 */ /* 0x000fe20000000800 */
[----:B------:R-:W-:Y:S02]  /*fc20*/  VIADD R8, R9, 0xb ;  /* 0x0000000b09087836 */ /* 0x000fe40000000000 */
[----:B------:R-:W-:-:S04]  /*fc30*/  IMAD.WIDE R148, R151, 0x4, R2 ;  /* 0x0000000497947825 */ /* 0x000fc800078e0202 */
[C---:B------:R-:W-:Y:S01]  /*fc40*/  IMAD.WIDE R14, R151.reuse, 0x4, R10 ;  /* 0x00000004970e7825 */ /* 0x040fe200078e020a */
[----:B------:R-:W-:Y:S01]  /*fc50*/  ISETP.LT.AND P5, PT, R12, UR4, !P2 ;  /* 0x000000040c007c0c */ /* 0x000fe2000d7a1270 */
[----:B------:R-:W-:Y:S01]  /*fc60*/  ULDC UR6, c[0x0][0x228] ;  /* 0x00008a0000067ab9 */ /* 0x000fe20000000800 */
[----:B------:R-:W-:Y:S01]  /*fc70*/  ULDC UR4, c[0x0][0x22c] ;  /* 0x00008b0000047ab9 */ /* 0x000fe20000000800 */
[----:B------:R-:W-:Y:S01]  /*fc80*/  VIADD R0, R151, UR26 ;  /* 0x0000001a97007c36 */ /* 0x000fe20008000000 */
[----:B--2---:R1:W-:Y:S04]  /*fc90*/  @P6 STG.E desc[UR16][R148.64], R246 ;  /* 0x000000f694006986 */ /* 0x0043e8000c101910 */
[----:B------:R2:W-:Y:S04]  /*fca0*/  @P1 STG.E desc[UR16][R14.64], R247 ;  /* 0x000000f70e001986 */ /* 0x0005e8000c101910 */
[----:B-1----:R-:W4:Y:S04]  /*fcb0*/  LDL.LU R246, [R1+0x1c] ;  /* 0x00001c0001f67983 */ /* 0x002f280000300800 */
[----:B--2---:R-:W2:Y:S01]  /*fcc0*/  LDL.LU R247, [R1+0xc] ;  /* 0x00000c0001f77983 */ /* 0x004ea20000300800 */
[----:B------:R-:W-:Y:S01]  /*fcd0*/  ISETP.LT.AND P2, PT, R13, UR6, !P2 ;  /* 0x000000060d007c0c */ /* 0x000fe2000d741270 */
[----:B------:R-:W-:Y:S01]  /*fce0*/  IMAD.WIDE R14, R0, 0x4, R2 ;  /* 0x00000004000e7825 */ /* 0x000fe200078e0202 */
[----:B------:R-:W-:Y:S01]  /*fcf0*/  ISETP.GE.AND P6, PT, R8, UR4, PT ;  /* 0x0000000408007c0c */ /* 0x000fe2000bfc6270 */
[----:B------:R-:W-:Y:S01]  /*fd00*/  ULDC UR4, c[0x0][0x228] ;  /* 0x00008a0000047ab9 */ /* 0x000fe20000000800 */
[----:B------:R-:W-:Y:S01]  /*fd10*/  ULDC UR6, c[0x0][0x228] ;  /* 0x00008a0000067ab9 */ /* 0x000fe20000000800 */
[----:B------:R-:W-:Y:S01]  /*fd20*/  VIADD R8, R9, 0xc ;  /* 0x0000000c09087836 */ /* 0x000fe20000000000 */
[----:B------:R-:W-:Y:S01]  /*fd30*/  ISETP.LT.AND P1, PT, R12, UR4, !P4 ;  /* 0x000000040c007c0c */ /* 0x000fe2000e721270 */
[----:B------:R-:W-:Y:S01]  /*fd40*/  ULDC UR4, c[0x0][0x22c] ;  /* 0x00008b0000047ab9 */ /* 0x000fe20000000800 */
[----:B---3--:R1:W-:Y:S01]  /*fd50*/  @P5 STG.E desc[UR16][R14.64], R233 ;  /* 0x000000e90e005986 */ /* 0x0083e2000c101910 */
[----:B------:R-:W-:Y:S01]  /*fd60*/  IMAD.WIDE R148, R0, 0x4, R10 ;  /* 0x0000000400947825 */ /* 0x000fe200078e020a */
[----:B------:R-:W-:Y:S01]  /*fd70*/  ISETP.GE.AND P5, PT, R8, UR4, PT ;  /* 0x0000000408007c0c */ /* 0x000fe2000bfa6270 */
[----:B------:R-:W-:-:S02]  /*fd80*/  ULDC UR4, c[0x0][0x228] ;  /* 0x00008a0000047ab9 */ /* 0x000fc40000000800 */
[----:B------:R-:W-:Y:S01]  /*fd90*/  ISETP.LT.AND P4, PT, R13, UR4, !P4 ;  /* 0x000000040d007c0c */ /* 0x000fe2000e781270 */
[----:B----4-:R3:W-:Y:S01]  /*fda0*/  @P2 STG.E desc[UR16][R148.64], R235 ;  /* 0x000000eb94002986 */ /* 0x0107e2000c101910 */
[----:B------:R-:W-:Y:S01]  /*fdb0*/  ISETP.LT.AND P2, PT, R12, UR6, !P3 ;  /* 0x000000060c007c0c */ /* 0x000fe2000df41270 */
[----:B------:R-:W-:Y:S01]  /*fdc0*/  ULDC UR4, c[0x0][0x22c] ;  /* 0x00008b0000047ab9 */ /* 0x000fe20000000800 */
[----:B------:R-:W-:Y:S01]  /*fdd0*/  ULDC UR6, c[0x0][0x228] ;  /* 0x00008a0000067ab9 */ /* 0x000fe20000000800 */
[----:B-1----:R-:W-:Y:S02]  /*fde0*/  VIADD R233, R0, UR26 ;  /* 0x0000001a00e97c36 */ /* 0x002fe40008000000 */
[----:B------:R-:W-:Y:S02]  /*fdf0*/  VIADD R0, R9, 0xd ;  /* 0x0000000d09007836 */ /* 0x000fe40000000000 */
[----:B------:R-:W-:-:S04]  /*fe00*/  IMAD.WIDE R150, R233, 0x4, R2 ;  /* 0x00000004e9967825 */ /* 0x000fc800078e0202 */
[C---:B---3--:R-:W-:Y:S01]  /*fe10*/  VIADD R235, R233.reuse, UR26 ;  /* 0x0000001ae9eb7c36 */ /* 0x048fe20008000000 */
[----:B------:R1:W-:Y:S01]  /*fe20*/  @P1 STG.E desc[UR16][R150.64], R248 ;  /* 0x000000f896001986 */ /* 0x0003e2000c101910 */
[----:B------:R-:W-:Y:S01]  /*fe30*/  ISETP.GE.AND P1, PT, R0, UR4, PT ;  /* 0x0000000400007c0c */ /* 0x000fe2000bf26270 */
[----:B------:R-:W-:Y:S01]  /*fe40*/  IMAD.WIDE R14, R233, 0x4, R10 ;  /* 0x00000004e90e7825 */ /* 0x000fe200078e020a */
[----:B------:R-:W-:-:S03]  /*fe50*/  ULDC UR4, c[0x0][0x228] ;  /* 0x00008a0000047ab9 */ /* 0x000fc60000000800 */
[----:B------:R-:W-:Y:S01]  /*fe60*/  VIADD R0, R9, 0xe ;  /* 0x0000000e09007836 */ /* 0x000fe20000000000 */
[----:B------:R-:W-:Y:S01]  /*fe70*/  ISETP.LT.AND P3, PT, R13, UR4, !P3 ;  /* 0x000000040d007c0c */ /* 0x000fe2000df61270 */
[C---:B------:R-:W-:Y:S01]  /*fe80*/  IMAD.WIDE R148, R235.reuse, 0x4, R2 ;  /* 0x00000004eb947825 */ /* 0x040fe200078e0202 */
[----:B------:R-:W-:Y:S01]  /*fe90*/  ULDC UR4, c[0x0][0x22c] ;  /* 0x00008b0000047ab9 */ /* 0x000fe20000000800 */
[----:B------:R-:W-:Y:S01]  /*fea0*/  @P4 STG.E desc[UR16][R14.64], R240 ;  /* 0x000000f00e004986 */ /* 0x000fe2000c101910 */
[----:B------:R-:W-:Y:S01]  /*feb0*/  ISETP.GE.AND P4, PT, R0, UR4, PT ;  /* 0x0000000400007c0c */ /* 0x000fe2000bf86270 */
[----:B------:R-:W-:Y:S02]  /*fec0*/  ULDC UR4, c[0x0][0x228] ;  /* 0x00008a0000047ab9 */ /* 0x000fe40000000800 */
[----:B------:R3:W-:Y:S01]  /*fed0*/  @P2 STG.E desc[UR16][R148.64], R232 ;  /* 0x000000e894002986 */ /* 0x0007e2000c101910 */
[----:B------:R-:W-:Y:S01]  /*fee0*/  ISETP.LT.AND P2, PT, R12, UR4, !P6 ;  /* 0x000000040c007c0c */ /* 0x000fe2000f741270 */
[----:B-1----:R-:W-:Y:S01]  /*fef0*/  IMAD.WIDE R150, R235, 0x4, R10 ;  /* 0x00000004eb967825 */ /* 0x002fe200078e020a */
[----:B------:R-:W-:-:S03]  /*ff00*/  ULDC UR4, c[0x0][0x228] ;  /* 0x00008a0000047ab9 */ /* 0x000fc60000000800 */
[----:B------:R-:W-:Y:S01]  /*ff10*/  VIADD R235, R235, UR26 ;  /* 0x0000001aebeb7c36 */ /* 0x000fe20008000000 */
[----:B------:R-:W-:Y:S01]  /*ff20*/  ISETP.LT.AND P6, PT, R13, UR4, !P6 ;  /* 0x000000040d007c0c */ /* 0x000fe2000f7c1270 */
[----:B------:R-:W-:Y:S01]  /*ff30*/  ULDC UR4, c[0x0][0x228] ;  /* 0x00008a0000047ab9 */ /* 0x000fe20000000800 */
[----:B------:R1:W-:Y:S01]  /*ff40*/  @P3 STG.E desc[UR16][R150.64], R245 ;  /* 0x000000f596003986 */ /* 0x0003e2000c101910 */
[----:B------:R-:W-:Y:S01]  /*ff50*/  ISETP.LT.AND P3, PT, R12, UR4, !P5 ;  /* 0x000000040c007c0c */ /* 0x000fe2000ef61270 */
[----:B------:R-:W-:Y:S01]  /*ff60*/  VIADD R0, R9, 0xf ;  /* 0x0000000f09007836 */ /* 0x000fe20000000000 */
[----:B------:R-:W-:Y:S01]  /*ff70*/  ULDC UR4, c[0x0][0x22c] ;  /* 0x00008b0000047ab9 */ /* 0x000fe20000000800 */
[----:B---3--:R-:W-:-:S05]  /*ff80*/  IMAD.WIDE R232, R235, 0x4, R2 ;  /* 0x00000004ebe87825 */ /* 0x008fca00078e0202 */
[----:B------:R3:W-:Y:S01]  /*ff90*/  @P2 STG.E desc[UR16][R232.64], R249 ;  /* 0x000000f9e8002986 */ /* 0x0007e2000c101910 */
[----:B------:R-:W-:Y:S01]  /*ffa0*/  ISETP.GE.AND P2, PT, R0, UR4, PT ;  /* 0x0000000400007c0c */ /* 0x000fe2000bf46270 */
[----:B------:R-:W-:Y:S01]  /*ffb0*/  ULDC UR4, c[0x0][0x228] ;  /* 0x00008a0000047ab9 */ /* 0x000fe20000000800 */
[----:B-1----:R-:W-:Y:S01]  /*ffc0*/  VIADD R245, R235, UR26 ;  /* 0x0000001aebf57c36 */ /* 0x002fe20008000000 */
[----:B------:R-:W-:Y:S01]  /*ffd0*/  ISETP.LT.AND P5, PT, R13, UR4, !P5 ;  /* 0x000000040d007c0c */ /* 0x000fe2000efa1270 */
[----:B------:R-:W-:Y:S01]  /*ffe0*/  IMAD.WIDE R14, R235, 0x4, R10 ;  /* 0x00000004eb0e7825 */ /* 0x000fe200078e020a */
[----:B------:R-:W-:-:S03]  /*fff0*/  ULDC UR4, c[0x0][0x228] ;  /* 0x00008a0000047ab9 */ /* 0x000fc60000000800 */
[C---:B------:R-:W-:Y:S01]  /*10000*/  IMAD.WIDE R148, R245.reuse, 0x4, R2 ;  /* 0x00000004f5947825 */ /* 0x040fe200078e0202 */
[----:B------:R1:W-:Y:S04]  /*10010*/  @P6 STG.E desc[UR16][R14.64], R241 ;  /* 0x000000f10e006986 */ /* 0x0003e8000c101910 */
[----:B------:R4:W-:Y:S01]  /*10020*/  @P3 STG.E desc[UR16][R148.64], R234 ;  /* 0x000000ea94003986 */ /* 0x0009e2000c101910 */
[----:B------:R-:W-:Y:S01]  /*10030*/  ISETP.LT.AND P3, PT, R12, UR4, !P1 ;  /* 0x000000040c007c0c */ /* 0x000fe2000cf61270 */
[----:B------:R-:W-:Y:S01]  /*10040*/  IMAD.WIDE R150, R245, 0x4, R10 ;  /* 0x00000004f5967825 */ /* 0x000fe200078e020a */
[----:B------:R-:W-:Y:S01]  /*10050*/  ISETP.LT.AND P1, PT, R13, UR6, !P1 ;  /* 0x000000060d007c0c */ /* 0x000fe2000cf21270 */
[----:B------:R-:W-:Y:S02]  /*10060*/  ULDC UR4, c[0x0][0x22c] ;  /* 0x00008b0000047ab9 */ /* 0x000fe40000000800 */
[----:B------:R-:W-:-:S02]  /*10070*/  VIADD R0, R9, 0x10 ;  /* 0x0000001009007836 */ /* 0x000fc40000000000 */
[----:B---3--:R-:W-:Y:S01]  /*10080*/  VIADD R233, R245, UR26 ;  /* 0x0000001af5e97c36 */ /* 0x008fe20008000000 */
[----:B------:R-:W-:Y:S01]  /*10090*/  @P5 STG.E desc[UR16][R150.64], R244 ;  /* 0x000000f496005986 */ /* 0x000fe2000c101910 */
[----:B------:R-:W-:Y:S01]  /*100a0*/  ISETP.LT.AND P6, PT, R12, UR8, !P4 ;  /* 0x000000080c007c0c */ /* 0x000fe2000e7c1270 */
[----:B------:R-:W-:Y:S01]  /*100b0*/  ULDC UR6, c[0x0][0x228] ;  /* 0x00008a0000067ab9 */ /* 0x000fe20000000800 */
[----:B-1----:R-:W-:Y:S01]  /*100c0*/  IMAD.WIDE R14, R233, 0x4, R2 ;  /* 0x00000004e90e7825 */ /* 0x002fe200078e0202 */
[----:B------:R-:W-:Y:S01]  /*100d0*/  ISETP.GE.AND P5, PT, R0, UR4, PT ;  /* 0x0000000400007c0c */ /* 0x000fe2000bfa6270 */
[----:B------:R-:W-:Y:S01]  /*100e0*/  ULDC UR4, c[0x0][0x22c] ;  /* 0x00008b0000047ab9 */ /* 0x000fe20000000800 */
[----:B------:R-:W-:Y:S01]  /*100f0*/  ULDC UR8, c[0x0][0x228] ;  /* 0x00008a0000087ab9 */ /* 0x000fe20000000800 */
[----:B------:R-:W-:Y:S01]  /*10100*/  VIADD R0, R9, 0x11 ;  /* 0x0000001109007836 */ /* 0x000fe20000000000 */
[----:B------:R-:W-:Y:S01]  /*10110*/  ISETP.LT.AND P4, PT, R13, UR6, !P4 ;  /* 0x000000060d007c0c */ /* 0x000fe2000e781270 */
[C---:B----4-:R-:W-:Y:S01]  /*10120*/  IMAD.WIDE R148, R233.reuse, 0x4, R10 ;  /* 0x00000004e9947825 */ /* 0x050fe200078e020a */
[----:B------:R1:W-:Y:S01]  /*10130*/  @P3 STG.E desc[UR16][R14.64], R250 ;  /* 0x000000fa0e003986 */ /* 0x0003e2000c101910 */
[----:B------:R-:W-:Y:S01]  /*10140*/  ULDC UR6, c[0x0][0x228] ;  /* 0x00008a0000067ab9 */ /* 0x000fe20000000800 */
[----:B------:R-:W-:Y:S01]  /*10150*/  ISETP.GE.AND P3, PT, R0, UR4, PT ;  /* 0x0000000400007c0c */ /* 0x000fe2000bf66270 */
[----:B------:R-:W-:Y:S01]  /*10160*/  VIADD R235, R233, UR26 ;  /* 0x0000001ae9eb7c36 */ /* 0x000fe20008000000 */
[----:B------:R-:W-:Y:S01]  /*10170*/  ULDC UR4, c[0x0][0x228] ;  /* 0x00008a0000047ab9 */ /* 0x000fe20000000800 */
[----:B------:R3:W-:Y:S01]  /*10180*/  @P1 STG.E desc[UR16][R148.64], R242 ;  /* 0x000000f294001986 */ /* 0x0007e2000c101910 */
[----:B------:R-:W-:Y:S01]  /*10190*/  ISETP.LT.AND P1, PT, R12, UR4, !P2 ;  /* 0x000000040c007c0c */ /* 0x000fe2000d721270 */
[----:B------:R-:W-:Y:S01]  /*101a0*/  IMAD.WIDE R232, R235, 0x4, R2 ;  /* 0x00000004ebe87825 */ /* 0x000fe200078e0202 */
[----:B------:R-:W-:Y:S01]  /*101b0*/  ISETP.LT.AND P2, PT, R13, UR6, !P2 ;  /* 0x000000060d007c0c */ /* 0x000fe2000d741270 */
[----:B------:R-:W-:Y:S01]  /*101c0*/  ULDC UR4, c[0x0][0x22c] ;  /* 0x00008b0000047ab9 */ /* 0x000fe20000000800 */
[----:B------:R-:W-:Y:S01]  /*101d0*/  ULDC UR6, c[0x0][0x228] ;  /* 0x00008a0000067ab9 */ /* 0x000fe20000000800 */
[----:B------:R-:W-:-:S02]  /*101e0*/  VIADD R0, R9, 0x12 ;  /* 0x0000001209007836 */ /* 0x000fc40000000000 */
[----:B-1----:R-:W-:-:S04]  /*101f0*/  IMAD.WIDE R14, R235, 0x4, R10 ;  /* 0x00000004eb0e7825 */ /* 0x002fc800078e020a */
[----:B------:R-:W-:-:S04]  /*10200*/  VIADD R151, R235, UR26 ;  /* 0x0000001aeb977c36 */ /* 0x000fc80008000000 */
[----:B---3--:R-:W-:-:S04]  /*10210*/  IMAD.WIDE R148, R151, 0x4, R2 ;  /* 0x0000000497947825 */ /* 0x008fc800078e0202 */
[C---:B------:R-:W-:Y:S02]  /*10220*/  VIADD R235, R151.reuse, UR26 ;  /* 0x0000001a97eb7c36 */ /* 0x040fe40008000000 */
[----:B------:R-:W-:-:S04]  /*10230*/  IMAD.WIDE R150, R151, 0x4, R10 ;  /* 0x0000000497967825 */ /* 0x000fc800078e020a */
[----:B------:R-:W-:Y:S01]  /*10240*/  VIADD R241, R235, UR26 ;  /* 0x0000001aebf17c36 */ /* 0x000fe20008000000 */
[----:B------:R1:W-:Y:S01]  /*10250*/  @P6 STG.E desc[UR16][R232.64], R246 ;  /* 0x000000f6e8006986 */ /* 0x0003e2000c101910 */
[----:B------:R-:W-:Y:S01]  /*10260*/  ISETP.LT.AND P6, PT, R12, UR8, !P5 ;  /* 0x000000080c007c0c */ /* 0x000fe2000efc1270 */
[----:B------:R-:W-:Y:S02]  /*10270*/  ULDC UR8, c[0x0][0x228] ;  /* 0x00008a0000087ab9 */ /* 0x000fe40000000800 */
[----:B--2---:R2:W-:Y:S01]  /*10280*/  @P4 STG.E desc[UR16][R14.64], R247 ;  /* 0x000000f70e004986 */ /* 0x0045e2000c101910 */
[----:B------:R-:W-:Y:S01]  /*10290*/  ISETP.GE.AND P4, PT, R0, UR4, PT ;  /* 0x0000000400007c0c */ /* 0x000fe2000bf86270 */
[----:B------:R-:W-:Y:S01]  /*102a0*/  VIADD R0, R9, 0x13 ;  /* 0x0000001309007836 */ /* 0x000fe20000000000 */
[----:B------:R-:W-:Y:S01]  /*102b0*/  ULDC UR4, c[0x0][0x22c] ;  /* 0x00008b0000047ab9 */ /* 0x000fe20000000800 */
[----:B------:R3:W-:Y:S03]  /*102c0*/  @P1 STG.E desc[UR16][R148.64], R251 ;  /* 0x000000fb94001986 */ /* 0x0007e6000c101910 */
[----:B------:R-:W-:Y:S01]  /*102d0*/  ISETP.GE.AND P1, PT, R0, UR4, PT ;  /* 0x0000000400007c0c */ /* 0x000fe2000bf26270 */
[----:B-1----:R-:W-:Y:S01]  /*102e0*/  IMAD.WIDE R232, R235, 0x4, R2 ;  /* 0x00000004ebe87825 */ /* 0x002fe200078e0202 */
[----:B------:R-:W-:Y:S01]  /*102f0*/  ULDC UR4, c[0x0][0x228] ;  /* 0x00008a0000047ab9 */ /* 0x000fe20000000800 */
[----:B------:R1:W-:Y:S01]  /*10300*/  @P2 STG.E desc[UR16][R150.64], R243 ;  /* 0x000000f396002986 */ /* 0x0003e2000c101910 */
[----:B------:R-:W-:Y:S01]  /*10310*/  ISETP.LT.AND P5, PT, R13, UR4, !P5 ;  /* 0x000000040d007c0c */ /* 0x000fe2000efa1270 */
[----:B------:R-:W-:Y:S01]  /*10320*/  ULDC UR4, c[0x0][0x228] ;  /* 0x00008a0000047ab9 */ /* 0x000fe20000000800 */
[----:B------:R-:W-:Y:S01]  /*10330*/  VIADD R0, R9, 0x14 ;  /* 0x0000001409007836 */ /* 0x000fe20000000000 */
[----:B------:R-:W-:Y:S01]  /*10340*/  @P6 STG.E desc[UR16][R232.64], R20 ;  /* 0x00000014e8006986 */ /* 0x000fe2000c101910 */
[----:B------:R-:W-:Y:S01]  /*10350*/  ISETP.LT.AND P6, PT, R12, UR4, !P3 ;  /* 0x000000040c007c0c */ /* 0x000fe2000dfc1270 */
[----:B------:R-:W-:Y:S01]  /*10360*/  ULDC UR4, c[0x0][0x22c] ;  /* 0x00008b0000047ab9 */ /* 0x000fe20000000800 */
[----:B--2---:R-:W-:Y:S01]  /*10370*/  IMAD.WIDE R14, R235, 0x4, R10 ;  /* 0x00000004eb0e7825 */ /* 0x004fe200078e020a */
[----:B------:R-:W-:Y:S01]  /*10380*/  ISETP.GE.AND P2, PT, R0, UR4, PT ;  /* 0x0000000400007c0c */ /* 0x000fe2000bf46270 */
[----:B------:R-:W-:Y:S01]  /*10390*/  ULDC UR4, c[0x0][0x22c] ;  /* 0x00008b0000047ab9 */ /* 0x000fe20000000800 */
[----:B------:R-:W-:Y:S01]  /*103a0*/  ISETP.LT.AND P3, PT, R13, UR6, !P3 ;  /* 0x000000060d007c0c */ /* 0x000fe2000df61270 */
[----:B------:R-:W-:Y:S01]  /*103b0*/  VIADD R0, R9, 0x15 ;  /* 0x0000001509007836 */ /* 0x000fe20000000000 */
[----:B------:R-:W-:Y:S01]  /*103c0*/  ULDC UR6, c[0x0][0x228] ;  /* 0x00008a0000067ab9 */ /* 0x000fe20000000800 */
[C---:B---3--:R-:W-:Y:S01]  /*103d0*/  IMAD.WIDE R148, R241.reuse, 0x4, R2 ;  /* 0x00000004f1947825 */ /* 0x048fe200078e0202 */
[----:B------:R2:W-:Y:S02]  /*103e0*/  @P5 STG.E desc[UR16][R14.64], R4 ;  /* 0x000000040e005986 */ /* 0x0005e4000c101910 */
[----:B------:R-:W-:Y:S01]  /*103f0*/  ISETP.GE.AND P5, PT, R0, UR4, PT ;  /* 0x0000000400007c0c */ /* 0x000fe2000bfa6270 */
[----:B------:R-:W-:Y:S01]  /*10400*/  ULDC UR4, c[0x0][0x228] ;  /* 0x00008a0000047ab9 */ /* 0x000fe20000000800 */
[----:B------:R3:W-:Y:S01]  /*10410*/  @P6 STG.E desc[UR16][R148.64], R24 ;  /* 0x0000001894006986 */ /* 0x0007e2000c101910 */
[----:B-1----:R-:W-:Y:S01]  /*10420*/  IMAD.WIDE R150, R241, 0x4, R10 ;  /* 0x00000004f1967825 */ /* 0x002fe200078e020a */
[C---:B------:R-:W-:Y:S01]  /*10430*/  ISETP.LT.AND P6, PT, R12.reuse, UR4, !P4 ;  /* 0x000000040c007c0c */ /* 0x040fe2000e7c1270 */
[----:B------:R-:W-:Y:S01]  /*10440*/  ULDC UR4, c[0x0][0x228] ;  /* 0x00008a0000047ab9 */ /* 0x000fe20000000800 */
[----:B------:R-:W-:Y:S01]  /*10450*/  ISETP.LT.AND P4, PT, R13, UR6, !P4 ;  /* 0x000000060d007c0c */ /* 0x000fe2000e781270 */
[----:B------:R-:W-:Y:S01]  /*10460*/  VIADD R241, R241, UR26 ;  /* 0x0000001af1f17c36 */ /* 0x000fe20008000000 */
[----:B------:R1:W-:Y:S01]  /*10470*/  @P3 STG.E desc[UR16][R150.64], R16 ;  /* 0x0000001096003986 */ /* 0x0003e2000c101910 */
[----:B------:R-:W-:Y:S01]  /*10480*/  ISETP.LT.AND P3, PT, R12, UR4, !P1 ;  /* 0x000000040c007c0c */ /* 0x000fe2000cf61270 */
[----:B------:R-:W-:Y:S01]  /*10490*/  VIADD R0, R9, 0x16 ;  /* 0x0000001609007836 */ /* 0x000fe20000000000 */
[----:B------:R-:W-:Y:S01]  /*104a0*/  ULDC UR6, c[0x0][0x228] ;  /* 0x00008a0000067ab9 */ /* 0x000fe20000000800 */
[----:B--2---:R-:W-:Y:S01]  /*104b0*/  IMAD.WIDE R14, R241, 0x4, R2 ;  /* 0x00000004f10e7825 */ /* 0x004fe200078e0202 */
[----:B------:R-:W-:-:S03]  /*104c0*/  ULDC UR4, c[0x0][0x22c] ;  /* 0x00008b0000047ab9 */ /* 0x000fc60000000800 */
[----:B---3--:R-:W-:Y:S01]  /*104d0*/  IMAD.WIDE R148, R241, 0x4, R10 ;  /* 0x00000004f1947825 */ /* 0x008fe200078e020a */
[----:B------:R-:W-:Y:S01]  /*104e0*/  ISETP.LT.AND P1, PT, R13, UR6, !P1 ;  /* 0x000000060d007c0c */ /* 0x000fe2000cf21270 */
[----:B------:R-:W-:Y:S02]  /*104f0*/  @P6 STG.E desc[UR16][R14.64], R21 ;  /* 0x000000150e006986 */ /* 0x000fe4000c101910 */
[----:B------:R-:W-:Y:S01]  /*10500*/  VIADD R241, R241, UR26 ;  /* 0x0000001af1f17c36 */ /* 0x000fe20008000000 */
[----:B------:R-:W-:Y:S01]  /*10510*/  ISETP.GE.AND P6, PT, R0, UR4, PT ;  /* 0x0000000400007c0c */ /* 0x000fe2000bfc6270 */
[----:B------:R-:W-:Y:S01]  /*10520*/  ULDC UR4, c[0x0][0x228] ;  /* 0x00008a0000047ab9 */ /* 0x000fe20000000800 */
[----:B------:R-:W-:Y:S01]  /*10530*/  VIADD R0, R9, 0x17 ;  /* 0x0000001709007836 */ /* 0x000fe20000000000 */
[----:B------:R-:W-:Y:S01]  /*10540*/  ULDC UR6, c[0x0][0x228] ;  /* 0x00008a0000067ab9 */ /* 0x000fe20000000800 */
[C---:B-1----:R-:W-:Y:S01]  /*10550*/  IMAD.WIDE R150, R241.reuse, 0x4, R2 ;  /* 0x00000004f1967825 */ /* 0x042fe200078e0202 */
[----:B------:R1:W-:Y:S01]  /*10560*/  @P4 STG.E desc[UR16][R148.64], R5 ;  /* 0x0000000594004986 */ /* 0x0003e2000c101910 */
[----:B------:R-:W-:Y:S01]  /*10570*/  ISETP.LT.AND P4, PT, R12, UR4, !P2 ;  /* 0x000000040c007c0c */ /* 0x000fe2000d781270 */
[----:B------:R-:W-:Y:S01]  /*10580*/  ULDC UR4, c[0x0][0x22c] ;  /* 0x00008b0000047ab9 */ /* 0x000fe20000000800 */
[C---:B------:R-:W-:Y:S01]  /*10590*/  IMAD.WIDE R232, R241.reuse, 0x4, R10 ;  /* 0x00000004f1e87825 */ /* 0x040fe200078e020a */
[----:B------:R-:W-:Y:S01]  /*105a0*/  @P3 STG.E desc[UR16][R150.64], R25 ;  /* 0x0000001996003986 */ /* 0x000fe2000c101910 */
[----:B------:R-:W-:Y:S01]  /*105b0*/  ISETP.GE.AND P3, PT, R0, UR4, PT ;  /* 0x0000000400007c0c */ /* 0x000fe2000bf66270 */
[----:B------:R-:W-:Y:S01]  /*105c0*/  ULDC UR4, c[0x0][0x228] ;  /* 0x00008a0000047ab9 */ /* 0x000fe20000000800 */
[----:B------:R-:W-:Y:S01]  /*105d0*/  VIADD R241, R241, UR26 ;  /* 0x0000001af1f17c36 */ /* 0x000fe20008000000 */
[----:B------:R-:W-:Y:S01]  /*105e0*/  ISETP.LT.AND P2, PT, R13, UR4, !P2 ;  /* 0x000000040d007c0c */ /* 0x000fe2000d741270 */
[----:B------:R2:W-:Y:S01]  /*105f0*/  @P1 STG.E desc[UR16][R232.64], R17 ;  /* 0x00000011e8001986 */ /* 0x0005e2000c101910 */
[----:B------:R-:W-:Y:S01]  /*10600*/  VIADD R0, R9, 0x18 ;  /* 0x0000001809007836 */ /* 0x000fe20000000000 */
[----:B------:R-:W-:Y:S01]  /*10610*/  ISETP.LT.AND P1, PT, R12, UR6, !P5 ;  /* 0x000000060c007c0c */ /* 0x000fe2000ef21270 */
[----:B-1----:R-:W-:Y:S01]  /*10620*/  IMAD.WIDE R4, R241, 0x4, R2 ;  /* 0x00000004f1047825 */ /* 0x002fe200078e0202 */
[----:B------:R-:W-:Y:S01]  /*10630*/  ULDC UR4, c[0x0][0x22c] ;  /* 0x00008b0000047ab9 */ /* 0x000fe20000000800 */
[----:B------:R-:W-:-:S02]  /*10640*/  ULDC UR6, c[0x0][0x228] ;  /* 0x00008a0000067ab9 */ /* 0x000fc40000000800 */
[C---:B------:R-:W-:Y:S01]  /*10650*/  VIADD R21, R241.reuse, UR26 ;  /* 0x0000001af1157c36 */ /* 0x040fe20008000000 */
[----:B------:R1:W-:Y:S01]  /*10660*/  @P4 STG.E desc[UR16][R4.64], R22 ;  /* 0x0000001604004986 */ /* 0x0003e2000c101910 */
[----:B------:R-:W-:Y:S01]  /*10670*/  ISETP.GE.AND P4, PT, R0, UR4, PT ;  /* 0x0000000400007c0c */ /* 0x000fe2000bf86270 */
[----:B------:R-:W-:Y:S01]  /*10680*/  IMAD.WIDE R14, R241, 0x4, R10 ;  /* 0x00000004f10e7825 */ /* 0x000fe200078e020a */
[----:B------:R-:W-:-:S03]  /*10690*/  ULDC UR4, c[0x0][0x228] ;  /* 0x00008a0000047ab9 */ /* 0x000fc60000000800 */
[----:B------:R-:W-:Y:S01]  /*106a0*/  VIADD R0, R9, 0x19 ;  /* 0x0000001909007836 */ /* 0x000fe20000000000 */
[----:B------:R-:W-:Y:S01]  /*106b0*/  ISETP.LT.AND P5, PT, R13, UR4, !P5 ;  /* 0x000000040d007c0c */ /* 0x000fe2000efa1270 */
[C---:B--2---:R-:W-:Y:S01]  /*106c0*/  IMAD.WIDE R16, R21.reuse, 0x4, R2 ;  /* 0x0000000415107825 */ /* 0x044fe200078e0202 */
[----:B------:R-:W-:Y:S01]  /*106d0*/  ULDC UR4, c[0x0][0x22c] ;  /* 0x00008b0000047ab9 */ /* 0x000fe20000000800 */
[----:B------:R2:W-:Y:S01]  /*106e0*/  @P2 STG.E desc[UR16][R14.64], R6 ;  /* 0x000000060e002986 */ /* 0x0005e2000c101910 */
        /* <DEDUP_REMOVED lines=10> */
[----:B--2---:R-:W-:Y:S01]  /*10790*/  IMAD.WIDE R14, R21, 0x4, R2 ;  /* 0x00000004150e7825 */ /* 0x004fe200078e0202 */
[----:B------:R-:W-:Y:S01]  /*107a0*/  ISETP.LT.AND P5, PT, R12, UR4, !P3 ;  /* 0x000000040c007c0c */ /* 0x000fe2000dfa1270 */
[----:B------:R-:W-:Y:S02]  /*107b0*/  ULDC UR4, c[0x0][0x22c] ;  /* 0x00008b0000047ab9 */ /* 0x000fe40000000800 */
[----:B------:R-:W-:Y:S01]  /*107c0*/  VIADD R0, R9, 0x1a ;  /* 0x0000001a09007836 */ /* 0x000fe20000000000 */
[----:B------:R2:W-:Y:S01]  /*107d0*/  @P1 STG.E desc[UR16][R14.64], R23 ;  /* 0x000000170e001986 */ /* 0x0005e2000c101910 */
[----:B------:R-:W-:-:S03]  /*107e0*/  VIADD R25, R21, UR26 ;  /* 0x0000001a15197c36 */ /* 0x000fc60008000000 */
[----:B------:R-:W-:Y:S01]  /*107f0*/  ISETP.GE.AND P1, PT, R0, UR4, PT ;  /* 0x0000000400007c0c */ /* 0x000fe2000bf26270 */
[----:B------:R-:W-:Y:S01]  /*10800*/  ULDC UR4, c[0x0][0x228] ;  /* 0x00008a0000047ab9 */ /* 0x000fe20000000800 */
[----:B---3--:R-:W-:Y:S01]  /*10810*/  IMAD.WIDE R16, R21, 0x4, R10 ;  /* 0x0000000415107825 */ /* 0x008fe200078e020a */
[----:B------:R-:W-:Y:S01]  /*10820*/  ISETP.LT.AND P3, PT, R13, UR4, !P3 ;  /* 0x000000040d007c0c */ /* 0x000fe2000df61270 */
[----:B------:R-:W-:Y:S02]  /*10830*/  ULDC UR4, c[0x0][0x228] ;  /* 0x00008a0000047ab9 */ /* 0x000fe40000000800 */
[C---:B------:R-:W-:Y:S01]  /*10840*/  IMAD.WIDE R20, R25.reuse, 0x4, R2 ;  /* 0x0000000419147825 */ /* 0x040fe200078e0202 */
[----:B------:R3:W-:Y:S04]  /*10850*/  @P6 STG.E desc[UR16][R16.64], R7 ;  /* 0x0000000710006986 */ /* 0x0007e8000c101910 */
[----:B------:R4:W-:Y:S01]  /*10860*/  @P5 STG.E desc[UR16][R20.64], R27 ;  /* 0x0000001b14005986 */ /* 0x0009e2000c101910 */
[----:B------:R-:W-:Y:S01]  /*10870*/  ISETP.LT.AND P5, PT, R12, UR4, !P4 ;  /* 0x000000040c007c0c */ /* 0x000fe2000e7a1270 */
[----:B-1----:R-:W-:Y:S01]  /*10880*/  IMAD.WIDE R4, R25, 0x4, R10 ;  /* 0x0000000419047825 */ /* 0x002fe200078e020a */
[----:B------:R-:W-:Y:S01]  /*10890*/  ISETP.LT.AND P4, PT, R13, UR6, !P4 ;  /* 0x000000060d007c0c */ /* 0x000fe2000e781270 */
[----:B------:R-:W-:-:S02]  /*108a0*/  ULDC UR4, c[0x0][0x22c] ;  /* 0x00008b0000047ab9 */ /* 0x000fc40000000800 */
[----:B------:R-:W-:Y:S02]  /*108b0*/  VIADD R0, R9, 0x1b ;  /* 0x0000001b09007836 */ /* 0x000fe40000000000 */
[----:B--2---:R-:W-:Y:S01]  /*108c0*/  VIADD R15, R25, UR26 ;  /* 0x0000001a190f7c36 */ /* 0x004fe20008000000 */
[----:B------:R1:W-:Y:S01]  /*108d0*/  @P3 STG.E desc[UR16][R4.64], R19 ;  /* 0x0000001304003986 */ /* 0x0003e2000c101910 */
[----:B------:R-:W-:Y:S01]  /*108e0*/  ISETP.LT.AND P6, PT, R12, UR8, !P2 ;  /* 0x000000080c007c0c */ /* 0x000fe2000d7c1270 */
[----:B------:R-:W-:Y:S01]  /*108f0*/  ULDC UR6, c[0x0][0x228] ;  /* 0x00008a0000067ab9 */ /* 0x000fe20000000800 */
[----:B---3--:R-:W-:Y:S01]  /*10900*/  IMAD.WIDE R6, R15, 0x4, R2 ;  /* 0x000000040f067825 */ /* 0x008fe200078e0202 */
[----:B------:R-:W-:Y:S01]  /*10910*/  ISETP.GE.AND P3, PT, R0, UR4, PT ;  /* 0x0000000400007c0c */ /* 0x000fe2000bf66270 */
[----:B------:R-:W-:Y:S01]  /*10920*/  ULDC UR4, c[0x0][0x22c] ;  /* 0x00008b0000047ab9 */ /* 0x000fe20000000800 */
[----:B------:R-:W-:Y:S01]  /*10930*/  ULDC UR8, c[0x0][0x228] ;  /* 0x00008a0000087ab9 */ /* 0x000fe20000000800 */
[----:B------:R-:W-:Y:S01]  /*10940*/  VIADD R0, R9, 0x1c ;  /* 0x0000001c09007836 */ /* 0x000fe20000000000 */
[----:B------:R-:W-:Y:S01]  /*10950*/  ISETP.LT.AND P2, PT, R13, UR6, !P2 ;  /* 0x000000060d007c0c */ /* 0x000fe2000d741270 */
[C---:B----4-:R-:W-:Y:S01]  /*10960*/  VIADD R21, R15.reuse, UR26 ;  /* 0x0000001a0f157c36 */ /* 0x050fe20008000000 */
[----:B------:R2:W-:Y:S01]  /*10970*/  @P5 STG.E desc[UR16][R6.64], R88 ;  /* 0x0000005806005986 */ /* 0x0005e2000c101910 */
[----:B------:R-:W-:Y:S01]  /*10980*/  IMAD.WIDE R14, R15, 0x4, R10 ;  /* 0x000000040f0e7825 */ /* 0x000fe200078e020a */
[----:B------:R-:W-:Y:S01]  /*10990*/  ISETP.GE.AND P5, PT, R0, UR4, PT ;  /* 0x0000000400007c0c */ /* 0x000fe2000bfa6270 */
[----:B------:R-:W-:Y:S01]  /*109a0*/  ULDC UR4, c[0x0][0x228] ;  /* 0x00008a0000047ab9 */ /* 0x000fe20000000800 */
[----:B------:R-:W-:Y:S01]  /*109b0*/  ULDC UR6, c[0x0][0x228] ;  /* 0x00008a0000067ab9 */ /* 0x000fe20000000800 */
[C---:B------:R-:W-:Y:S01]  /*109c0*/  IMAD.WIDE R16, R21.reuse, 0x4, R2 ;  /* 0x0000000415107825 */ /* 0x040fe200078e0202 */
[----:B------:R3:W-:Y:S01]  /*109d0*/  @P4 STG.E desc[UR16][R14.64], R28 ;  /* 0x0000001c0e004986 */ /* 0x0007e2000c101910 */
[C---:B------:R-:W-:Y:S01]  /*109e0*/  ISETP.LT.AND P4, PT, R12.reuse, UR4, !P1 ;  /* 0x000000040c007c0c */ /* 0x040fe2000cf81270 */
[----:B------:R-:W-:Y:S01]  /*109f0*/  ULDC UR4, c[0x0][0x22c] ;  /* 0x00008b0000047ab9 */ /* 0x000fe20000000800 */
[----:B-1----:R-:W-:Y:S01]  /*10a00*/  IMAD.WIDE R4, R21, 0x4, R10 ;  /* 0x0000000415047825 */ /* 0x002fe200078e020a */
[----:B------:R1:W-:Y:S01]  /*10a10*/  @P6 STG.E desc[UR16][R16.64], R36 ;  /* 0x0000002410006986 */ /* 0x0003e2000c101910 */
[----:B------:R-:W-:Y:S01]  /*10a20*/  ISETP.LT.AND P1, PT, R13, UR6, !P1 ;  /* 0x000000060d007c0c */ /* 0x000fe2000cf21270 */
[----:B------:R-:W-:Y:S01]  /*10a30*/  ULDC UR6, c[0x0][0x228] ;  /* 0x00008a0000067ab9 */ /* 0x000fe20000000800 */
[----:B------:R-:W-:Y:S01]  /*10a40*/  VIADD R0, R9, 0x1d ;  /* 0x0000001d09007836 */ /* 0x000fe20000000000 */
[----:B------:R-:W4:Y:S01]  /*10a50*/  LDS.128 R24, [R252] ;  /* 0x00000000fc187984 */ /* 0x000f220000000c00 */
[----:B------:R-:W-:Y:S01]  /*10a60*/  VIADD R21, R21, UR26 ;  /* 0x0000001a15157c36 */ /* 0x000fe20008000000 */
[----:B------:R-:W-:Y:S01]  /*10a70*/  ISETP.LT.AND P6, PT, R12, UR8, !P3 ;  /* 0x000000080c007c0c */ /* 0x000fe2000dfc1270 */
[----:B------:R-:W-:Y:S01]  /*10a80*/  ULDC UR8, c[0x0][0x228] ;  /* 0x00008a0000087ab9 */ /* 0x000fe20000000800 */
[----:B------:R1:W-:Y:S01]  /*10a90*/  @P2 STG.E desc[UR16][R4.64], R32 ;  /* 0x0000002004002986 */ /* 0x0003e2000c101910 */
[----:B------:R-:W-:Y:S01]  /*10aa0*/  ISETP.GE.AND P2, PT, R0, UR4, PT ;  /* 0x0000000400007c0c */ /* 0x000fe2000bf46270 */
[----:B--2---:R-:W-:Y:S01]  /*10ab0*/  IMAD.WIDE R6, R21, 0x4, R2 ;  /* 0x0000000415067825 */ /* 0x004fe200078e0202 */
[----:B------:R-:W-:-:S03]  /*10ac0*/  ULDC UR4, c[0x0][0x22c] ;  /* 0x00008b0000047ab9 */ /* 0x000fc60000000800 */
[----:B------:R-:W-:Y:S02]  /*10ad0*/  VIADD R0, R9, 0x1e ;  /* 0x0000001e09007836 */ /* 0x000fe40000000000 */
[C---:B------:R-:W-:Y:S01]  /*10ae0*/  VIADD R19, R21.reuse, UR26 ;  /* 0x0000001a15137c36 */ /* 0x040fe20008000000 */
[----:B------:R2:W-:Y:S01]  /*10af0*/  @P4 STG.E desc[UR16][R6.64], R89 ;  /* 0x0000005906004986 */ /* 0x0005e2000c101910 */
[----:B---3--:R-:W-:Y:S01]  /*10b00*/  IMAD.WIDE R14, R21, 0x4, R10 ;  /* 0x00000004150e7825 */ /* 0x008fe200078e020a */
[----:B------:R-:W-:Y:S01]  /*10b10*/  ISETP.GE.AND P4, PT, R0, UR4, PT ;  /* 0x0000000400007c0c */ /* 0x000fe2000bf86270 */
[----:B------:R-:W-:Y:S02]  /*10b20*/  ULDC UR4, c[0x0][0x228] ;  /* 0x00008a0000047ab9 */ /* 0x000fe40000000800 */
[----:B-1----:R-:W-:Y:S01]  /*10b30*/  IMAD.WIDE R16, R19, 0x4, R2 ;  /* 0x0000000413107825 */ /* 0x002fe200078e0202 */
[----:B------:R-:W-:Y:S01]  /*10b40*/  ISETP.LT.AND P3, PT, R13, UR4, !P3 ;  /* 0x000000040d007c0c */ /* 0x000fe2000df61270 */
[----:B------:R1:W-:Y:S01]  /*10b50*/  @P1 STG.E desc[UR16][R14.64], R29 ;  /* 0x0000001d0e001986 */ /* 0x0003e2000c101910 */
[----:B------:R-:W-:Y:S01]  /*10b60*/  ULDC UR4, c[0x0][0x228] ;  /* 0x00008a0000047ab9 */ /* 0x000fe20000000800 */
[----:B------:R-:W-:-:S02]  /*10b70*/  VIADD R0, R9, 0x1f ;  /* 0x0000001f09007836 */ /* 0x000fc40000000000 */
[----:B------:R-:W-:Y:S01]  /*10b80*/  @P6 STG.E desc[UR16][R16.64], R37 ;  /* 0x0000002510006986 */ /* 0x000fe2000c101910 */
[----:B------:R-:W-:Y:S01]  /*10b90*/  ISETP.LT.AND P6, PT, R12, UR4, !P5 ;  /* 0x000000040c007c0c */ /* 0x000fe2000efc1270 */
[----:B------:R-:W-:Y:S01]  /*10ba0*/  ULDC UR4, c[0x0][0x22c] ;  /* 0x00008b0000047ab9 */ /* 0x000fe20000000800 */
[C---:B------:R-:W-:Y:S01]  /*10bb0*/  VIADD R21, R19.reuse, UR26 ;  /* 0x0000001a13157c36 */ /* 0x040fe20008000000 */
[----:B------:R-:W-:Y:S01]  /*10bc0*/  ISETP.GE.AND P1, PT, R0, UR4, PT ;  /* 0x0000000400007c0c */ /* 0x000fe2000bf26270 */
[----:B------:R-:W-:Y:S01]  /*10bd0*/  IMAD.WIDE R4, R19, 0x4, R10 ;  /* 0x0000000413047825 */ /* 0x000fe200078e020a */
[----:B------:R-:W-:Y:S01]  /*10be0*/  ISETP.LT.AND P5, PT, R13, UR6, !P5 ;  /* 0x000000060d007c0c */ /* 0x000fe2000efa1270 */
[----:B------:R-:W-:Y:S01]  /*10bf0*/  ULDC UR4, c[0x0][0x22c] ;  /* 0x00008b0000047ab9 */ /* 0x000fe20000000800 */
[----:B------:R-:W-:Y:S01]  /*10c00*/  ULDC UR6, c[0x0][0x228] ;  /* 0x00008a0000067ab9 */ /* 0x000fe20000000800 */
[----:B------:R-:W-:Y:S02]  /*10c10*/  VIADD R0, R9, 0x20 ;  /* 0x0000002009007836 */ /* 0x000fe40000000000 */
[C---:B--2---:R-:W-:Y:S01]  /*10c20*/  IMAD.WIDE R6, R21.reuse, 0x4, R2 ;  /* 0x0000000415067825 */ /* 0x044fe200078e0202 */
        /* <DEDUP_REMOVED lines=17> */
[----:B------:R2:W-:Y:S02]  /*10d40*/  @P6 STG.E desc[UR16][R4.64], R38 ;  /* 0x0000002604006986 */ /* 0x0005e4000c101910 */
        /* <DEDUP_REMOVED lines=10> */
[----:B------:R3:W-:Y:S01]  /*10df0*/  @P5 STG.E desc[UR16][R14.64], R91 ;  /* 0x0000005b0e005986 */ /* 0x0007e2000c101910 */
[----:B------:R-:W-:Y:S01]  /*10e00*/  ISETP.GE.AND P5, PT, R0, UR4, PT ;  /* 0x0000000400007c0c */ /* 0x000fe2000bfa6270 */
[----:B------:R-:W-:Y:S01]  /*10e10*/  ULDC UR4, c[0x0][0x228] ;  /* 0x00008a0000047ab9 */ /* 0x000fe20000000800 */
[----:B------:R-:W-:Y:S01]  /*10e20*/  VIADD R21, R21, UR26 ;  /* 0x0000001a15157c36 */ /* 0x000fe20008000000 */
[----:B------:R-:W-:Y:S01]  /*10e30*/  ISETP.LT.AND P1, PT, R13, UR4, !P1 ;  /* 0x000000040d007c0c */ /* 0x000fe2000cf21270 */
[----:B------:R-:W-:Y:S01]  /*10e40*/  @P4 STG.E desc[UR16][R16.64], R31 ;  /* 0x0000001f10004986 */ /* 0x000fe2000c101910 */
[----:B------:R-:W-:Y:S01]  /*10e50*/  VIADD R0, R9, 0x23 ;  /* 0x0000002309007836 */ /* 0x000fe20000000000 */
[----:B------:R-:W-:Y:S01]  /*10e60*/  ISETP.LT.AND P4, PT, R12, UR6, !P3 ;  /* 0x000000060c007c0c */ /* 0x000fe2000df81270 */
[----:B--2---:R-:W-:Y:S01]  /*10e70*/  IMAD.WIDE R4, R21, 0x4, R2 ;  /* 0x0000000415047825 */ /* 0x004fe200078e0202 */
[----:B------:R-:W-:Y:S01]  /*10e80*/  ULDC UR4, c[0x0][0x22c] ;  /* 0x00008b0000047ab9 */ /* 0x000fe20000000800 */
[----:B------:R-:W-:-:S02]  /*10e90*/  ULDC UR6, c[0x0][0x228] ;  /* 0x00008a0000067ab9 */ /* 0x000fc40000000800 */
[C---:B------:R-:W-:Y:S01]  /*10ea0*/  VIADD R19, R21.reuse, UR26 ;  /* 0x0000001a15137c36 */ /* 0x040fe20008000000 */
[----:B------:R2:W-:Y:S01]  /*10eb0*/  @P2 STG.E desc[UR16][R4.64], R39 ;  /* 0x0000002704002986 */ /* 0x0005e2000c101910 */
[----:B------:R-:W-:Y:S01]  /*10ec0*/  ISETP.GE.AND P2, PT, R0, UR4, PT ;  /* 0x0000000400007c0c */ /* 0x000fe2000bf46270 */
[----:B-1----:R-:W-:Y:S01]  /*10ed0*/  IMAD.WIDE R6, R21, 0x4, R10 ;  /* 0x0000000415067825 */ /* 0x002fe200078e020a */
[----:B------:R-:W-:-:S03]  /*10ee0*/  ULDC UR4, c[0x0][0x228] ;  /* 0x00008a0000047ab9 */ /* 0x000fc60000000800 */
[----:B------:R-:W-:Y:S01]  /*10ef0*/  VIADD R0, R9, 0x24 ;  /* 0x0000002409007836 */ /* 0x000fe20000000000 */
[----:B------:R-:W-:Y:S01]  /*10f00*/  ISETP.LT.AND P3, PT, R13, UR4, !P3 ;  /* 0x000000040d007c0c */ /* 0x000fe2000df61270 */
[C---:B---3--:R-:W-:Y:S01]  /*10f10*/  IMAD.WIDE R14, R19.reuse, 0x4, R2 ;  /* 0x00000004130e7825 */ /* 0x048fe200078e0202 */
[----:B------:R-:W-:Y:S01]  /*10f20*/  ULDC UR4, c[0x0][0x22c] ;  /* 0x00008b0000047ab9 */ /* 0x000fe20000000800 */
[----:B------:R1:W-:Y:S01]  /*10f30*/  @P1 STG.E desc[UR16][R6.64], R35 ;  /* 0x0000002306001986 */ /* 0x0003e2000c101910 */
[----:B------:R-:W-:Y:S01]  /*10f40*/  ISETP.GE.AND P1, PT, R0, UR4, PT ;  /* 0x0000000400007c0c */ /* 0x000fe2000bf26270 */
[----:B------:R-:W-:Y:S02]  /*10f50*/  ULDC UR4, c[0x0][0x228] ;  /* 0x00008a0000047ab9 */ /* 0x000fe40000000800 */
[----:B------:R3:W-:Y:S01]  /*10f60*/  @P4 STG.E desc[UR16][R14.64], R100 ;  /* 0x000000640e004986 */ /* 0x0007e2000c101910 */
[----:B------:R-:W-:Y:S01]  /*10f70*/  ISETP.LT.AND P4, PT, R12, UR4, !P6 ;  /* 0x000000040c007c0c */ /* 0x000fe2000f781270 */
[----:B--2---:R-:W-:Y:S01]  /*10f80*/  IMAD.WIDE R4, R19, 0x4, R10 ;  /* 0x0000000413047825 */ /* 0x004fe200078e020a */
[----:B------:R-:W-:-:S03]  /*10f90*/  ULDC UR4, c[0x0][0x228] ;  /* 0x00008a0000047ab9 */ /* 0x000fc60000000800 */
[----:B------:R-:W-:Y:S01]  /*10fa0*/  VIADD R19, R19, UR26 ;  /* 0x0000001a13137c36 */ /* 0x000fe20008000000 */
[----:B------:R-:W-:Y:S01]  /*10fb0*/  ISETP.LT.AND P6, PT, R13, UR4, !P6 ;  /* 0x000000040d007c0c */ /* 0x000fe2000f7c1270 */
[----:B------:R-:W-:Y:S01]  /*10fc0*/  ULDC UR4, c[0x0][0x228] ;  /* 0x00008a0000047ab9 */ /* 0x000fe20000000800 */
[----:B------:R2:W-:Y:S01]  /*10fd0*/  @P3 STG.E desc[UR16][R4.64], R92 ;  /* 0x0000005c04003986 */ /* 0x0005e2000c101910 */
[----:B-1----:R-:W-:Y:S01]  /*10fe0*/  IMAD.WIDE R6, R19, 0x4, R2 ;  /* 0x0000000413067825 */ /* 0x002fe200078e0202 */
        /* <DEDUP_REMOVED lines=14> */
[----:B--2---:R-:W-:Y:S01]  /*110d0*/  IMAD.WIDE R4, R21, 0x4, R10 ;  /* 0x0000000415047825 */ /* 0x004fe200078e020a */
[----:B------:R-:W-:Y:S01]  /*110e0*/  ISETP.LT.AND P2, PT, R13, UR6, !P2 ;  /* 0x000000060d007c0c */ /* 0x000fe2000d741270 */
[----:B------:R-:W-:-:S02]  /*110f0*/  ULDC UR4, c[0x0][0x22c] ;  /* 0x00008b0000047ab9 */ /* 0x000fc40000000800 */
[----:B------:R-:W-:Y:S02]  /*11100*/  VIADD R0, R9, 0x26 ;  /* 0x0000002609007836 */ /* 0x000fe40000000000 */
[----:B------:R-:W-:Y:S01]  /*11110*/  VIADD R19, R21, UR26 ;  /* 0x0000001a15137c36 */ /* 0x000fe20008000000 */
[----:B------:R2:W-:Y:S01]  /*11120*/  @P5 STG.E desc[UR16][R4.64], R93 ;  /* 0x0000005d04005986 */ /* 0x0005e2000c101910 */
        /* <DEDUP_REMOVED lines=8> */
[C---:B---3--:R-:W-:Y:S01]  /*111b0*/  IMAD.WIDE R14, R19.reuse, 0x4, R10 ;  /* 0x00000004130e7825 */ /* 0x048fe200078e020a */
[----:B------:R1:W-:Y:S01]  /*111c0*/  @P3 STG.E desc[UR16][R6.64], R41 ;  /* 0x0000002906003986 */ /* 0x0003e2000c101910 */
[----:B------:R-:W-:Y:S01]  /*111d0*/  ULDC UR6, c[0x0][0x228] ;  /* 0x00008a0000067ab9 */ /* 0x000fe20000000800 */
[----:B------:R-:W-:Y:S01]  /*111e0*/  ISETP.GE.AND P3, PT, R0, UR4, PT ;  /* 0x0000000400007c0c */ /* 0x000fe2000bf66270 */
[----:B------:R-:W-:Y:S01]  /*111f0*/  VIADD R21, R19, UR26 ;  /* 0x0000001a13157c36 */ /* 0x000fe20008000000 */
[----:B------:R-:W-:Y:S01]  /*11200*/  ULDC UR4, c[0x0][0x228] ;  /* 0x00008a0000047ab9 */ /* 0x000fe20000000800 */
[----:B------:R3:W-:Y:S01]  /*11210*/  @P2 STG.E desc[UR16][R14.64], R97 ;  /* 0x000000610e002986 */ /* 0x0007e2000c101910 */
[----:B------:R-:W-:Y:S01]  /*11220*/  ISETP.LT.AND P2, PT, R12, UR4, !P4 ;  /* 0x000000040c007c0c */ /* 0x000fe2000e741270 */
[----:B----4-:R-:W-:Y:S01]  /*11230*/  IMAD.WIDE R16, R21, 0x4, R2 ;  /* 0x0000000415107825 */ /* 0x010fe200078e0202 */
[----:B------:R-:W-:Y:S01]  /*11240*/  ISETP.LT.AND P4, PT, R13, UR6, !P4 ;  /* 0x000000060d007c0c */ /* 0x000fe2000e781270 */
[----:B------:R-:W-:Y:S01]  /*11250*/  ULDC UR4, c[0x0][0x22c] ;  /* 0x00008b0000047ab9 */ /* 0x000fe20000000800 */
[----:B------:R-:W-:Y:S01]  /*11260*/  ULDC UR6, c[0x0][0x228] ;  /* 0x00008a0000067ab9 */ /* 0x000fe20000000800 */
[----:B--2---:R-:W-:Y:S01]  /*11270*/  IMAD.WIDE R4, R21, 0x4, R10 ;  /* 0x0000000415047825 */ /* 0x004fe200078e020a */
[----:B------:R2:W-:Y:S03]  /*11280*/  @P6 STG.E desc[UR16][R16.64], R102 ;  /* 0x0000006610006986 */ /* 0x0005e6000c101910 */
[----:B------:R-:W-:-:S02]  /*11290*/  VIADD R0, R9, 0x28 ;  /* 0x0000002809007836 */ /* 0x000fc40000000000 */
[----:B------:R-:W-:Y:S01]  /*112a0*/  VIADD R21, R21, UR26 ;  /* 0x0000001a15157c36 */ /* 0x000fe20008000000 */
[----:B------:R-:W-:Y:S01]  /*112b0*/  ISETP.LT.AND P6, PT, R12, UR8, !P5 ;  /* 0x000000080c007c0c */ /* 0x000fe2000efc1270 */
[----:B------:R4:W-:Y:S01]  /*112c0*/  @P1 STG.E desc[UR16][R4.64], R94 ;  /* 0x0000005e04001986 */ /* 0x0009e2000c101910 */
[----:B------:R-:W-:Y:S01]  /*112d0*/  ISETP.GE.AND P1, PT, R0, UR4, PT ;  /* 0x0000000400007c0c */ /* 0x000fe2000bf26270 */
[----:B-1----:R-:W-:Y:S01]  /*112e0*/  IMAD.WIDE R6, R21, 0x4, R2 ;  /* 0x0000000415067825 */ /* 0x002fe200078e0202 */
[----:B------:R-:W-:Y:S01]  /*112f0*/  ULDC UR4, c[0x0][0x22c] ;  /* 0x00008b0000047ab9 */ /* 0x000fe20000000800 */
[----:B------:R-:W-:Y:S02]  /*11300*/  ULDC UR8, c[0x0][0x228] ;  /* 0x00008a0000087ab9 */ /* 0x000fe40000000800 */
[----:B------:R-:W-:Y:S02]  /*11310*/  VIADD R0, R9, 0x29 ;  /* 0x0000002909007836 */ /* 0x000fe40000000000 */
[C---:B------:R-:W-:Y:S01]  /*11320*/  VIADD R19, R21.reuse, UR26 ;  /* 0x0000001a15137c36 */ /* 0x040fe20008000000 */
[----:B------:R1:W-:Y:S01]  /*11330*/  @P2 STG.E desc[UR16][R6.64], R42 ;  /* 0x0000002a06002986 */ /* 0x0003e2000c101910 */
[----:B---3--:R-:W-:Y:S01]  /*11340*/  IMAD.WIDE R14, R21, 0x4, R10 ;  /* 0x00000004150e7825 */ /* 0x008fe200078e020a */
[----:B------:R-:W-:Y:S01]  /*11350*/  ISETP.GE.AND P2, PT, R0, UR4, PT ;  /* 0x0000000400007c0c */ /* 0x000fe2000bf46270 */
[----:B------:R-:W-:-:S02]  /*11360*/  ULDC UR4, c[0x0][0x228] ;  /* 0x00008a0000047ab9 */ /* 0x000fc40000000800 */
[----:B--2---:R-:W-:Y:S01]  /*11370*/  IMAD.WIDE R16, R19, 0x4, R2 ;  /* 0x0000000413107825 */ /* 0x004fe200078e0202 */
[----:B------:R-:W-:Y:S01]  /*11380*/  ISETP.LT.AND P5, PT, R13, UR4, !P5 ;  /* 0x000000040d007c0c */ /* 0x000fe2000efa1270 */
[----:B------:R2:W-:Y:S01]  /*11390*/  @P4 STG.E desc[UR16][R14.64], R98 ;  /* 0x000000620e004986 */ /* 0x0005e2000c101910 */
[----:B------:R-:W-:Y:S01]  /*113a0*/  ULDC UR4, c[0x0][0x228] ;  /* 0x00008a0000047ab9 */ /* 0x000fe20000000800 */
[----:B------:R-:W-:Y:S02]  /*113b0*/  VIADD R0, R9, 0x2a ;  /* 0x0000002a09007836 */ /* 0x000fe40000000000 */
[----:B------:R-:W-:Y:S01]  /*113c0*/  @P6 STG.E desc[UR16][R16.64], R103 ;  /* 0x0000006710006986 */ /* 0x000fe2000c101910 */
[----:B------:R-:W-:Y:S01]  /*113d0*/  ISETP.LT.AND P6, PT, R12, UR4, !P3 ;  /* 0x000000040c007c0c */ /* 0x000fe2000dfc1270 */
[----:B------:R-:W-:Y:S01]  /*113e0*/  ULDC UR4, c[0x0][0x22c] ;  /* 0x00008b0000047ab9 */ /* 0x000fe20000000800 */
[C---:B------:R-:W-:Y:S01]  /*113f0*/  VIADD R21, R19.reuse, UR26 ;  /* 0x0000001a13157c36 */ /* 0x040fe20008000000 */
[----:B------:R-:W-:Y:S01]  /*11400*/  ISETP.GE.AND P4, PT, R0, UR4, PT ;  /* 0x0000000400007c0c */ /* 0x000fe2000bf86270 */
[----:B----4-:R-:W-:Y:S01]  /*11410*/  IMAD.WIDE R4, R19, 0x4, R10 ;  /* 0x0000000413047825 */ /* 0x010fe200078e020a */
[----:B------:R-:W-:Y:S01]  /*11420*/  ISETP.LT.AND P3, PT, R13, UR6, !P3 ;  /* 0x000000060d007c0c */ /* 0x000fe2000df61270 */
[----:B------:R-:W-:Y:S01]  /*11430*/  ULDC UR4, c[0x0][0x22c] ;  /* 0x00008b0000047ab9 */ /* 0x000fe20000000800 */
[----:B------:R-:W-:Y:S01]  /*11440*/  ULDC UR6, c[0x0][0x228] ;  /* 0x00008a0000067ab9 */ /* 0x000fe20000000800 */
[----:B------:R-:W-:-:S02]  /*11450*/  VIADD R0, R9, 0x2b ;  /* 0x0000002b09007836 */ /* 0x000fc40000000000 */
[C---:B-1----:R-:W-:Y:S01]  /*11460*/  IMAD.WIDE R6, R21.reuse, 0x4, R2 ;  /* 0x0000000415067825 */ /* 0x042fe200078e0202 */
[----:B------:R1:W-:Y:S02]  /*11470*/  @P5 STG.E desc[UR16][R4.64], R95 ;  /* 0x0000005f04005986 */ /* 0x0003e4000c101910 */
[----:B------:R-:W-:Y:S01]  /*11480*/  ISETP.GE.AND P5, PT, R0, UR4, PT ;  /* 0x0000000400007c0c */ /* 0x000fe2000bfa6270 */
[----:B------:R-:W-:Y:S01]  /*11490*/  ULDC UR4, c[0x0][0x228] ;  /* 0x00008a0000047ab9 */ /* 0x000fe20000000800 */
[----:B------:R3:W-:Y:S01]  /*114a0*/  @P6 STG.E desc[UR16][R6.64], R43 ;  /* 0x0000002b06006986 */ /* 0x0007e2000c101910 */
[----:B--2---:R-:W-:Y:S01]  /*114b0*/  IMAD.WIDE R14, R21, 0x4, R10 ;  /* 0x00000004150e7825 */ /* 0x004fe200078e020a */
        /* <DEDUP_REMOVED lines=8> */
[----:B-1----:R-:W-:Y:S01]  /*11540*/  IMAD.WIDE R4, R21, 0x4, R2 ;  /* 0x0000000415047825 */ /* 0x002fe200078e0202 */
        /* <DEDUP_REMOVED lines=9> */
[C---:B--2---:R-:W-:Y:S01]  /*115e0*/  IMAD.WIDE R14, R21.reuse, 0x4, R2 ;  /* 0x00000004150e7825 */ /* 0x044fe200078e0202 */
        /* <DEDUP_REMOVED lines=18> */
[----:B--2---:R-:W-:Y:S01]  /*11710*/  IMAD.WIDE R6, R21, 0x4, R10 ;  /* 0x0000000415067825 */ /* 0x004fe200078e020a */
        /* <DEDUP_REMOVED lines=15> */
[----:B------:R-:W-:Y:S02]  /*11810*/  VIADD R0, R9, 0x30 ;  /* 0x0000003009007836 */ /* 0x000fe40000000000 */
[C---:B--2---:R-:W-:Y:S01]  /*11820*/  IMAD.WIDE R6, R19.reuse, 0x4, R2 ;  /* 0x0000000413067825 */ /* 0x044fe200078e0202 */
[----:B------:R1:W-:Y:S01]  /*11830*/  @P5 STG.E desc[UR16][R4.64], R109 ;  /* 0x0000006d04005986 */ /* 0x0003e2000c101910 */
[----:B------:R-:W-:Y:S01]  /*11840*/  ISETP.LT.AND P5, PT, R12, UR4, !P3 ;  /* 0x000000040c007c0c */ /* 0x000fe2000dfa1270 */
[----:B------:R-:W-:Y:S02]  /*11850*/  ULDC UR4, c[0x0][0x22c] ;  /* 0x00008b0000047ab9 */ /* 0x000fe40000000800 */
[----:B------:R2:W-:Y:S01]  /*11860*/  @P2 STG.E desc[UR16][R6.64], R158 ;  /* 0x0000009e06002986 */ /* 0x0005e2000c101910 */
[----:B------:R-:W-:Y:S01]  /*11870*/  ISETP.GE.AND P2, PT, R0, UR4, PT ;  /* 0x0000000400007c0c */ /* 0x000fe2000bf46270 */
[----:B------:R-:W-:Y:S01]  /*11880*/  ULDC UR4, c[0x0][0x228] ;  /* 0x00008a0000047ab9 */ /* 0x000fe20000000800 */
[----:B---3--:R-:W-:Y:S01]  /*11890*/  IMAD.WIDE R14, R19, 0x4, R10 ;  /* 0x00000004130e7825 */ /* 0x008fe200078e020a */
[----:B------:R-:W-:Y:S01]  /*118a0*/  ISETP.LT.AND P3, PT, R13, UR4, !P3 ;  /* 0x000000040d007c0c */ /* 0x000fe2000df61270 */
[----:B------:R-:W-:-:S02]  /*118b0*/  ULDC UR4, c[0x0][0x228] ;  /* 0x00008a0000047ab9 */ /* 0x000fc40000000800 */
[----:B------:R-:W-:Y:S01]  /*118c0*/  VIADD R21, R19, UR26 ;  /* 0x0000001a13157c36 */ /* 0x000fe20008000000 */
[----:B------:R3:W-:Y:S01]  /*118d0*/  @P6 STG.E desc[UR16][R14.64], R106 ;  /* 0x0000006a0e006986 */ /* 0x0007e2000c101910 */
[----:B------:R-:W-:Y:S01]  /*118e0*/  ISETP.LT.AND P6, PT, R12, UR4, !P1 ;  /* 0x000000040c007c0c */ /* 0x000fe2000cfc1270 */
[----:B------:R-:W-:Y:S02]  /*118f0*/  VIADD R0, R9, 0x31 ;  /* 0x0000003109007836 */ /* 0x000fe40000000000 */
[----:B------:R-:W-:Y:S01]  /*11900*/  IMAD.WIDE R16, R21, 0x4, R2 ;  /* 0x0000000415107825 */ /* 0x000fe200078e0202 */
[----:B------:R-:W-:Y:S01]  /*11910*/  ISETP.LT.AND P1, PT, R13, UR6, !P1 ;  /* 0x000000060d007c0c */ /* 0x000fe2000cf21270 */
[----:B------:R-:W-:Y:S01]  /*11920*/  ULDC UR4, c[0x0][0x22c] ;  /* 0x00008b0000047ab9 */ /* 0x000fe20000000800 */
[----:B------:R-:W-:Y:S01]  /*11930*/  ULDC UR6, c[0x0][0x228] ;  /* 0x00008a0000067ab9 */ /* 0x000fe20000000800 */
[C---:B-1----:R-:W-:Y:S01]  /*11940*/  IMAD.WIDE R4, R21.reuse, 0x4, R10 ;  /* 0x0000000415047825 */ /* 0x042fe200078e020a */
[----:B------:R1:W-:Y:S03]  /*11950*/  @P5 STG.E desc[UR16][R16.64], R46 ;  /* 0x0000002e10005986 */ /* 0x0003e6000c101910 */
[----:B------:R-:W-:Y:S01]  /*11960*/  VIADD R19, R21, UR26 ;  /* 0x0000001a15137c36 */ /* 0x000fe20008000000 */
[----:B------:R4:W-:Y:S01]  /*11970*/  @P3 STG.E desc[UR16][R4.64], R110 ;  /* 0x0000006e04003986 */ /* 0x0009e2000c101910 */
[----:B------:R-:W-:Y:S01]  /*11980*/  ISETP.GE.AND P3, PT, R0, UR4, PT ;  /* 0x0000000400007c0c */ /* 0x000fe2000bf66270 */
[----:B------:R-:W-:Y:S01]  /*11990*/  VIADD R0, R9, 0x32 ;  /* 0x0000003209007836 */ /* 0x000fe20000000000 */
[----:B------:R-:W-:Y:S01]  /*119a0*/  ISETP.LT.AND P5, PT, R12, UR8, !P4 ;  /* 0x000000080c007c0c */ /* 0x000fe2000e7a1270 */
[----:B--2---:R-:W-:Y:S01]  /*119b0*/  IMAD.WIDE R6, R19, 0x4, R2 ;  /* 0x0000000413067825 */ /* 0x004fe200078e0202 */
[----:B------:R-:W-:Y:S01]  /*119c0*/  ISETP.LT.AND P4, PT, R13, UR6, !P4 ;  /* 0x000000060d007c0c */ /* 0x000fe2000e781270 */
[----:B------:R-:W-:Y:S01]  /*119d0*/  ULDC UR4, c[0x0][0x22c] ;  /* 0x00008b0000047ab9 */ /* 0x000fe20000000800 */
[----:B------:R-:W-:Y:S01]  /*119e0*/  ULDC UR6, c[0x0][0x228] ;  /* 0x00008a0000067ab9 */ /* 0x000fe20000000800 */
[C---:B---3--:R-:W-:Y:S01]  /*119f0*/  IMAD.WIDE R14, R19.reuse, 0x4, R10 ;  /* 0x00000004130e7825 */ /* 0x048fe200078e020a */
[----:B------:R2:W-:Y:S01]  /*11a00*/  @P6 STG.E desc[UR16][R6.64], R159 ;  /* 0x0000009f06006986 */ /* 0x0005e2000c101910 */
[----:B------:R-:W-:Y:S01]  /*11a10*/  ISETP.GE.AND P6, PT, R0, UR4, PT ;  /* 0x0000000400007c0c */ /* 0x000fe2000bfc6270 */
[----:B------:R-:W-:Y:S01]  /*11a20*/  ULDC UR4, c[0x0][0x228] ;  /* 0x00008a0000047ab9 */ /* 0x000fe20000000800 */
[----:B------:R-:W-:Y:S01]  /*11a30*/  VIADD R21, R19, UR26 ;  /* 0x0000001a13157c36 */ /* 0x000fe20008000000 */
[----:B------:R3:W-:Y:S01]  /*11a40*/  @P1 STG.E desc[UR16][R14.64], R107 ;  /* 0x0000006b0e001986 */ /* 0x0007e2000c101910 */
[C---:B------:R-:W-:Y:S01]  /*11a50*/  ISETP.LT.AND P1, PT, R12.reuse, UR4, !P2 ;  /* 0x000000040c007c0c */ /* 0x040fe2000d721270 */
[----:B------:R-:W-:Y:S01]  /*11a60*/  VIADD R0, R9, 0x33 ;  /* 0x0000003309007836 */ /* 0x000fe20000000000 */
[----:B------:R-:W-:Y:S01]  /*11a70*/  ULDC UR8, c[0x0][0x228] ;  /* 0x00008a0000087ab9 */ /* 0x000fe20000000800 */
[----:B-1----:R-:W-:Y:S01]  /*11a80*/  IMAD.WIDE R16, R21, 0x4, R2 ;  /* 0x0000000415107825 */ /* 0x002fe200078e0202 */
[----:B------:R-:W-:Y:S01]  /*11a90*/  ISETP.LT.AND P2, PT, R13, UR6, !P2 ;  /* 0x000000060d007c0c */ /* 0x000fe2000d741270 */
[----:B------:R-:W-:Y:S01]  /*11aa0*/  ULDC UR4, c[0x0][0x22c] ;  /* 0x00008b0000047ab9 */ /* 0x000fe20000000800 */
[----:B------:R-:W-:Y:S01]  /*11ab0*/  ULDC UR6, c[0x0][0x228] ;  /* 0x00008a0000067ab9 */ /* 0x000fe20000000800 */
[C---:B----4-:R-:W-:Y:S01]  /*11ac0*/  IMAD.WIDE R4, R21.reuse, 0x4, R10 ;  /* 0x0000000415047825 */ /* 0x050fe200078e020a */
[----:B------:R1:W-:Y:S01]  /*11ad0*/  @P5 STG.E desc[UR16][R16.64], R47 ;  /* 0x0000002f10005986 */ /* 0x0003e2000c101910 */
[----:B------:R-:W-:Y:S01]  /*11ae0*/  ISETP.LT.AND P5, PT, R12, UR8, !P3 ;  /* 0x000000080c007c0c */ /* 0x000fe2000dfa1270 */
[----:B------:R-:W-:Y:S01]  /*11af0*/  ULDC UR8, c[0x0][0x228] ;  /* 0x00008a0000087ab9 */ /* 0x000fe20000000800 */
[----:B------:R-:W-:Y:S01]  /*11b00*/  VIADD R21, R21, UR26 ;  /* 0x0000001a15157c36 */ /* 0x000fe20008000000 */
[----:B------:R4:W-:Y:S01]  /*11b10*/  @P4 STG.E desc[UR16][R4.64], R111 ;  /* 0x0000006f04004986 */ /* 0x0009e2000c101910 */
[----:B------:R-:W-:Y:S01]  /*11b20*/  ISETP.GE.AND P4, PT, R0, UR4, PT ;  /* 0x0000000400007c0c */ /* 0x000fe2000bf86270 */
[----:B------:R-:W-:Y:S01]  /*11b30*/  VIADD R0, R9, 0x34 ;  /* 0x0000003409007836 */ /* 0x000fe20000000000 */
[----:B------:R-:W-:Y:S01]  /*11b40*/  ULDC UR4, c[0x0][0x22c] ;  /* 0x00008b0000047ab9 */ /* 0x000fe20000000800 */
[----:B--2---:R-:W-:-:S04]  /*11b50*/  IMAD.WIDE R6, R21, 0x4, R2 ;  /* 0x0000000415067825 */ /* 0x004fc800078e0202 */
        /* <DEDUP_REMOVED lines=94> */
[C---:B------:R-:W-:Y:S01]  /*12140*/  ISETP.LT.AND P3, PT, R12.reuse, UR4, !P4 ;  /* 0x000000040c007c0c */ /* 0x040fe2000e761270 */
[----:B--2---:R-:W-:Y:S01]  /*12150*/  IMAD.WIDE R4, R21, 0x4, R10 ;  /* 0x0000000415047825 */ /* 0x004fe200078e020a */
[----:B------:R-:W-:Y:S01]  /*12160*/  ISETP.LT.AND P4, PT, R13, UR6, !P4 ;  /* 0x000000060d007c0c */ /* 0x000fe2000e781270 */
[----:B------:R-:W-:Y:S01]  /*12170*/  ULDC UR4, c[0x0][0x22c] ;  /* 0x00008b0000047ab9 */ /* 0x000fe20000000800 */
[----:B------:R-:W-:Y:S01]  /*12180*/  ISETP.LT.AND P5, PT, R12, UR8, !P2 ;  /* 0x000000080c007c0c */ /* 0x000fe2000d7a1270 */
[----:B------:R-:W-:-:S02]  /*12190*/  VIADD R0, R9, 0x3c ;  /* 0x0000003c09007836 */ /* 0x000fc40000000000 */
[----:B------:R-:W-:Y:S01]  /*121a0*/  VIADD R19, R21, UR26 ;  /* 0x0000001a15137c36 */ /* 0x000fe20008000000 */
[----:B------:R2:W-:Y:S01]  /*121b0*/  @P6 STG.E desc[UR16][R4.64], R160 ;  /* 0x000000a004006986 */ /* 0x0005e2000c101910 */
[----:B------:R-:W-:Y:S01]  /*121c0*/  ULDC UR6, c[0x0][0x228] ;  /* 0x00008a0000067ab9 */ /* 0x000fe20000000800 */
[----:B------:R-:W-:Y:S01]  /*121d0*/  ISETP.GE.AND P6, PT, R0, UR4, PT ;  /* 0x0000000400007c0c */ /* 0x000fe2000bfc6270 */
[C---:B------:R-:W-:Y:S01]  /*121e0*/  VIADD R21, R19.reuse, UR26 ;  /* 0x0000001a13157c36 */ /* 0x040fe20008000000 */
[----:B------:R-:W-:Y:S01]  /*121f0*/  ULDC UR8, c[0x0][0x228] ;  /* 0x00008a0000087ab9 */ /* 0x000fe20000000800 */
[----:B-1----:R-:W-:Y:S01]  /*12200*/  IMAD.WIDE R6, R19, 0x4, R2 ;  /* 0x0000000413067825 */ /* 0x002fe200078e0202 */
[----:B------:R-:W-:Y:S01]  /*12210*/  ISETP.LT.AND P2, PT, R13, UR6, !P2 ;  /* 0x000000060d007c0c */ /* 0x000fe2000d741270 */
[----:B------:R-:W-:Y:S01]  /*12220*/  ULDC UR4, c[0x0][0x22c] ;  /* 0x00008b0000047ab9 */ /* 0x000fe20000000800 */
[----:B------:R-:W-:Y:S01]  /*12230*/  ULDC UR6, c[0x0][0x228] ;  /* 0x00008a0000067ab9 */ /* 0x000fe20000000800 */
[----:B------:R-:W-:-:S02]  /*12240*/  VIADD R0, R9, 0x3d ;  /* 0x0000003d09007836 */ /* 0x000fc40000000000 */
[----:B---3--:R-:W-:Y:S01]  /*12250*/  IMAD.WIDE R14, R19, 0x4, R10 ;  /* 0x00000004130e7825 */ /* 0x008fe200078e020a */
[----:B------:R1:W-:Y:S03]  /*12260*/  @P3 STG.E desc[UR16][R6.64], R52 ;  /* 0x0000003406003986 */ /* 0x0003e6000c101910 */
[----:B----4-:R-:W-:Y:S01]  /*12270*/  IMAD.WIDE R16, R21, 0x4, R2 ;  /* 0x0000000415107825 */ /* 0x010fe200078e0202 */
[----:B------:R-:W-:Y:S01]  /*12280*/  ISETP.GE.AND P3, PT, R0, UR4, PT ;  /* 0x0000000400007c0c */ /* 0x000fe2000bf66270 */
[----:B------:R3:W-:Y:S01]  /*12290*/  @P4 STG.E desc[UR16][R14.64], R116 ;  /* 0x000000740e004986 */ /* 0x0007e2000c101910 */
[----:B------:R-:W-:-:S03]  /*122a0*/  ULDC UR4, c[0x0][0x228] ;  /* 0x00008a0000047ab9 */ /* 0x000fc60000000800 */
[----:B------:R4:W-:Y:S01]  /*122b0*/  @P5 STG.E desc[UR16][R16.64], R173 ;  /* 0x000000ad10005986 */ /* 0x0009e2000c101910 */
[C---:B------:R-:W-:Y:S01]  /*122c0*/  ISETP.LT.AND P5, PT, R12.reuse, UR4, !P1 ;  /* 0x000000040c007c0c */ /* 0x040fe2000cfa1270 */
[----:B--2---:R-:W-:Y:S01]  /*122d0*/  IMAD.WIDE R4, R21, 0x4, R10 ;  /* 0x0000000415047825 */ /* 0x004fe200078e020a */
[----:B------:R-:W-:Y:S01]  /*122e0*/  ISETP.LT.AND P1, PT, R13, UR6, !P1 ;  /* 0x000000060d007c0c */ /* 0x000fe2000cf21270 */
[----:B------:R-:W-:Y:S02]  /*122f0*/  ULDC UR4, c[0x0][0x22c] ;  /* 0x00008b0000047ab9 */ /* 0x000fe40000000800 */
[----:B------:R-:W-:Y:S02]  /*12300*/  VIADD R0, R9, 0x3e ;  /* 0x0000003e09007836 */ /* 0x000fe40000000000 */
[----:B------:R-:W-:Y:S01]  /*12310*/  VIADD R21, R21, UR26 ;  /* 0x0000001a15157c36 */ /* 0x000fe20008000000 */
[----:B------:R-:W-:Y:S01]  /*12320*/  ISETP.LT.AND P4, PT, R12, UR8, !P6 ;  /* 0x000000080c007c0c */ /* 0x000fe2000f781270 */
[----:B------:R2:W-:Y:S01]  /*12330*/  @P2 STG.E desc[UR16][R4.64], R161 ;  /* 0x000000a104002986 */ /* 0x0005e2000c101910 */
[----:B------:R-:W-:Y:S01]  /*12340*/  ISETP.GE.AND P2, PT, R0, UR4, PT ;  /* 0x0000000400007c0c */ /* 0x000fe2000bf46270 */
[----:B-1----:R-:W-:Y:S01]  /*12350*/  IMAD.WIDE R6, R21, 0x4, R2 ;  /* 0x0000000415067825 */ /* 0x002fe200078e0202 */
[----:B------:R-:W-:Y:S01]  /*12360*/  ULDC UR4, c[0x0][0x22c] ;  /* 0x00008b0000047ab9 */ /* 0x000fe20000000800 */
[----:B------:R-:W-:Y:S01]  /*12370*/  ULDC UR6, c[0x0][0x228] ;  /* 0x00008a0000067ab9 */ /* 0x000fe20000000800 */
[----:B------:R-:W-:Y:S01]  /*12380*/  ULDC UR8, c[0x0][0x228] ;  /* 0x00008a0000087ab9 */ /* 0x000fe20000000800 */
[----:B------:R-:W-:-:S02]  /*12390*/  VIADD R0, R9, 0x3f ;  /* 0x0000003f09007836 */ /* 0x000fc40000000000 */
[C---:B------:R-:W-:Y:S01]  /*123a0*/  VIADD R19, R21.reuse, UR26 ;  /* 0x0000001a15137c36 */ /* 0x040fe20008000000 */
[----:B------:R1:W-:Y:S01]  /*123b0*/  @P5 STG.E desc[UR16][R6.64], R53 ;  /* 0x0000003506005986 */ /* 0x0003e2000c101910 */
[----:B---3--:R-:W-:Y:S01]  /*123c0*/  IMAD.WIDE R14, R21, 0x4, R10 ;  /* 0x00000004150e7825 */ /* 0x008fe200078e020a */
[----:B------:R-:W-:Y:S01]  /*123d0*/  ISETP.GE.AND P5, PT, R0, UR4, PT ;  /* 0x0000000400007c0c */ /* 0x000fe2000bfa6270 */
[----:B------:R-:W-:Y:S02]  /*123e0*/  ULDC UR4, c[0x0][0x228] ;  /* 0x00008a0000047ab9 */ /* 0x000fe40000000800 */
[----:B----4-:R-:W-:Y:S01]  /*123f0*/  IMAD.WIDE R16, R19, 0x4, R2 ;  /* 0x0000000413107825 */ /* 0x010fe200078e0202 */
        /* <DEDUP_REMOVED lines=9> */
[----:B--2---:R-:W-:Y:S01]  /*12490*/  IMAD.WIDE R4, R19, 0x4, R10 ;  /* 0x0000000413047825 */ /* 0x004fe200078e020a */
[----:B------:R-:W-:Y:S01]  /*124a0*/  ISETP.LT.AND P3, PT, R13, UR6, !P3 ;  /* 0x000000060d007c0c */ /* 0x000fe2000df61270 */
[----:B------:R-:W-:Y:S01]  /*124b0*/  ULDC UR4, c[0x0][0x22c] ;  /* 0x00008b0000047ab9 */ /* 0x000fe20000000800 */
[----:B------:R-:W-:Y:S01]  /*124c0*/  ULDC UR6, c[0x0][0x228] ;  /* 0x00008a0000067ab9 */ /* 0x000fe20000000800 */
[----:B------:R-:W-:Y:S02]  /*124d0*/  VIADD R0, R9, 0x41 ;  /* 0x0000004109007836 */ /* 0x000fe40000000000 */
[C---:B-1----:R-:W-:Y:S01]  /*124e0*/  IMAD.WIDE R6, R21.reuse, 0x4, R2 ;  /* 0x0000000415067825 */ /* 0x042fe200078e0202 */
[----:B------:R1:W-:Y:S02]  /*124f0*/  @P6 STG.E desc[UR16][R4.64], R162 ;  /* 0x000000a204006986 */ /* 0x0003e4000c101910 */
[----:B------:R-:W-:Y:S01]  /*12500*/  ISETP.GE.AND P6, PT, R0, UR4, PT ;  /* 0x0000000400007c0c */ /* 0x000fe2000bfc6270 */
[----:B------:R-:W-:Y:S01]  /*12510*/  ULDC UR4, c[0x0][0x228] ;  /* 0x00008a0000047ab9 */ /* 0x000fe20000000800 */
[----:B------:R2:W-:Y:S01]  /*12520*/  @P4 STG.E desc[UR16][R6.64], R54 ;  /* 0x0000003606004986 */ /* 0x0005e2000c101910 */
[----:B---3--:R-:W-:Y:S01]  /*12530*/  IMAD.WIDE R14, R21, 0x4, R10 ;  /* 0x00000004150e7825 */ /* 0x008fe200078e020a */
        /* <DEDUP_REMOVED lines=10> */
[----:B--2---:R-:W-:Y:S01]  /*125e0*/  IMAD.WIDE R6, R21, 0x4, R10 ;  /* 0x0000000415067825 */ /* 0x004fe200078e020a */
[----:B------:R-:W-:Y:S01]  /*125f0*/  ISETP.LT.AND P5, PT, R13, UR6, !P5 ;  /* 0x000000060d007c0c */ /* 0x000fe2000efa1270 */
[----:B------:R1:W-:Y:S02]  /*12600*/  @P4 STG.E desc[UR16][R4.64], R175 ;  /* 0x000000af04004986 */ /* 0x0003e4000c101910 */
[----:B------:R-:W-:Y:S01]  /*12610*/  VIADD R21, R21, UR26 ;  /* 0x0000001a15157c36 */ /* 0x000fe20008000000 */
[----:B------:R-:W-:Y:S01]  /*12620*/  ISETP.GE.AND P4, PT, R0, UR4, PT ;  /* 0x0000000400007c0c */ /* 0x000fe2000bf86270 */
[----:B------:R-:W-:Y:S01]  /*12630*/  ULDC UR4, c[0x0][0x228] ;  /* 0x00008a0000047ab9 */ /* 0x000fe20000000800 */
[----:B------:R-:W-:Y:S01]  /*12640*/  VIADD R0, R9, 0x43 ;  /* 0x0000004309007836 */ /* 0x000fe20000000000 */
[----:B------:R-:W-:Y:S01]  /*12650*/  ULDC UR6, c[0x0][0x228] ;  /* 0x00008a0000067ab9 */ /* 0x000fe20000000800 */
[C---:B---3--:R-:W-:Y:S01]  /*12660*/  IMAD.WIDE R14, R21.reuse, 0x4, R2 ;  /* 0x00000004150e7825 */ /* 0x048fe200078e0202 */
        /* <DEDUP_REMOVED lines=70> */
[----:B------:R-:W-:Y:S01]  /*12ad0*/  ISETP.LT.AND P2, PT, R12, UR4, !P5 ;  /* 0x000000040c007c0c */ /* 0x000fe2000ef41270 */
[----:B------:R-:W-:Y:S01]  /*12ae0*/  VIADD R0, R9, 0x49 ;  /* 0x0000004909007836 */ /* 0x000fe20000000000 */
[----:B------:R-:W-:Y:S01]  /*12af0*/  ULDC UR4, c[0x0][0x22c] ;  /* 0x00008b0000047ab9 */ /* 0x000fe20000000800 */
[----:B-1----:R-:W-:Y:S01]  /*12b00*/  IMAD.WIDE R16, R21, 0x4, R2 ;  /* 0x0000000415107825 */ /* 0x002fe200078e0202 */
[----:B------:R-:W-:-:S03]  /*12b10*/  ULDC UR8, c[0x0][0x228] ;  /* 0x00008a0000087ab9 */ /* 0x000fc60000000800 */
[----:B----4-:R-:W-:Y:S01]  /*12b20*/  IMAD.WIDE R4, R21, 0x4, R10 ;  /* 0x0000000415047825 */ /* 0x010fe200078e020a */
[----:B------:R1:W-:Y:S01]  /*12b30*/  @P6 STG.E desc[UR16][R16.64], R58 ;  /* 0x0000003a10006986 */ /* 0x0003e2000c101910 */
[----:B------:R-:W-:Y:S01]  /*12b40*/  ISETP.LT.AND P5, PT, R13, UR6, !P5 ;  /* 0x000000060d007c0c */ /* 0x000fe2000efa1270 */
[----:B------:R-:W-:Y:S01]  /*12b50*/  ULDC UR6, c[0x0][0x228] ;  /* 0x00008a0000067ab9 */ /* 0x000fe20000000800 */
[----:B------:R-:W-:Y:S01]  /*12b60*/  VIADD R21, R21, UR26 ;  /* 0x0000001a15157c36 */ /* 0x000fe20008000000 */
[----:B------:R4:W-:Y:S01]  /*12b70*/  @P1 STG.E desc[UR16][R4.64], R122 ;  /* 0x0000007a04001986 */ /* 0x0009e2000c101910 */
[----:B------:R-:W-:Y:S01]  /*12b80*/  ISETP.GE.AND P1, PT, R0, UR4, PT ;  /* 0x0000000400007c0c */ /* 0x000fe2000bf26270 */
[----:B------:R-:W-:Y:S01]  /*12b90*/  VIADD R0, R9, 0x4a ;  /* 0x0000004a09007836 */ /* 0x000fe20000000000 */
[----:B------:R-:W-:Y:S01]  /*12ba0*/  ISETP.LT.AND P6, PT, R12, UR8, !P3 ;  /* 0x000000080c007c0c */ /* 0x000fe2000dfc1270 */
[----:B--2---:R-:W-:Y:S01]  /*12bb0*/  IMAD.WIDE R6, R21, 0x4, R2 ;  /* 0x0000000415067825 */ /* 0x004fe200078e0202 */
[----:B------:R-:W-:Y:S01]  /*12bc0*/  ULDC UR4, c[0x0][0x22c] ;  /* 0x00008b0000047ab9 */ /* 0x000fe20000000800 */
[----:B------:R-:W-:-:S02]  /*12bd0*/  ULDC UR8, c[0x0][0x228] ;  /* 0x00008a0000087ab9 */ /* 0x000fc40000000800 */
[C---:B---3--:R-:W-:Y:S01]  /*12be0*/  IMAD.WIDE R14, R21.reuse, 0x4, R10 ;  /* 0x00000004150e7825 */ /* 0x048fe200078e020a */
[----:B------:R2:W-:Y:S01]  /*12bf0*/  @P2 STG.E desc[UR16][R6.64], R183 ;  /* 0x000000b706002986 */ /* 0x0005e2000c101910 */
[----:B------:R-:W-:Y:S01]  /*12c00*/  ISETP.GE.AND P2, PT, R0, UR4, PT ;  /* 0x0000000400007c0c */ /* 0x000fe2000bf46270 */
[----:B------:R-:W-:Y:S01]  /*12c10*/  ULDC UR4, c[0x0][0x228] ;  /* 0x00008a0000047ab9 */ /* 0x000fe20000000800 */
[----:B------:R-:W-:Y:S01]  /*12c20*/  VIADD R19, R21, UR26 ;  /* 0x0000001a15137c36 */ /* 0x000fe20008000000 */
[----:B------:R-:W-:Y:S01]  /*12c30*/  ISETP.LT.AND P3, PT, R13, UR4, !P3 ;  /* 0x000000040d007c0c */ /* 0x000fe2000df61270 */
[----:B------:R-:W-:Y:S01]  /*12c40*/  ULDC UR4, c[0x0][0x228] ;  /* 0x00008a0000047ab9 */ /* 0x000fe20000000800 */
[----:B------:R3:W-:Y:S01]  /*12c50*/  @P5 STG.E desc[UR16][R14.64], R171 ;  /* 0x000000ab0e005986 */ /* 0x0007e2000c101910 */
[----:B-1----:R-:W-:Y:S01]  /*12c60*/  IMAD.WIDE R16, R19, 0x4, R2 ;  /* 0x0000000413107825 */ /* 0x002fe200078e0202 */
[----:B------:R-:W-:Y:S01]  /*12c70*/  ISETP.LT.AND P5, PT, R12, UR4, !P4 ;  /* 0x000000040c007c0c */ /* 0x000fe2000e7a1270 */
[----:B------:R-:W-:-:S02]  /*12c80*/  ULDC UR4, c[0x0][0x22c] ;  /* 0x00008b0000047ab9 */ /* 0x000fc40000000800 */
[----:B------:R-:W-:Y:S01]  /*12c90*/  VIADD R0, R9, 0x4b ;  /* 0x0000004b09007836 */ /* 0x000fe20000000000 */
[----:B------:R-:W-:Y:S01]  /*12ca0*/  @P6 STG.E desc[UR16][R16.64], R59 ;  /* 0x0000003b10006986 */ /* 0x000fe2000c101910 */
[----:B------:R-:W-:Y:S01]  /*12cb0*/  VIADD R21, R19, UR26 ;  /* 0x0000001a13157c36 */ /* 0x000fe20008000000 */
[----:B------:R-:W-:Y:S01]  /*12cc0*/  ISETP.LT.AND P4, PT, R13, UR6, !P4 ;  /* 0x000000060d007c0c */ /* 0x000fe2000e781270 */
[----:B----4-:R-:W-:Y:S01]  /*12cd0*/  IMAD.WIDE R4, R19, 0x4, R10 ;  /* 0x0000000413047825 */ /* 0x010fe200078e020a */
[----:B------:R-:W-:Y:S01]  /*12ce0*/  ISETP.GE.AND P6, PT, R0, UR4, PT ;  /* 0x0000000400007c0c */ /* 0x000fe2000bfc6270 */
        /* <DEDUP_REMOVED lines=80> */
[----:B------:R-:W-:Y:S01]  /*131f0*/  ULDC UR4, c[0x0][0x22c] ;  /* 0x00008b0000047ab9 */ /* 0x000fe20000000800 */
[----:B------:R-:W-:Y:S01]  /*13200*/  ULDC UR6, c[0x0][0x228] ;  /* 0x00008a0000067ab9 */ /* 0x000fe20000000800 */
[----:B------:R-:W-:-:S02]  /*13210*/  VIADD R0, R9, 0x52 ;  /* 0x0000005209007836 */ /* 0x000fc40000000000 */
[----:B------:R-:W-:Y:S01]  /*13220*/  VIADD R19, R21, UR26 ;  /* 0x0000001a15137c36 */ /* 0x000fe20008000000 */
[----:B------:R1:W-:Y:S02]  /*13230*/  @P4 STG.E desc[UR16][R4.64], R179 ;  /* 0x000000b304004986 */ /* 0x0003e4000c101910 */
[----:B------:R-:W-:Y:S01]  /*13240*/  ISETP.GE.AND P4, PT, R0, UR4, PT ;  /* 0x0000000400007c0c */ /* 0x000fe2000bf86270 */
[----:B--2---:R-:W-:Y:S01]  /*13250*/  IMAD.WIDE R6, R19, 0x4, R2 ;  /* 0x0000000413067825 */ /* 0x004fe200078e0202 */
[----:B------:R-:W-:Y:S01]  /*13260*/  ISETP.LT.AND P5, PT, R12, UR8, !P6 ;  /* 0x000000080c007c0c */ /* 0x000fe2000f7a1270 */
[----:B------:R-:W-:Y:S02]  /*13270*/  ULDC UR4, c[0x0][0x22c] ;  /* 0x00008b0000047ab9 */ /* 0x000fe40000000800 */
        /* <DEDUP_REMOVED lines=11> */
[----:B------:R-:W-:Y:S01]  /*13330*/  ULDC UR4, c[0x0][0x22c] ;  /* 0x00008b0000047ab9 */ /* 0x000fe20000000800 */
[----:B------:R-:W-:-:S02]  /*13340*/  ULDC UR8, c[0x0][0x228] ;  /* 0x00008a0000087ab9 */ /* 0x000fc40000000800 */
[----:B-1----:R-:W-:Y:S01]  /*13350*/  IMAD.WIDE R4, R21, 0x4, R10 ;  /* 0x0000000415047825 */ /* 0x002fe200078e020a */
[----:B------:R1:W-:Y:S03]  /*13360*/  @P5 STG.E desc[UR16][R16.64], R192 ;  /* 0x000000c010005986 */ /* 0x0003e6000c101910 */
[----:B------:R-:W-:Y:S02]  /*13370*/  VIADD R0, R9, 0x54 ;  /* 0x0000005409007836 */ /* 0x000fe40000000000 */
[----:B------:R-:W-:Y:S01]  /*13380*/  VIADD R21, R21, UR26 ;  /* 0x0000001a15157c36 */ /* 0x000fe20008000000 */
[----:B------:R-:W-:Y:S01]  /*13390*/  ISETP.LT.AND P2, PT, R13, UR6, !P2 ;  /* 0x000000060d007c0c */ /* 0x000fe2000d741270 */
[----:B------:R4:W-:Y:S01]  /*133a0*/  @P6 STG.E desc[UR16][R4.64], R184 ;  /* 0x000000b804006986 */ /* 0x0009e2000c101910 */
[----:B------:R-:W-:Y:S01]  /*133b0*/  ISETP.GE.AND P6, PT, R0, UR4, PT ;  /* 0x0000000400007c0c */ /* 0x000fe2000bfc6270 */
[----:B--2---:R-:W-:Y:S01]  /*133c0*/  IMAD.WIDE R6, R21, 0x4, R2 ;  /* 0x0000000415067825 */ /* 0x004fe200078e0202 */
[----:B------:R-:W-:Y:S01]  /*133d0*/  ISETP.LT.AND P5, PT, R12, UR8, !P4 ;  /* 0x000000080c007c0c */ /* 0x000fe2000e7a1270 */
[----:B------:R-:W-:Y:S01]  /*133e0*/  ULDC UR4, c[0x0][0x22c] ;  /* 0x00008b0000047ab9 */ /* 0x000fe20000000800 */
[----:B------:R-:W-:Y:S01]  /*133f0*/  ULDC UR6, c[0x0][0x228] ;  /* 0x00008a0000067ab9 */ /* 0x000fe20000000800 */
[----:B------:R-:W-:Y:S01]  /*13400*/  VIADD R0, R9, 0x55 ;  /* 0x0000005509007836 */ /* 0x000fe20000000000 */
[----:B------:R2:W-:Y:S01]  /*13410*/  @P1 STG.E desc[UR16][R6.64], R64 ;  /* 0x0000004006001986 */ /* 0x0005e2000c101910 */
[----:B---3--:R-:W-:Y:S01]  /*13420*/  IMAD.WIDE R14, R21, 0x4, R10 ;  /* 0x00000004150e7825 */ /* 0x008fe200078e020a */
[----:B------:R-:W-:-:S02]  /*13430*/  ULDC UR8, c[0x0][0x228] ;  /* 0x00008a0000087ab9 */ /* 0x000fc40000000800 */
[----:B------:R-:W-:Y:S01]  /*13440*/  ISETP.GE.AND P1, PT, R0, UR4, PT ;  /* 0x0000000400007c0c */ /* 0x000fe2000bf26270 */
[----:B------:R-:W-:Y:S01]  /*13450*/  VIADD R19, R21, UR26 ;  /* 0x0000001a15137c36 */ /* 0x000fe20008000000 */
[----:B------:R-:W-:Y:S02]  /*13460*/  ULDC UR4, c[0x0][0x228] ;  /* 0x00008a0000047ab9 */ /* 0x000fe40000000800 */
[----:B------:R-:W-:Y:S01]  /*13470*/  ISETP.LT.AND P4, PT, R13, UR4, !P4 ;  /* 0x000000040d007c0c */ /* 0x000fe2000e781270 */
[----:B------:R-:W-:Y:S01]  /*13480*/  ULDC UR4, c[0x0][0x228] ;  /* 0x00008a0000047ab9 */ /* 0x000fe20000000800 */
[----:B-1----:R-:W-:Y:S01]  /*13490*/  IMAD.WIDE R16, R19, 0x4, R2 ;  /* 0x0000000413107825 */ /* 0x002fe200078e0202 */
[----:B------:R1:W-:Y:S01]  /*134a0*/  @P2 STG.E desc[UR16][R14.64], R128 ;  /* 0x000000800e002986 */ /* 0x0003e2000c101910 */
[----:B------:R-:W-:Y:S01]  /*134b0*/  ISETP.LT.AND P2, PT, R12, UR4, !P3 ;  /* 0x000000040c007c0c */ /* 0x000fe2000df41270 */
[----:B------:R-:W-:Y:S01]  /*134c0*/  ULDC UR4, c[0x0][0x22c] ;  /* 0x00008b0000047ab9 */ /* 0x000fe20000000800 */
        /* <DEDUP_REMOVED lines=8> */
[----:B------:R-:W-:-:S02]  /*13550*/  VIADD R0, R9, 0x57 ;  /* 0x0000005709007836 */ /* 0x000fc40000000000 */
        /* <DEDUP_REMOVED lines=59> */
[----:B------:R-:W-:Y:S02]  /*13910*/  VIADD R0, R9, 0x5c ;  /* 0x0000005c09007836 */ /* 0x000fe40000000000 */
[C---:B-1----:R-:W-:Y:S01]  /*13920*/  IMAD.WIDE R6, R19.reuse, 0x4, R2 ;  /* 0x0000000413067825 */ /* 0x042fe200078e0202 */
[----:B------:R1:W-:Y:S01]  /*13930*/  @P4 STG.E desc[UR16][R4.64], R131 ;  /* 0x0000008304004986 */ /* 0x0003e2000c101910 */
[----:B------:R-:W-:Y:S01]  /*13940*/  ISETP.LT.AND P4, PT, R12, UR4, !P3 ;  /* 0x000000040c007c0c */ /* 0x000fe2000df81270 */
[----:B------:R-:W-:Y:S02]  /*13950*/  ULDC UR4, c[0x0][0x22c] ;  /* 0x00008b0000047ab9 */ /* 0x000fe40000000800 */
[----:B------:R2:W-:Y:S01]  /*13960*/  @P1 STG.E desc[UR16][R6.64], R196 ;  /* 0x000000c406001986 */ /* 0x0005e2000c101910 */
[----:B------:R-:W-:Y:S01]  /*13970*/  ISETP.GE.AND P1, PT, R0, UR4, PT ;  /* 0x0000000400007c0c */ /* 0x000fe2000bf26270 */
[----:B------:R-:W-:Y:S01]  /*13980*/  ULDC UR4, c[0x0][0x228] ;  /* 0x00008a0000047ab9 */ /* 0x000fe20000000800 */
[----:B------:R-:W-:Y:S01]  /*13990*/  VIADD R21, R19, UR26 ;  /* 0x0000001a13157c36 */ /* 0x000fe20008000000 */
[----:B------:R-:W-:Y:S01]  /*139a0*/  ISETP.LT.AND P3, PT, R13, UR4, !P3 ;  /* 0x000000040d007c0c */ /* 0x000fe2000df61270 */
[----:B---3--:R-:W-:Y:S01]  /*139b0*/  IMAD.WIDE R14, R19, 0x4, R10 ;  /* 0x00000004130e7825 */ /* 0x008fe200078e020a */
[----:B------:R-:W-:-:S03]  /*139c0*/  ULDC UR4, c[0x0][0x228] ;  /* 0x00008a0000047ab9 */ /* 0x000fc60000000800 */
        /* <DEDUP_REMOVED lines=9> */
[----:B------:R-:W-:Y:S01]  /*13a60*/  ISETP.LT.AND P4, PT, R12, UR8, !P5 ;  /* 0x000000080c007c0c */ /* 0x000fe2000ef81270 */
[----:B------:R-:W-:Y:S01]  /*13a70*/  VIADD R19, R21, UR26 ;  /* 0x0000001a15137c36 */ /* 0x000fe20008000000 */
[----:B------:R4:W-:Y:S01]  /*13a80*/  @P3 STG.E desc[UR16][R4.64], R132 ;  /* 0x0000008404003986 */ /* 0x0009e2000c101910 */
[----:B------:R-:W-:Y:S01]  /*13a90*/  ULDC UR8, c[0x0][0x228] ;  /* 0x00008a0000087ab9 */ /* 0x000fe20000000800 */
[----:B------:R-:W-:Y:S01]  /*13aa0*/  ISETP.GE.AND P3, PT, R0, UR4, PT ;  /* 0x0000000400007c0c */ /* 0x000fe2000bf66270 */
[----:B------:R-:W-:Y:S01]  /*13ab0*/  VIADD R21, R19, UR26 ;  /* 0x0000001a13157c36 */ /* 0x000fe20008000000 */
[----:B------:R-:W-:Y:S01]  /*13ac0*/  ISETP.LT.AND P5, PT, R13, UR6, !P5 ;  /* 0x000000060d007c0c */ /* 0x000fe2000efa1270 */
[----:B--2---:R-:W-:Y:S01]  /*13ad0*/  IMAD.WIDE R6, R19, 0x4, R2 ;  /* 0x0000000413067825 */ /* 0x004fe200078e0202 */
[----:B------:R-:W-:Y:S01]  /*13ae0*/  ULDC UR4, c[0x0][0x22c] ;  /* 0x00008b0000047ab9 */ /* 0x000fe20000000800 */
[----:B------:R-:W-:-:S02]  /*13af0*/  ULDC UR6, c[0x0][0x228] ;  /* 0x00008a0000067ab9 */ /* 0x000fc40000000800 */
[----:B------:R-:W-:Y:S02]  /*13b00*/  VIADD R0, R9, 0x5e ;  /* 0x0000005e09007836 */ /* 0x000fe40000000000 */
[----:B---3--:R-:W-:Y:S01]  /*13b10*/  IMAD.WIDE R14, R19, 0x4, R10 ;  /* 0x00000004130e7825 */ /* 0x008fe200078e020a */
[----:B------:R2:W-:Y:S03]  /*13b20*/  @P2 STG.E desc[UR16][R6.64], R197 ;  /* 0x000000c506002986 */ /* 0x0005e6000c101910 */
[----:B-1----:R-:W-:Y:S01]  /*13b30*/  IMAD.WIDE R16, R21, 0x4, R2 ;  /* 0x0000000415107825 */ /* 0x002fe200078e0202 */
[----:B------:R-:W-:Y:S01]  /*13b40*/  ISETP.GE.AND P2, PT, R0, UR4, PT ;  /* 0x0000000400007c0c */ /* 0x000fe2000bf46270 */
[----:B------:R1:W-:Y:S01]  /*13b50*/  @P6 STG.E desc[UR16][R14.64], R217 ;  /* 0x000000d90e006986 */ /* 0x0003e2000c101910 */
[----:B------:R-:W-:-:S03]  /*13b60*/  ULDC UR4, c[0x0][0x228] ;  /* 0x00008a0000047ab9 */ /* 0x000fc60000000800 */
[----:B------:R3:W-:Y:S01]  /*13b70*/  @P4 STG.E desc[UR16][R16.64], R69 ;  /* 0x0000004510004986 */ /* 0x0007e2000c101910 */
[----:B------:R-:W-:Y:S01]  /*13b80*/  ISETP.LT.AND P4, PT, R12, UR4, !P1 ;  /* 0x000000040c007c0c */ /* 0x000fe2000cf81270 */
[----:B----4-:R-:W-:Y:S01]  /*13b90*/  IMAD.WIDE R4, R21, 0x4, R10 ;  /* 0x0000000415047825 */ /* 0x010fe200078e020a */
[----:B------:R-:W-:-:S03]  /*13ba0*/  ULDC UR4, c[0x0][0x22c] ;  /* 0x00008b0000047ab9 */ /* 0x000fc60000000800 */
        /* <DEDUP_REMOVED lines=11> */
[----:B-1----:R-:W-:Y:S01]  /*13c60*/  IMAD.WIDE R14, R21, 0x4, R10 ;  /* 0x00000004150e7825 */ /* 0x002fe200078e020a */
[----:B------:R-:W-:-:S02]  /*13c70*/  ULDC UR8, c[0x0][0x228] ;  /* 0x00008a0000087ab9 */ /* 0x000fc40000000800 */
[----:B------:R-:W-:Y:S01]  /*13c80*/  ISETP.GE.AND P4, PT, R0, UR4, PT ;  /* 0x0000000400007c0c */ /* 0x000fe2000bf86270 */
[----:B------:R-:W-:Y:S01]  /*13c90*/  VIADD R19, R21, UR26 ;  /* 0x0000001a15137c36 */ /* 0x000fe20008000000 */
[----:B------:R-:W-:Y:S02]  /*13ca0*/  ULDC UR4, c[0x0][0x228] ;  /* 0x00008a0000047ab9 */ /* 0x000fe40000000800 */
[----:B------:R-:W-:Y:S01]  /*13cb0*/  ISETP.LT.AND P3, PT, R13, UR4, !P3 ;  /* 0x000000040d007c0c */ /* 0x000fe2000df61270 */
[----:B------:R-:W-:Y:S01]  /*13cc0*/  ULDC UR4, c[0x0][0x228] ;  /* 0x00008a0000047ab9 */ /* 0x000fe20000000800 */
[----:B---3--:R-:W-:Y:S01]  /*13cd0*/  IMAD.WIDE R16, R19, 0x4, R2 ;  /* 0x0000000413107825 */ /* 0x008fe200078e0202 */
        /* <DEDUP_REMOVED lines=248> */
[----:B------:R2:W-:Y:S01]  /*14c60*/  @P5 STG.E desc[UR16][R4.64], R80 ;  /* 0x0000005004005986 */ /* 0x0005e2000c101910 */
[----:B------:R-:W-:Y:S01]  /*14c70*/  ISETP.LT.AND P6, PT, R12, UR8, !P1 ;  /* 0x000000080c007c0c */ /* 0x000fe2000cfc1270 */
[----:B------:R-:W-:Y:S01]  /*14c80*/  VIADD R8, R9, 0x77 ;  /* 0x0000007709087836 */ /* 0x000fe20000000000 */
[----:B------:R-:W-:Y:S01]  /*14c90*/  ISETP.GE.AND P5, PT, R0, UR7, PT ;  /* 0x0000000700007c0c */ /* 0x000fe2000bfa6270 */
[----:B-1----:R-:W-:Y:S01]  /*14ca0*/  IMAD.WIDE R6, R21, 0x4, R2 ;  /* 0x0000000415067825 */ /* 0x002fe200078e0202 */
[----:B------:R-:W-:Y:S01]  /*14cb0*/  ISETP.LT.AND P1, PT, R13, UR4, !P1 ;  /* 0x000000040d007c0c */ /* 0x000fe2000cf21270 */
[----:B------:R-:W-:Y:S01]  /*14cc0*/  ULDC UR4, c[0x0][0x228] ;  /* 0x00008a0000047ab9 */ /* 0x000fe20000000800 */
[----:B------:R-:W-:Y:S01]  /*14cd0*/  ULDC UR6, c[0x0][0x228] ;  /* 0x00008a0000067ab9 */ /* 0x000fe20000000800 */
[----:B------:R-:W-:-:S02]  /*14ce0*/  VIADD R0, R9, 0x76 ;  /* 0x0000007609007836 */ /* 0x000fc40000000000 */
[C---:B---3--:R-:W-:Y:S01]  /*14cf0*/  IMAD.WIDE R14, R21.reuse, 0x4, R10 ;  /* 0x00000004150e7825 */ /* 0x048fe200078e020a */
[----:B------:R1:W-:Y:S01]  /*14d00*/  @P4 STG.E desc[UR16][R6.64], R209 ;  /* 0x000000d106004986 */ /* 0x0003e2000c101910 */
[----:B------:R-:W-:Y:S01]  /*14d10*/  ULDC UR7, c[0x0][0x228] ;  /* 0x00008a0000077ab9 */ /* 0x000fe20000000800 */
[----:B------:R-:W-:Y:S01]  /*14d20*/  ISETP.GE.AND P4, PT, R0, UR5, PT ;  /* 0x0000000500007c0c */ /* 0x000fe2000bf86270 */
[----:B------:R-:W-:Y:S01]  /*14d30*/  VIADD R19, R21, UR26 ;  /* 0x0000001a15137c36 */ /* 0x000fe20008000000 */
[----:B------:R3:W-:Y:S01]  /*14d40*/  @P3 STG.E desc[UR16][R14.64], R229 ;  /* 0x000000e50e003986 */ /* 0x0007e2000c101910 */
[----:B------:R-:W-:Y:S01]  /*14d50*/  ULDC UR5, c[0x0][0x228] ;  /* 0x00008a0000057ab9 */ /* 0x000fe20000000800 */
[----:B------:R-:W-:Y:S01]  /*14d60*/  ISETP.LT.AND P3, PT, R12, UR4, !P2 ;  /* 0x000000040c007c0c */ /* 0x000fe2000d761270 */
[----:B----4-:R-:W-:Y:S01]  /*14d70*/  IMAD.WIDE R16, R19, 0x4, R2 ;  /* 0x0000000413107825 */ /* 0x010fe200078e0202 */
[----:B------:R-:W-:Y:S01]  /*14d80*/  ISETP.LT.AND P2, PT, R13, UR5, !P2 ;  /* 0x000000050d007c0c */ /* 0x000fe2000d741270 */
[----:B------:R-:W-:Y:S01]  /*14d90*/  ULDC UR4, c[0x0][0x228] ;  /* 0x00008a0000047ab9 */ /* 0x000fe20000000800 */
[----:B------:R-:W-:Y:S01]  /*14da0*/  ULDC UR5, c[0x0][0x228] ;  /* 0x00008a0000057ab9 */ /* 0x000fe20000000800 */
[----:B--2---:R-:W-:-:S04]  /*14db0*/  IMAD.WIDE R4, R19, 0x4, R10 ;  /* 0x0000000413047825 */ /* 0x004fc800078e020a */
[----:B------:R-:W-:Y:S01]  /*14dc0*/  VIADD R19, R19, UR26 ;  /* 0x0000001a13137c36 */ /* 0x000fe20008000000 */
[----:B------:R2:W-:Y:S01]  /*14dd0*/  @P6 STG.E desc[UR16][R16.64], R145 ;  /* 0x0000009110006986 */ /* 0x0005e2000c101910 */
[----:B------:R-:W-:Y:S01]  /*14de0*/  ISETP.LT.AND P6, PT, R12, UR4, !P5 ;  /* 0x000000040c007c0c */ /* 0x000fe2000efc1270 */
[----:B------:R-:W-:Y:S01]  /*14df0*/  ULDC UR4, c[0x0][0x228] ;  /* 0x00008a0000047ab9 */ /* 0x000fe20000000800 */
[C---:B-1----:R-:W-:Y:S01]  /*14e00*/  IMAD.WIDE R6, R19.reuse, 0x4, R2 ;  /* 0x0000000413067825 */ /* 0x042fe200078e0202 */
[----:B------:R1:W-:Y:S03]  /*14e10*/  @P1 STG.E desc[UR16][R4.64], R81 ;  /* 0x0000005104001986 */ /* 0x0003e6000c101910 */
[----:B---3--:R-:W-:Y:S01]  /*14e20*/  IMAD.WIDE R14, R19, 0x4, R10 ;  /* 0x00000004130e7825 */ /* 0x008fe200078e020a */
[----:B------:R-:W-:Y:S01]  /*14e30*/  ISETP.LT.AND P5, PT, R13, UR4, !P5 ;  /* 0x000000040d007c0c */ /* 0x000fe2000efa1270 */
[----:B------:R-:W-:Y:S01]  /*14e40*/  @P3 STG.E desc[UR16][R6.64], R210 ;  /* 0x000000d206003986 */ /* 0x000fe2000c101910 */
[----:B------:R-:W-:Y:S01]  /*14e50*/  ULDC UR4, c[0x0][0x228] ;  /* 0x00008a0000047ab9 */ /* 0x000fe20000000800 */
[----:B------:R-:W-:-:S02]  /*14e60*/  VIADD R21, R19, UR26 ;  /* 0x0000001a13157c36 */ /* 0x000fc40008000000 */
[----:B------:R3:W-:Y:S01]  /*14e70*/  @P2 STG.E desc[UR16][R14.64], R230 ;  /* 0x000000e60e002986 */ /* 0x0007e2000c101910 */
[----:B------:R-:W-:Y:S01]  /*14e80*/  ISETP.LT.AND P2, PT, R12, UR4, !P4 ;  /* 0x000000040c007c0c */ /* 0x000fe2000e741270 */
[----:B--2---:R-:W-:Y:S01]  /*14e90*/  IMAD.WIDE R16, R21, 0x4, R2 ;  /* 0x0000000415107825 */ /* 0x004fe200078e0202 */
[----:B------:R-:W-:Y:S01]  /*14ea0*/  ISETP.LT.AND P4, PT, R13, UR5, !P4 ;  /* 0x000000050d007c0c */ /* 0x000fe2000e781270 */
[----:B------:R-:W-:Y:S01]  /*14eb0*/  ULDC UR4, c[0x0][0x228] ;  /* 0x00008a0000047ab9 */ /* 0x000fe20000000800 */
[----:B------:R-:W-:Y:S01]  /*14ec0*/  ISETP.GE.AND P1, PT, R8, UR15, PT ;  /* 0x0000000f08007c0c */ /* 0x000fe2000bf26270 */
[----:B------:R-:W-:Y:S01]  /*14ed0*/  VIADD R0, R9, 0x78 ;  /* 0x0000007809007836 */ /* 0x000fe20000000000 */
[----:B------:R2:W-:Y:S01]  /*14ee0*/  @P6 STG.E desc[UR16][R16.64], R146 ;  /* 0x0000009210006986 */ /* 0x0005e2000c101910 */
[----:B-1----:R-:W-:-:S04]  /*14ef0*/  IMAD.WIDE R4, R21, 0x4, R10 ;  /* 0x0000000415047825 */ /* 0x002fc800078e020a */
[----:B---3--:R-:W-:Y:S01]  /*14f00*/  VIADD R15, R21, UR26 ;  /* 0x0000001a150f7c36 */ /* 0x008fe20008000000 */
[----:B------:R-:W-:Y:S01]  /*14f10*/  ISETP.LT.AND P6, PT, R12, UR6, !P1 ;  /* 0x000000060c007c0c */ /* 0x000fe2000cfc1270 */
[----:B------:R-:W-:Y:S01]  /*14f20*/  @P5 STG.E desc[UR16][R4.64], R82 ;  /* 0x0000005204005986 */ /* 0x000fe2000c101910 */
[----:B------:R-:W-:Y:S01]  /*14f30*/  ISETP.LT.AND P1, PT, R13, UR7, !P1 ;  /* 0x000000070d007c0c */ /* 0x000fe2000cf21270 */
[C---:B------:R-:W-:Y:S01]  /*14f40*/  VIADD R21, R15.reuse, UR26 ;  /* 0x0000001a0f157c36 */ /* 0x040fe20008000000 */
[----:B------:R-:W-:Y:S01]  /*14f50*/  ISETP.GE.AND P3, PT, R0, UR13, PT ;  /* 0x0000000d00007c0c */ /* 0x000fe2000bf66270 */
[C---:B------:R-:W-:Y:S01]  /*14f60*/  IMAD.WIDE R6, R15.reuse, 0x4, R2 ;  /* 0x000000040f067825 */ /* 0x040fe200078e0202 */
[----:B------:R-:W-:Y:S01]  /*14f70*/  ULDC UR5, c[0x0][0x228] ;  /* 0x00008a0000057ab9 */ /* 0x000fe20000000800 */
[----:B------:R-:W-:Y:S01]  /*14f80*/  ULDC UR6, c[0x0][0x228] ;  /* 0x00008a0000067ab9 */ /* 0x000fe20000000800 */
[----:B------:R-:W-:Y:S01]  /*14f90*/  ULDC UR7, c[0x0][0x228] ;  /* 0x00008a0000077ab9 */ /* 0x000fe20000000800 */
[----:B------:R-:W-:Y:S01]  /*14fa0*/  IMAD.WIDE R14, R15, 0x4, R10 ;  /* 0x000000040f0e7825 */ /* 0x000fe200078e020a */
[----:B------:R1:W-:Y:S03]  /*14fb0*/  @P2 STG.E desc[UR16][R6.64], R211 ;  /* 0x000000d306002986 */ /* 0x0003e6000c101910 */
[----:B------:R-:W-:Y:S01]  /*14fc0*/  VIADD R0, R9, 0x79 ;  /* 0x0000007909007836 */ /* 0x000fe20000000000 */
[----:B------:R-:W-:Y:S01]  /*14fd0*/  @P4 STG.E desc[UR16][R14.64], R231 ;  /* 0x000000e70e004986 */ /* 0x000fe2000c101910 */
[----:B------:R-:W-:Y:S01]  /*14fe0*/  ISETP.LT.AND P4, PT, R12, UR4, !P3 ;  /* 0x000000040c007c0c */ /* 0x000fe2000df81270 */
[----:B--2---:R-:W-:Y:S01]  /*14ff0*/  IMAD.WIDE R16, R21, 0x4, R2 ;  /* 0x0000000415107825 */ /* 0x004fe200078e0202 */
[----:B------:R-:W-:Y:S01]  /*15000*/  ISETP.LT.AND P3, PT, R13, UR5, !P3 ;  /* 0x000000050d007c0c */ /* 0x000fe2000df61270 */
[----:B------:R-:W-:Y:S01]  /*15010*/  ULDC UR4, c[0x0][0x228] ;  /* 0x00008a0000047ab9 */ /* 0x000fe20000000800 */
[----:B------:R-:W-:Y:S01]  /*15020*/  ISETP.GE.AND P5, PT, R0, UR11, PT ;  /* 0x0000000b00007c0c */ /* 0x000fe2000bfa6270 */
[----:B------:R-:W-:Y:S01]  /*15030*/  IMAD.WIDE R18, R21, 0x4, R10 ;  /* 0x0000000415127825 */ /* 0x000fe200078e020a */
[----:B------:R-:W-:Y:S01]  /*15040*/  @P6 STG.E desc[UR16][R16.64], R147 ;  /* 0x0000009310006986 */ /* 0x000fe2000c101910 */
[----:B------:R-:W-:-:S02]  /*15050*/  ULDC UR5, c[0x0][0x228] ;  /* 0x00008a0000057ab9 */ /* 0x000fc40000000800 */
[----:B------:R-:W-:Y:S02]  /*15060*/  VIADD R0, R9, 0x7a ;  /* 0x0000007a09007836 */ /* 0x000fe40000000000 */
[----:B-1----:R-:W-:Y:S01]  /*15070*/  VIADD R7, R21, UR26 ;  /* 0x0000001a15077c36 */ /* 0x002fe20008000000 */
[----:B------:R1:W-:Y:S01]  /*15080*/  @P1 STG.E desc[UR16][R18.64], R83 ;  /* 0x0000005312001986 */ /* 0x0003e2000c101910 */
[----:B------:R-:W-:Y:S01]  /*15090*/  ISETP.LT.AND P6, PT, R12, UR6, !P5 ;  /* 0x000000060c007c0c */ /* 0x000fe2000efc1270 */
[----:B------:R-:W-:Y:S01]  /*150a0*/  ULDC UR6, c[0x0][0x228] ;  /* 0x00008a0000067ab9 */ /* 0x000fe20000000800 */
[----:B------:R-:W-:Y:S01]  /*150b0*/  IMAD.WIDE R4, R7, 0x4, R2 ;  /* 0x0000000407047825 */ /* 0x000fe200078e0202 */
[----:B------:R-:W-:Y:S02]  /*150c0*/  ISETP.GE.AND P2, PT, R0, UR9, PT ;  /* 0x0000000900007c0c */ /* 0x000fe4000bf46270 */
[----:B------:R-:W-:Y:S01]  /*150d0*/  ISETP.LT.AND P5, PT, R13, UR4, !P5 ;  /* 0x000000040d007c0c */ /* 0x000fe2000efa1270 */
[----:B------:R-:W-:-:S02]  /*150e0*/  VIADD R0, R9, 0x7b ;  /* 0x0000007b09007836 */ /* 0x000fc40000000000 */
[C---:B-1----:R-:W-:Y:S01]  /*150f0*/  VIADD R19, R7.reuse, UR26 ;  /* 0x0000001a07137c36 */ /* 0x042fe20008000000 */
[----:B------:R1:W-:Y:S01]  /*15100*/  @P4 STG.E desc[UR16][R4.64], R236 ;  /* 0x000000ec04004986 */ /* 0x0003e2000c101910 */
[----:B------:R-:W-:Y:S01]  /*15110*/  IMAD.WIDE R6, R7, 0x4, R10 ;  /* 0x0000000407067825 */ /* 0x000fe200078e020a */
[----:B------:R-:W-:Y:S01]  /*15120*/  ULDC UR4, c[0x0][0x228] ;  /* 0x00008a0000047ab9 */ /* 0x000fe20000000800 */
[----:B------:R-:W-:-:S03]  /*15130*/  ISETP.GE.AND P1, PT, R0, UR19, PT ;  /* 0x0000001300007c0c */ /* 0x000fc6000bf26270 */
[----:B------:R-:W-:Y:S01]  /*15140*/  @P3 STG.E desc[UR16][R6.64], R212 ;  /* 0x000000d406003986 */ /* 0x000fe2000c101910 */
[----:B------:R-:W-:Y:S01]  /*15150*/  ISETP.LT.AND P3, PT, R12, UR4, !P2 ;  /* 0x000000040c007c0c */ /* 0x000fe2000d761270 */
[----:B------:R-:W-:Y:S01]  /*15160*/  VIADD R0, R9, 0x7c ;  /* 0x0000007c09007836 */ /* 0x000fe20000000000 */
[----:B------:R-:W-:Y:S01]  /*15170*/  ULDC UR4, c[0x0][0x228] ;  /* 0x00008a0000047ab9 */ /* 0x000fe20000000800 */
[----:B------:R-:W-:-:S04]  /*15180*/  IMAD.WIDE R14, R19, 0x4, R2 ;  /* 0x00000004130e7825 */ /* 0x000fc800078e0202 */
[C---:B------:R-:W-:Y:S01]  /*15190*/  IMAD.WIDE R16, R19.reuse, 0x4, R10 ;  /* 0x0000000413107825 */ /* 0x040fe200078e020a */
[----:B------:R-:W-:Y:S01]  /*151a0*/  ISETP.GE.AND P4, PT, R0, UR25, PT ;  /* 0x0000001900007c0c */ /* 0x000fe2000bf86270 */
[----:B------:R2:W-:Y:S02]  /*151b0*/  @P6 STG.E desc[UR16][R14.64], R84 ;  /* 0x000000540e006986 */ /* 0x0005e4000c101910 */
[----:B------:R-:W-:Y:S01]  /*151c0*/  VIADD R19, R19, UR26 ;  /* 0x0000001a13137c36 */ /* 0x000fe20008000000 */
[----:B------:R-:W-:Y:S01]  /*151d0*/  ISETP.LT.AND P2, PT, R13, UR4, !P2 ;  /* 0x000000040d007c0c */ /* 0x000fe2000d741270 */
[----:B------:R3:W-:Y:S01]  /*151e0*/  @P5 STG.E desc[UR16][R16.64], R24 ;  /* 0x0000001810005986 */ /* 0x0007e2000c101910 */
[C---:B------:R-:W-:Y:S01]  /*151f0*/  ISETP.LT.AND P5, PT, R12.reuse, UR5, !P1 ;  /* 0x000000050c007c0c */ /* 0x040fe2000cfa1270 */
[----:B-1----:R-:W-:Y:S01]  /*15200*/  IMAD.WIDE R4, R19, 0x4, R2 ;  /* 0x0000000413047825 */ /* 0x002fe200078e0202 */
[----:B------:R-:W-:Y:S01]  /*15210*/  ISETP.LT.AND P1, PT, R13, UR6, !P1 ;  /* 0x000000060d007c0c */ /* 0x000fe2000cf21270 */
[----:B------:R-:W-:Y:S01]  /*15220*/  ULDC UR4, c[0x0][0x228] ;  /* 0x00008a0000047ab9 */ /* 0x000fe20000000800 */
[----:B------:R-:W-:Y:S01]  /*15230*/  ISETP.LT.AND P6, PT, R12, UR7, !P4 ;  /* 0x000000070c007c0c */ /* 0x000fe2000e7c1270 */
[----:B------:R-:W-:-:S02]  /*15240*/  VIADD R0, R9, 0x7d ;  /* 0x0000007d09007836 */ /* 0x000fc40000000000 */
[C---:B--2---:R-:W-:Y:S01]  /*15250*/  VIADD R15, R19.reuse, UR26 ;  /* 0x0000001a130f7c36 */ /* 0x044fe20008000000 */
[----:B------:R-:W-:Y:S01]  /*15260*/  @P3 STG.E desc[UR16][R4.64], R237 ;  /* 0x000000ed04003986 */ /* 0x000fe2000c101910 */
[----:B------:R-:W-:Y:S01]  /*15270*/  IMAD.WIDE R6, R19, 0x4, R10 ;  /* 0x0000000413067825 */ /* 0x000fe200078e020a */
[----:B------:R-:W-:Y:S01]  /*15280*/  ISETP.GE.AND P3, PT, R0, UR23, PT ;  /* 0x0000001700007c0c */ /* 0x000fe2000bf66270 */
[----:B------:R-:W-:Y:S01]  /*15290*/  ULDC UR5, c[0x0][0x228] ;  /* 0x00008a0000057ab9 */ /* 0x000fe20000000800 */
[----:B------:R-:W-:Y:S01]  /*152a0*/  ULDC UR6, c[0x0][0x228] ;  /* 0x00008a0000067ab9 */ /* 0x000fe20000000800 */
[----:B------:R-:W-:Y:S01]  /*152b0*/  VIADD R21, R15, UR26 ;  /* 0x0000001a0f157c36 */ /* 0x000fe20008000000 */
[----:B------:R-:W-:Y:S01]  /*152c0*/  ULDC UR7, c[0x0][0x228] ;  /* 0x00008a0000077ab9 */ /* 0x000fe20000000800 */
[----:B------:R-:W-:Y:S02]  /*152d0*/  VIADD R0, R9, 0x7e ;  /* 0x0000007e09007836 */ /* 0x000fe40000000000 */
[C---:B------:R-:W-:Y:S01]  /*152e0*/  IMAD.WIDE R8, R15.reuse, 0x4, R2 ;  /* 0x000000040f087825 */ /* 0x040fe200078e0202 */
[----:B------:R-:W-:Y:S03]  /*152f0*/  @P2 STG.E desc[UR16][R6.64], R213 ;  /* 0x000000d506002986 */ /* 0x000fe6000c101910 */
[----:B------:R-:W-:Y:S01]  /*15300*/  IMAD.WIDE R14, R15, 0x4, R10 ;  /* 0x000000040f0e7825 */ /* 0x000fe200078e020a */
[----:B------:R1:W-:Y:S03]  /*15310*/  @P5 STG.E desc[UR16][R8.64], R85 ;  /* 0x0000005508005986 */ /* 0x0003e6000c101910 */
[----:B---3--:R-:W-:Y:S01]  /*15320*/  IMAD.WIDE R16, R21, 0x4, R2 ;  /* 0x0000000415107825 */ /* 0x008fe200078e0202 */
[----:B------:R-:W-:Y:S01]  /*15330*/  ISETP.GE.AND P2, PT, R0, UR21, PT ;  /* 0x0000001500007c0c */ /* 0x000fe2000bf46270 */
[----:B------:R2:W-:Y:S04]  /*15340*/  @P1 STG.E desc[UR16][R14.64], R25 ;  /* 0x000000190e001986 */ /* 0x0005e8000c101910 */
[----:B------:R3:W-:Y:S01]  /*15350*/  @P6 STG.E desc[UR16][R16.64], R238 ;  /* 0x000000ee10006986 */ /* 0x0007e2000c101910 */
[C---:B------:R-:W-:Y:S01]  /*15360*/  ISETP.LT.AND P6, PT, R12.reuse, UR4, !P3 ;  /* 0x000000040c007c0c */ /* 0x040fe2000dfc1270 */
[----:B------:R-:W-:Y:S01]  /*15370*/  ULDC UR4, c[0x0][0x228] ;  /* 0x00008a0000047ab9 */ /* 0x000fe20000000800 */
[C---:B------:R-:W-:Y:S01]  /*15380*/  ISETP.LT.AND P5, PT, R12.reuse, UR5, !P2 ;  /* 0x000000050c007c0c */ /* 0x040fe2000d7a1270 */
[----:B------:R-:W-:Y:S01]  /*15390*/  ULDC UR5, c[0x0][0x228] ;  /* 0x00008a0000057ab9 */ /* 0x000fe20000000800 */
[----:B------:R-:W-:Y:S01]  /*153a0*/  ISETP.LT.AND P4, PT, R13, UR4, !P4 ;  /* 0x000000040d007c0c */ /* 0x000fe2000e781270 */
[----:B-1----:R-:W-:Y:S01]  /*153b0*/  VIADD R9, R21, UR26 ;  /* 0x0000001a15097c36 */ /* 0x002fe20008000000 */
[----:B------:R-:W-:Y:S01]  /*153c0*/  ISETP.LT.AND P1, PT, R12, UR6, !P0 ;  /* 0x000000060c007c0c */ /* 0x000fe2000c721270 */
[----:B------:R-:W-:Y:S01]  /*153d0*/  ULDC UR6, c[0x0][0x228] ;  /* 0x00008a0000067ab9 */ /* 0x000fe20000000800 */
[----:B------:R-:W-:Y:S01]  /*153e0*/  ISETP.LT.AND P3, PT, R13, UR5, !P3 ;  /* 0x000000050d007c0c */ /* 0x000fe2000df61270 */
[----:B--2---:R-:W-:Y:S01]  /*153f0*/  VIADD R15, R9, UR26 ;  /* 0x0000001a090f7c36 */ /* 0x004fe20008000000 */
[----:B------:R-:W-:-:S02]  /*15400*/  ISETP.LT.AND P2, PT, R13, UR6, !P2 ;  /* 0x000000060d007c0c */ /* 0x000fc4000d741270 */
[----:B------:R-:W-:Y:S01]  /*15410*/  ISETP.LT.AND P0, PT, R13, UR7, !P0 ;  /* 0x000000070d007c0c */ /* 0x000fe2000c701270 */
[----:B------:R-:W-:-:S04]  /*15420*/  IMAD.WIDE R4, R21, 0x4, R10 ;  /* 0x0000000415047825 */ /* 0x000fc800078e020a */
[----:B---3--:R-:W-:Y:S02]  /*15430*/  VIADD R17, R15, UR26 ;  /* 0x0000001a0f117c36 */ /* 0x008fe40008000000 */
[C---:B------:R-:W-:Y:S01]  /*15440*/  IMAD.WIDE R6, R9.reuse, 0x4, R2 ;  /* 0x0000000409067825 */ /* 0x040fe200078e0202 */
[----:B------:R1:W-:Y:S03]  /*15450*/  @P4 STG.E desc[UR16][R4.64], R214 ;  /* 0x000000d604004986 */ /* 0x0003e6000c101910 */
[----:B------:R-:W-:Y:S01]  /*15460*/  IMAD.WIDE R8, R9, 0x4, R10 ;  /* 0x0000000409087825 */ /* 0x000fe200078e020a */
[----:B------:R1:W-:Y:S03]  /*15470*/  @P6 STG.E desc[UR16][R6.64], R86 ;  /* 0x0000005606006986 */ /* 0x0003e6000c101910 */
[C---:B------:R-:W-:Y:S01]  /*15480*/  IMAD.WIDE R12, R15.reuse, 0x4, R2 ;  /* 0x000000040f0c7825 */ /* 0x040fe200078e0202 */
[----:B------:R1:W-:Y:S03]  /*15490*/  @P3 STG.E desc[UR16][R8.64], R26 ;  /* 0x0000001a08003986 */ /* 0x0003e6000c101910 */
[----:B------:R-:W-:Y:S01]  /*154a0*/  IMAD.WIDE R14, R15, 0x4, R10 ;  /* 0x000000040f0e7825 */ /* 0x000fe200078e020a */
[----:B------:R1:W-:Y:S03]  /*154b0*/  @P5 STG.E desc[UR16][R12.64], R239 ;  /* 0x000000ef0c005986 */ /* 0x0003e6000c101910 */
[C---:B------:R-:W-:Y:S01]  /*154c0*/  IMAD.WIDE R2, R17.reuse, 0x4, R2 ;  /* 0x0000000411027825 */ /* 0x040fe200078e0202 */
[----:B------:R1:W-:Y:S04]  /*154d0*/  @P2 STG.E desc[UR16][R14.64], R215 ;  /* 0x000000d70e002986 */ /* 0x0003e8000c101910 */
[----:B------:R1:W-:Y:S01]  /*154e0*/  @P1 STG.E desc[UR16][R2.64], R87 ;  /* 0x0000005702001986 */ /* 0x0003e2000c101910 */
[----:B------:R-:W-:Y:S01]  /*154f0*/  IMAD.WIDE R10, R17, 0x4, R10 ;  /* 0x00000004110a7825 */ /* 0x000fe200078e020a */
[----:B------:R-:W-:Y:S06]  /*15500*/  @!P0 EXIT ;  /* 0x000000000000894d */ /* 0x000fec0003800000 */
[----:B------:R-:W-:Y:S01]  /*15510*/  STG.E desc[UR16][R10.64], R27 ;  /* 0x0000001b0a007986 */ /* 0x000fe2000c101910 */
[----:B------:R-:W-:Y:S05]  /*15520*/  EXIT ;  /* 0x000000000000794d */ /* 0x000fea0003800000 */
.L_x_2:
[----:B------:R-:W-:-:S00]  /*15530*/  BRA `(.L_x_2) ;  /* 0xfffffffc00fc7947 */ /* 0x000fc0000383ffff */
[----:B------:R-:W-:-:S00]  /*15540*/  NOP ;  /* 0x0000000000007918 */ /* 0x000fc00000000000 */
        /* <DEDUP_REMOVED lines=11> */
.L_x_3:


//--------------------- .nv.shared.matmul_kernel  --------------------------
	.section	.nv.shared.matmul_kernel,"aw",@nobits
	.sectionflags	@""
	.align	16
	.zero		1024


//--------------------- .nv.shared.reserved.0     --------------------------
	.section	.nv.shared.reserved.0,"aw",@nobits
	.weak		__nv_reservedSMEM_offset_0_alias
	.size		__nv_reservedSMEM_offset_0_alias, 0, 0
	.other		__nv_reservedSMEM_offset_0_alias,@"STO_CUDA_RESERVED_SHARED STV_DEFAULT"
__nv_reservedSMEM_offset_0_alias:
	.zero		0


//--------------------- .nv.constant0.matmul_kernel --------------------------
	.section	.nv.constant0.matmul_kernel,"a",@progbits
	.sectionflags	@""
	.align	4
.nv.constant0.matmul_kernel:
	.zero		608


//--------------------- SYMBOLS --------------------------

	.type		.nv.reservedSmem.offset0,@object
	.size		.nv.reservedSmem.offset0,0x4
